//
// Generated by NVIDIA NVVM Compiler
//
// Compiler Build ID: CL-36424714
// Cuda compilation tools, release 13.0, V13.0.88
// Based on NVVM 20.0.0
//

.version 9.0
.target sm_100
.address_size 64

	// .globl	_Z6matmulP6__halfS0_S0_iii
.extern .shared .align 16 .b8 shared_storage[];

.visible .entry _Z6matmulP6__halfS0_S0_iii(
	.param .u64 .ptr .align 1 _Z6matmulP6__halfS0_S0_iii_param_0,
	.param .u64 .ptr .align 1 _Z6matmulP6__halfS0_S0_iii_param_1,
	.param .u64 .ptr .align 1 _Z6matmulP6__halfS0_S0_iii_param_2,
	.param .u32 _Z6matmulP6__halfS0_S0_iii_param_3,
	.param .u32 _Z6matmulP6__halfS0_S0_iii_param_4,
	.param .u32 _Z6matmulP6__halfS0_S0_iii_param_5
)
{
	.reg .pred 	%p<8>;
	.reg .b16 	%rs<463>;
	.reg .b32 	%r<1346>;
	.reg .b32 	%f<1547>;
	.reg .b64 	%rd<674>;

	ld.param.u64 	%rd2, [_Z6matmulP6__halfS0_S0_iii_param_0];
	ld.param.u64 	%rd3, [_Z6matmulP6__halfS0_S0_iii_param_1];
	ld.param.u32 	%r104, [_Z6matmulP6__halfS0_S0_iii_param_5];
	cvta.to.global.u64 	%rd5, %rd2;
	cvta.to.global.u64 	%rd6, %rd3;
	mov.u32 	%r105, %ctaid.y;
	mov.u32 	%r106, %tid.x;
	mov.u32 	%r107, %tid.y;
	mov.u32 	%r108, %tid.z;
	shl.b32 	%r110, %r108, 6;
	shl.b32 	%r111, %r107, 5;
	add.s32 	%r112, %r111, %r106;
	add.s32 	%r114, %r112, %r110;
	shr.u32 	%r115, %r114, 5;
	and.b32  	%r116, %r106, 31;
	shl.b32 	%r117, %r106, 4;
	and.b32  	%r118, %r117, 256;
	and.b32  	%r119, %r106, 15;
	or.b32  	%r120, %r118, %r119;
	shl.b32 	%r121, %r105, 7;
	add.s32 	%r122, %r115, 4;
	add.s32 	%r123, %r115, 12;
	and.b32  	%r124, %r114, 130560;
	cvt.u16.u32 	%rs1, %r112;
	cvt.u16.u32 	%rs2, %r110;
	and.b16  	%rs3, %rs1, %rs2;
	xor.b16  	%rs4, %rs1, %rs2;
	shr.u16 	%rs5, %rs4, 1;
	add.s16 	%rs6, %rs3, %rs5;
	cvt.u32.u16 	%r125, %rs6;
	and.b32  	%r126, %r125, 240;
	or.b32  	%r127, %r120, %r124;
	or.b32  	%r128, %r127, %r126;
	shl.b32 	%r129, %r128, 1;
	mov.u32 	%r130, shared_storage;
	add.s32 	%r1, %r130, %r129;
	add.s32 	%r131, %r121, %r115;
	mul.lo.s32 	%r2, %r131, %r104;
	add.s32 	%r132, %r2, %r116;
	mul.wide.s32 	%rd7, %r132, 2;
	add.s64 	%rd8, %rd5, %rd7;
	ld.global.u16 	%rs7, [%rd8];
	st.shared.u16 	[%r1], %rs7;
	shl.b32 	%r133, %r122, 5;
	and.b32  	%r134, %r133, 2147483136;
	shl.b32 	%r135, %r122, 4;
	and.b32  	%r136, %r135, 240;
	or.b32  	%r137, %r120, %r134;
	or.b32  	%r138, %r137, %r136;
	shl.b32 	%r139, %r138, 1;
	add.s32 	%r3, %r130, %r139;
	add.s32 	%r140, %r131, 4;
	mul.lo.s32 	%r4, %r140, %r104;
	add.s32 	%r141, %r4, %r116;
	mul.wide.s32 	%rd9, %r141, 2;
	add.s64 	%rd10, %rd5, %rd9;
	ld.global.u16 	%rs8, [%rd10];
	st.shared.u16 	[%r3], %rs8;
	and.b32  	%r142, %r114, 130816;
	add.s32 	%r143, %r142, 256;
	and.b32  	%r144, %r143, 261632;
	xor.b32  	%r145, %r126, 128;
	or.b32  	%r146, %r120, %r144;
	or.b32  	%r147, %r146, %r145;
	shl.b32 	%r148, %r147, 1;
	add.s32 	%r5, %r130, %r148;
	add.s32 	%r149, %r131, 8;
	mul.lo.s32 	%r6, %r149, %r104;
	add.s32 	%r150, %r6, %r116;
	mul.wide.s32 	%rd11, %r150, 2;
	add.s64 	%rd12, %rd5, %rd11;
	ld.global.u16 	%rs9, [%rd12];
	st.shared.u16 	[%r5], %rs9;
	shl.b32 	%r151, %r123, 5;
	and.b32  	%r152, %r151, 2147483136;
	shl.b32 	%r153, %r123, 4;
	and.b32  	%r154, %r153, 240;
	or.b32  	%r155, %r120, %r152;
	or.b32  	%r156, %r155, %r154;
	shl.b32 	%r157, %r156, 1;
	add.s32 	%r7, %r130, %r157;
	add.s32 	%r158, %r131, 12;
	mul.lo.s32 	%r8, %r158, %r104;
	add.s32 	%r159, %r8, %r116;
	mul.wide.s32 	%rd13, %r159, 2;
	add.s64 	%rd14, %rd5, %rd13;
	ld.global.u16 	%rs10, [%rd14];
	st.shared.u16 	[%r7], %rs10;
	add.s32 	%r160, %r131, 16;
	mul.lo.s32 	%r9, %r160, %r104;
	add.s32 	%r161, %r9, %r116;
	mul.wide.s32 	%rd15, %r161, 2;
	add.s64 	%rd16, %rd5, %rd15;
	ld.global.u16 	%rs11, [%rd16];
	st.shared.u16 	[%r1+1024], %rs11;
	and.b32  	%r162, %r114, 130944;
	add.s32 	%r163, %r162, 640;
	and.b32  	%r164, %r163, 261632;
	or.b32  	%r165, %r120, %r164;
	or.b32  	%r166, %r165, %r136;
	shl.b32 	%r167, %r166, 1;
	add.s32 	%r10, %r130, %r167;
	add.s32 	%r168, %r131, 20;
	mul.lo.s32 	%r11, %r168, %r104;
	add.s32 	%r169, %r11, %r116;
	mul.wide.s32 	%rd17, %r169, 2;
	add.s64 	%rd18, %rd5, %rd17;
	ld.global.u16 	%rs12, [%rd18];
	st.shared.u16 	[%r10], %rs12;
	add.s32 	%r170, %r142, 768;
	and.b32  	%r171, %r170, 261632;
	or.b32  	%r172, %r120, %r171;
	or.b32  	%r173, %r172, %r145;
	shl.b32 	%r174, %r173, 1;
	add.s32 	%r12, %r130, %r174;
	add.s32 	%r175, %r131, 24;
	mul.lo.s32 	%r13, %r175, %r104;
	add.s32 	%r176, %r13, %r116;
	mul.wide.s32 	%rd19, %r176, 2;
	add.s64 	%rd20, %rd5, %rd19;
	ld.global.u16 	%rs13, [%rd20];
	st.shared.u16 	[%r12], %rs13;
	add.s32 	%r177, %r162, 896;
	and.b32  	%r178, %r177, 261632;
	or.b32  	%r179, %r120, %r178;
	or.b32  	%r180, %r179, %r154;
	shl.b32 	%r181, %r180, 1;
	add.s32 	%r14, %r130, %r181;
	add.s32 	%r182, %r131, 28;
	mul.lo.s32 	%r15, %r182, %r104;
	add.s32 	%r183, %r15, %r116;
	mul.wide.s32 	%rd21, %r183, 2;
	add.s64 	%rd22, %rd5, %rd21;
	ld.global.u16 	%rs14, [%rd22];
	st.shared.u16 	[%r14], %rs14;
	add.s32 	%r184, %r131, 32;
	mul.lo.s32 	%r16, %r184, %r104;
	add.s32 	%r185, %r16, %r116;
	mul.wide.s32 	%rd23, %r185, 2;
	add.s64 	%rd24, %rd5, %rd23;
	ld.global.u16 	%rs15, [%rd24];
	st.shared.u16 	[%r1+2048], %rs15;
	add.s32 	%r186, %r162, 1152;
	and.b32  	%r187, %r186, 261632;
	or.b32  	%r188, %r120, %r187;
	or.b32  	%r189, %r188, %r136;
	shl.b32 	%r190, %r189, 1;
	add.s32 	%r17, %r130, %r190;
	add.s32 	%r191, %r131, 36;
	mul.lo.s32 	%r18, %r191, %r104;
	add.s32 	%r192, %r18, %r116;
	mul.wide.s32 	%rd25, %r192, 2;
	add.s64 	%rd26, %rd5, %rd25;
	ld.global.u16 	%rs16, [%rd26];
	st.shared.u16 	[%r17], %rs16;
	add.s32 	%r193, %r142, 1280;
	and.b32  	%r194, %r193, 261632;
	or.b32  	%r195, %r120, %r194;
	or.b32  	%r196, %r195, %r145;
	shl.b32 	%r197, %r196, 1;
	add.s32 	%r19, %r130, %r197;
	add.s32 	%r198, %r131, 40;
	mul.lo.s32 	%r20, %r198, %r104;
	add.s32 	%r199, %r20, %r116;
	mul.wide.s32 	%rd27, %r199, 2;
	add.s64 	%rd28, %rd5, %rd27;
	ld.global.u16 	%rs17, [%rd28];
	st.shared.u16 	[%r19], %rs17;
	add.s32 	%r200, %r162, 1408;
	and.b32  	%r201, %r200, 261632;
	or.b32  	%r202, %r120, %r201;
	or.b32  	%r203, %r202, %r154;
	shl.b32 	%r204, %r203, 1;
	add.s32 	%r21, %r130, %r204;
	add.s32 	%r205, %r131, 44;
	mul.lo.s32 	%r22, %r205, %r104;
	add.s32 	%r206, %r22, %r116;
	mul.wide.s32 	%rd29, %r206, 2;
	add.s64 	%rd30, %rd5, %rd29;
	ld.global.u16 	%rs18, [%rd30];
	st.shared.u16 	[%r21], %rs18;
	add.s32 	%r207, %r131, 48;
	mul.lo.s32 	%r23, %r207, %r104;
	add.s32 	%r208, %r23, %r116;
	mul.wide.s32 	%rd31, %r208, 2;
	add.s64 	%rd32, %rd5, %rd31;
	ld.global.u16 	%rs19, [%rd32];
	st.shared.u16 	[%r1+3072], %rs19;
	add.s32 	%r209, %r162, 1664;
	and.b32  	%r210, %r209, 261632;
	or.b32  	%r211, %r120, %r210;
	or.b32  	%r212, %r211, %r136;
	shl.b32 	%r213, %r212, 1;
	add.s32 	%r24, %r130, %r213;
	add.s32 	%r214, %r131, 52;
	mul.lo.s32 	%r25, %r214, %r104;
	add.s32 	%r215, %r25, %r116;
	mul.wide.s32 	%rd33, %r215, 2;
	add.s64 	%rd34, %rd5, %rd33;
	ld.global.u16 	%rs20, [%rd34];
	st.shared.u16 	[%r24], %rs20;
	add.s32 	%r216, %r142, 1792;
	and.b32  	%r217, %r216, 261632;
	or.b32  	%r218, %r120, %r217;
	or.b32  	%r219, %r218, %r145;
	shl.b32 	%r220, %r219, 1;
	add.s32 	%r26, %r130, %r220;
	add.s32 	%r221, %r131, 56;
	mul.lo.s32 	%r27, %r221, %r104;
	add.s32 	%r222, %r27, %r116;
	mul.wide.s32 	%rd35, %r222, 2;
	add.s64 	%rd36, %rd5, %rd35;
	ld.global.u16 	%rs21, [%rd36];
	st.shared.u16 	[%r26], %rs21;
	add.s32 	%r223, %r162, 1920;
	and.b32  	%r224, %r223, 261632;
	or.b32  	%r225, %r120, %r224;
	or.b32  	%r226, %r225, %r154;
	shl.b32 	%r227, %r226, 1;
	add.s32 	%r28, %r130, %r227;
	add.s32 	%r228, %r131, 60;
	mul.lo.s32 	%r29, %r228, %r104;
	add.s32 	%r229, %r29, %r116;
	mul.wide.s32 	%rd37, %r229, 2;
	add.s64 	%rd38, %rd5, %rd37;
	ld.global.u16 	%rs22, [%rd38];
	st.shared.u16 	[%r28], %rs22;
	add.s32 	%r230, %r131, 64;
	mul.lo.s32 	%r30, %r230, %r104;
	add.s32 	%r231, %r30, %r116;
	mul.wide.s32 	%rd39, %r231, 2;
	add.s64 	%rd40, %rd5, %rd39;
	ld.global.u16 	%rs23, [%rd40];
	st.shared.u16 	[%r1+4096], %rs23;
	add.s32 	%r232, %r162, 2176;
	and.b32  	%r233, %r232, 261632;
	or.b32  	%r234, %r120, %r233;
	or.b32  	%r235, %r234, %r136;
	shl.b32 	%r236, %r235, 1;
	add.s32 	%r31, %r130, %r236;
	add.s32 	%r237, %r131, 68;
	mul.lo.s32 	%r32, %r237, %r104;
	add.s32 	%r238, %r32, %r116;
	mul.wide.s32 	%rd41, %r238, 2;
	add.s64 	%rd42, %rd5, %rd41;
	ld.global.u16 	%rs24, [%rd42];
	st.shared.u16 	[%r31], %rs24;
	add.s32 	%r239, %r142, 2304;
	and.b32  	%r240, %r239, 261632;
	or.b32  	%r241, %r120, %r240;
	or.b32  	%r242, %r241, %r145;
	shl.b32 	%r243, %r242, 1;
	add.s32 	%r33, %r130, %r243;
	add.s32 	%r244, %r131, 72;
	mul.lo.s32 	%r34, %r244, %r104;
	add.s32 	%r245, %r34, %r116;
	mul.wide.s32 	%rd43, %r245, 2;
	add.s64 	%rd44, %rd5, %rd43;
	ld.global.u16 	%rs25, [%rd44];
	st.shared.u16 	[%r33], %rs25;
	add.s32 	%r246, %r162, 2432;
	and.b32  	%r247, %r246, 261632;
	or.b32  	%r248, %r120, %r247;
	or.b32  	%r249, %r248, %r154;
	shl.b32 	%r250, %r249, 1;
	add.s32 	%r35, %r130, %r250;
	add.s32 	%r251, %r131, 76;
	mul.lo.s32 	%r36, %r251, %r104;
	add.s32 	%r252, %r36, %r116;
	mul.wide.s32 	%rd45, %r252, 2;
	add.s64 	%rd46, %rd5, %rd45;
	ld.global.u16 	%rs26, [%rd46];
	st.shared.u16 	[%r35], %rs26;
	add.s32 	%r253, %r131, 80;
	mul.lo.s32 	%r37, %r253, %r104;
	add.s32 	%r254, %r37, %r116;
	mul.wide.s32 	%rd47, %r254, 2;
	add.s64 	%rd48, %rd5, %rd47;
	ld.global.u16 	%rs27, [%rd48];
	st.shared.u16 	[%r1+5120], %rs27;
	add.s32 	%r255, %r162, 2688;
	and.b32  	%r256, %r255, 261632;
	or.b32  	%r257, %r120, %r256;
	or.b32  	%r258, %r257, %r136;
	shl.b32 	%r259, %r258, 1;
	add.s32 	%r38, %r130, %r259;
	add.s32 	%r260, %r131, 84;
	mul.lo.s32 	%r39, %r260, %r104;
	add.s32 	%r261, %r39, %r116;
	mul.wide.s32 	%rd49, %r261, 2;
	add.s64 	%rd50, %rd5, %rd49;
	ld.global.u16 	%rs28, [%rd50];
	st.shared.u16 	[%r38], %rs28;
	add.s32 	%r262, %r142, 2816;
	and.b32  	%r263, %r262, 261632;
	or.b32  	%r264, %r120, %r263;
	or.b32  	%r265, %r264, %r145;
	shl.b32 	%r266, %r265, 1;
	add.s32 	%r40, %r130, %r266;
	add.s32 	%r267, %r131, 88;
	mul.lo.s32 	%r41, %r267, %r104;
	add.s32 	%r268, %r41, %r116;
	mul.wide.s32 	%rd51, %r268, 2;
	add.s64 	%rd52, %rd5, %rd51;
	ld.global.u16 	%rs29, [%rd52];
	st.shared.u16 	[%r40], %rs29;
	add.s32 	%r269, %r162, 2944;
	and.b32  	%r270, %r269, 261632;
	or.b32  	%r271, %r120, %r270;
	or.b32  	%r272, %r271, %r154;
	shl.b32 	%r273, %r272, 1;
	add.s32 	%r42, %r130, %r273;
	add.s32 	%r274, %r131, 92;
	mul.lo.s32 	%r43, %r274, %r104;
	add.s32 	%r275, %r43, %r116;
	mul.wide.s32 	%rd53, %r275, 2;
	add.s64 	%rd54, %rd5, %rd53;
	ld.global.u16 	%rs30, [%rd54];
	st.shared.u16 	[%r42], %rs30;
	add.s32 	%r276, %r131, 96;
	mul.lo.s32 	%r44, %r276, %r104;
	add.s32 	%r277, %r44, %r116;
	mul.wide.s32 	%rd55, %r277, 2;
	add.s64 	%rd56, %rd5, %rd55;
	ld.global.u16 	%rs31, [%rd56];
	st.shared.u16 	[%r1+6144], %rs31;
	add.s32 	%r278, %r162, 3200;
	and.b32  	%r279, %r278, 261632;
	or.b32  	%r280, %r120, %r279;
	or.b32  	%r281, %r280, %r136;
	shl.b32 	%r282, %r281, 1;
	add.s32 	%r45, %r130, %r282;
	add.s32 	%r283, %r131, 100;
	mul.lo.s32 	%r46, %r283, %r104;
	add.s32 	%r284, %r46, %r116;
	mul.wide.s32 	%rd57, %r284, 2;
	add.s64 	%rd58, %rd5, %rd57;
	ld.global.u16 	%rs32, [%rd58];
	st.shared.u16 	[%r45], %rs32;
	add.s32 	%r285, %r142, 3328;
	and.b32  	%r286, %r285, 261632;
	or.b32  	%r287, %r120, %r286;
	or.b32  	%r288, %r287, %r145;
	shl.b32 	%r289, %r288, 1;
	add.s32 	%r47, %r130, %r289;
	add.s32 	%r290, %r131, 104;
	mul.lo.s32 	%r48, %r290, %r104;
	add.s32 	%r291, %r48, %r116;
	mul.wide.s32 	%rd59, %r291, 2;
	add.s64 	%rd60, %rd5, %rd59;
	ld.global.u16 	%rs33, [%rd60];
	st.shared.u16 	[%r47], %rs33;
	add.s32 	%r292, %r162, 3456;
	and.b32  	%r293, %r292, 261632;
	or.b32  	%r294, %r120, %r293;
	or.b32  	%r295, %r294, %r154;
	shl.b32 	%r296, %r295, 1;
	add.s32 	%r49, %r130, %r296;
	add.s32 	%r297, %r131, 108;
	mul.lo.s32 	%r50, %r297, %r104;
	add.s32 	%r298, %r50, %r116;
	mul.wide.s32 	%rd61, %r298, 2;
	add.s64 	%rd62, %rd5, %rd61;
	ld.global.u16 	%rs34, [%rd62];
	st.shared.u16 	[%r49], %rs34;
	add.s32 	%r299, %r131, 112;
	mul.lo.s32 	%r51, %r299, %r104;
	add.s32 	%r300, %r51, %r116;
	mul.wide.s32 	%rd63, %r300, 2;
	add.s64 	%rd64, %rd5, %rd63;
	ld.global.u16 	%rs35, [%rd64];
	st.shared.u16 	[%r1+7168], %rs35;
	add.s32 	%r301, %r162, 3712;
	and.b32  	%r302, %r301, 261632;
	or.b32  	%r303, %r120, %r302;
	or.b32  	%r304, %r303, %r136;
	shl.b32 	%r305, %r304, 1;
	add.s32 	%r52, %r130, %r305;
	add.s32 	%r306, %r131, 116;
	mul.lo.s32 	%r53, %r306, %r104;
	add.s32 	%r307, %r53, %r116;
	mul.wide.s32 	%rd65, %r307, 2;
	add.s64 	%rd66, %rd5, %rd65;
	ld.global.u16 	%rs36, [%rd66];
	st.shared.u16 	[%r52], %rs36;
	add.s32 	%r308, %r142, 3840;
	and.b32  	%r309, %r308, 261632;
	or.b32  	%r310, %r120, %r309;
	or.b32  	%r311, %r310, %r145;
	shl.b32 	%r312, %r311, 1;
	add.s32 	%r54, %r130, %r312;
	add.s32 	%r313, %r131, 120;
	mul.lo.s32 	%r55, %r313, %r104;
	add.s32 	%r314, %r55, %r116;
	mul.wide.s32 	%rd67, %r314, 2;
	add.s64 	%rd68, %rd5, %rd67;
	ld.global.u16 	%rs37, [%rd68];
	st.shared.u16 	[%r54], %rs37;
	add.s32 	%r315, %r162, 3968;
	and.b32  	%r316, %r315, 261632;
	or.b32  	%r317, %r120, %r316;
	or.b32  	%r318, %r317, %r154;
	shl.b32 	%r319, %r318, 1;
	add.s32 	%r56, %r130, %r319;
	add.s32 	%r320, %r131, 124;
	mul.lo.s32 	%r57, %r320, %r104;
	add.s32 	%r321, %r57, %r116;
	mul.wide.s32 	%rd69, %r321, 2;
	add.s64 	%rd70, %rd5, %rd69;
	ld.global.u16 	%rs38, [%rd70];
	st.shared.u16 	[%r56], %rs38;
	mov.u32 	%r322, %ctaid.x;
	shl.b32 	%r323, %r322, 7;
	add.s32 	%r324, %r323, %r115;
	mul.lo.s32 	%r58, %r324, %r104;
	add.s32 	%r325, %r58, %r116;
	mul.wide.s32 	%rd71, %r325, 2;
	add.s64 	%rd72, %rd6, %rd71;
	ld.global.u16 	%rs39, [%rd72];
	st.shared.u16 	[%r1+32768], %rs39;
	add.s32 	%r326, %r324, 4;
	mul.lo.s32 	%r59, %r326, %r104;
	add.s32 	%r327, %r59, %r116;
	mul.wide.s32 	%rd73, %r327, 2;
	add.s64 	%rd74, %rd6, %rd73;
	ld.global.u16 	%rs40, [%rd74];
	st.shared.u16 	[%r3+32768], %rs40;
	add.s32 	%r328, %r324, 8;
	mul.lo.s32 	%r60, %r328, %r104;
	add.s32 	%r329, %r60, %r116;
	mul.wide.s32 	%rd75, %r329, 2;
	add.s64 	%rd76, %rd6, %rd75;
	ld.global.u16 	%rs41, [%rd76];
	st.shared.u16 	[%r5+32768], %rs41;
	add.s32 	%r330, %r324, 12;
	mul.lo.s32 	%r61, %r330, %r104;
	add.s32 	%r331, %r61, %r116;
	mul.wide.s32 	%rd77, %r331, 2;
	add.s64 	%rd78, %rd6, %rd77;
	ld.global.u16 	%rs42, [%rd78];
	st.shared.u16 	[%r7+32768], %rs42;
	add.s32 	%r332, %r324, 16;
	mul.lo.s32 	%r62, %r332, %r104;
	add.s32 	%r333, %r62, %r116;
	mul.wide.s32 	%rd79, %r333, 2;
	add.s64 	%rd80, %rd6, %rd79;
	ld.global.u16 	%rs43, [%rd80];
	st.shared.u16 	[%r1+33792], %rs43;
	add.s32 	%r334, %r324, 20;
	mul.lo.s32 	%r63, %r334, %r104;
	add.s32 	%r335, %r63, %r116;
	mul.wide.s32 	%rd81, %r335, 2;
	add.s64 	%rd82, %rd6, %rd81;
	ld.global.u16 	%rs44, [%rd82];
	st.shared.u16 	[%r10+32768], %rs44;
	add.s32 	%r336, %r324, 24;
	mul.lo.s32 	%r64, %r336, %r104;
	add.s32 	%r337, %r64, %r116;
	mul.wide.s32 	%rd83, %r337, 2;
	add.s64 	%rd84, %rd6, %rd83;
	ld.global.u16 	%rs45, [%rd84];
	st.shared.u16 	[%r12+32768], %rs45;
	add.s32 	%r338, %r324, 28;
	mul.lo.s32 	%r65, %r338, %r104;
	add.s32 	%r339, %r65, %r116;
	mul.wide.s32 	%rd85, %r339, 2;
	add.s64 	%rd86, %rd6, %rd85;
	ld.global.u16 	%rs46, [%rd86];
	st.shared.u16 	[%r14+32768], %rs46;
	add.s32 	%r340, %r324, 32;
	mul.lo.s32 	%r66, %r340, %r104;
	add.s32 	%r341, %r66, %r116;
	mul.wide.s32 	%rd87, %r341, 2;
	add.s64 	%rd88, %rd6, %rd87;
	ld.global.u16 	%rs47, [%rd88];
	st.shared.u16 	[%r1+34816], %rs47;
	add.s32 	%r342, %r324, 36;
	mul.lo.s32 	%r67, %r342, %r104;
	add.s32 	%r343, %r67, %r116;
	mul.wide.s32 	%rd89, %r343, 2;
	add.s64 	%rd90, %rd6, %rd89;
	ld.global.u16 	%rs48, [%rd90];
	st.shared.u16 	[%r17+32768], %rs48;
	add.s32 	%r344, %r324, 40;
	mul.lo.s32 	%r68, %r344, %r104;
	add.s32 	%r345, %r68, %r116;
	mul.wide.s32 	%rd91, %r345, 2;
	add.s64 	%rd92, %rd6, %rd91;
	ld.global.u16 	%rs49, [%rd92];
	st.shared.u16 	[%r19+32768], %rs49;
	add.s32 	%r346, %r324, 44;
	mul.lo.s32 	%r69, %r346, %r104;
	add.s32 	%r347, %r69, %r116;
	mul.wide.s32 	%rd93, %r347, 2;
	add.s64 	%rd94, %rd6, %rd93;
	ld.global.u16 	%rs50, [%rd94];
	st.shared.u16 	[%r21+32768], %rs50;
	add.s32 	%r348, %r324, 48;
	mul.lo.s32 	%r70, %r348, %r104;
	add.s32 	%r349, %r70, %r116;
	mul.wide.s32 	%rd95, %r349, 2;
	add.s64 	%rd96, %rd6, %rd95;
	ld.global.u16 	%rs51, [%rd96];
	st.shared.u16 	[%r1+35840], %rs51;
	add.s32 	%r350, %r324, 52;
	mul.lo.s32 	%r71, %r350, %r104;
	add.s32 	%r351, %r71, %r116;
	mul.wide.s32 	%rd97, %r351, 2;
	add.s64 	%rd98, %rd6, %rd97;
	ld.global.u16 	%rs52, [%rd98];
	st.shared.u16 	[%r24+32768], %rs52;
	add.s32 	%r352, %r324, 56;
	mul.lo.s32 	%r72, %r352, %r104;
	add.s32 	%r353, %r72, %r116;
	mul.wide.s32 	%rd99, %r353, 2;
	add.s64 	%rd100, %rd6, %rd99;
	ld.global.u16 	%rs53, [%rd100];
	st.shared.u16 	[%r26+32768], %rs53;
	add.s32 	%r354, %r324, 60;
	mul.lo.s32 	%r73, %r354, %r104;
	add.s32 	%r355, %r73, %r116;
	mul.wide.s32 	%rd101, %r355, 2;
	add.s64 	%rd102, %rd6, %rd101;
	ld.global.u16 	%rs54, [%rd102];
	st.shared.u16 	[%r28+32768], %rs54;
	add.s32 	%r356, %r324, 64;
	mul.lo.s32 	%r74, %r356, %r104;
	add.s32 	%r357, %r74, %r116;
	mul.wide.s32 	%rd103, %r357, 2;
	add.s64 	%rd104, %rd6, %rd103;
	ld.global.u16 	%rs55, [%rd104];
	st.shared.u16 	[%r1+36864], %rs55;
	add.s32 	%r358, %r324, 68;
	mul.lo.s32 	%r75, %r358, %r104;
	add.s32 	%r359, %r75, %r116;
	mul.wide.s32 	%rd105, %r359, 2;
	add.s64 	%rd106, %rd6, %rd105;
	ld.global.u16 	%rs56, [%rd106];
	st.shared.u16 	[%r31+32768], %rs56;
	add.s32 	%r360, %r324, 72;
	mul.lo.s32 	%r76, %r360, %r104;
	add.s32 	%r361, %r76, %r116;
	mul.wide.s32 	%rd107, %r361, 2;
	add.s64 	%rd108, %rd6, %rd107;
	ld.global.u16 	%rs57, [%rd108];
	st.shared.u16 	[%r33+32768], %rs57;
	add.s32 	%r362, %r324, 76;
	mul.lo.s32 	%r77, %r362, %r104;
	add.s32 	%r363, %r77, %r116;
	mul.wide.s32 	%rd109, %r363, 2;
	add.s64 	%rd110, %rd6, %rd109;
	ld.global.u16 	%rs58, [%rd110];
	st.shared.u16 	[%r35+32768], %rs58;
	add.s32 	%r364, %r324, 80;
	mul.lo.s32 	%r78, %r364, %r104;
	add.s32 	%r365, %r78, %r116;
	mul.wide.s32 	%rd111, %r365, 2;
	add.s64 	%rd112, %rd6, %rd111;
	ld.global.u16 	%rs59, [%rd112];
	st.shared.u16 	[%r1+37888], %rs59;
	add.s32 	%r366, %r324, 84;
	mul.lo.s32 	%r79, %r366, %r104;
	add.s32 	%r367, %r79, %r116;
	mul.wide.s32 	%rd113, %r367, 2;
	add.s64 	%rd114, %rd6, %rd113;
	ld.global.u16 	%rs60, [%rd114];
	st.shared.u16 	[%r38+32768], %rs60;
	add.s32 	%r368, %r324, 88;
	mul.lo.s32 	%r80, %r368, %r104;
	add.s32 	%r369, %r80, %r116;
	mul.wide.s32 	%rd115, %r369, 2;
	add.s64 	%rd116, %rd6, %rd115;
	ld.global.u16 	%rs61, [%rd116];
	st.shared.u16 	[%r40+32768], %rs61;
	add.s32 	%r370, %r324, 92;
	mul.lo.s32 	%r81, %r370, %r104;
	add.s32 	%r371, %r81, %r116;
	mul.wide.s32 	%rd117, %r371, 2;
	add.s64 	%rd118, %rd6, %rd117;
	ld.global.u16 	%rs62, [%rd118];
	st.shared.u16 	[%r42+32768], %rs62;
	add.s32 	%r372, %r324, 96;
	mul.lo.s32 	%r82, %r372, %r104;
	add.s32 	%r373, %r82, %r116;
	mul.wide.s32 	%rd119, %r373, 2;
	add.s64 	%rd120, %rd6, %rd119;
	ld.global.u16 	%rs63, [%rd120];
	st.shared.u16 	[%r1+38912], %rs63;
	add.s32 	%r374, %r324, 100;
	mul.lo.s32 	%r83, %r374, %r104;
	add.s32 	%r375, %r83, %r116;
	mul.wide.s32 	%rd121, %r375, 2;
	add.s64 	%rd122, %rd6, %rd121;
	ld.global.u16 	%rs64, [%rd122];
	st.shared.u16 	[%r45+32768], %rs64;
	add.s32 	%r376, %r324, 104;
	mul.lo.s32 	%r84, %r376, %r104;
	add.s32 	%r377, %r84, %r116;
	mul.wide.s32 	%rd123, %r377, 2;
	add.s64 	%rd124, %rd6, %rd123;
	ld.global.u16 	%rs65, [%rd124];
	st.shared.u16 	[%r47+32768], %rs65;
	add.s32 	%r378, %r324, 108;
	mul.lo.s32 	%r85, %r378, %r104;
	add.s32 	%r379, %r85, %r116;
	mul.wide.s32 	%rd125, %r379, 2;
	add.s64 	%rd126, %rd6, %rd125;
	ld.global.u16 	%rs66, [%rd126];
	st.shared.u16 	[%r49+32768], %rs66;
	add.s32 	%r380, %r324, 112;
	mul.lo.s32 	%r86, %r380, %r104;
	add.s32 	%r381, %r86, %r116;
	mul.wide.s32 	%rd127, %r381, 2;
	add.s64 	%rd128, %rd6, %rd127;
	ld.global.u16 	%rs67, [%rd128];
	st.shared.u16 	[%r1+39936], %rs67;
	add.s32 	%r382, %r324, 116;
	mul.lo.s32 	%r87, %r382, %r104;
	add.s32 	%r383, %r87, %r116;
	mul.wide.s32 	%rd129, %r383, 2;
	add.s64 	%rd130, %rd6, %rd129;
	ld.global.u16 	%rs68, [%rd130];
	st.shared.u16 	[%r52+32768], %rs68;
	add.s32 	%r384, %r324, 120;
	mul.lo.s32 	%r88, %r384, %r104;
	add.s32 	%r385, %r88, %r116;
	mul.wide.s32 	%rd131, %r385, 2;
	add.s64 	%rd132, %rd6, %rd131;
	ld.global.u16 	%rs69, [%rd132];
	st.shared.u16 	[%r54+32768], %rs69;
	add.s32 	%r386, %r324, 124;
	mul.lo.s32 	%r89, %r386, %r104;
	add.s32 	%r387, %r89, %r116;
	mul.wide.s32 	%rd133, %r387, 2;
	add.s64 	%rd134, %rd6, %rd133;
	ld.global.u16 	%rs70, [%rd134];
	st.shared.u16 	[%r56+32768], %rs70;
	ld.global.u16 	%rs71, [%rd8+64];
	st.shared.u16 	[%r1+8192], %rs71;
	ld.global.u16 	%rs72, [%rd10+64];
	st.shared.u16 	[%r3+8192], %rs72;
	ld.global.u16 	%rs73, [%rd12+64];
	st.shared.u16 	[%r5+8192], %rs73;
	ld.global.u16 	%rs74, [%rd14+64];
	st.shared.u16 	[%r7+8192], %rs74;
	ld.global.u16 	%rs75, [%rd16+64];
	st.shared.u16 	[%r1+9216], %rs75;
	ld.global.u16 	%rs76, [%rd18+64];
	st.shared.u16 	[%r10+8192], %rs76;
	ld.global.u16 	%rs77, [%rd20+64];
	st.shared.u16 	[%r12+8192], %rs77;
	ld.global.u16 	%rs78, [%rd22+64];
	st.shared.u16 	[%r14+8192], %rs78;
	ld.global.u16 	%rs79, [%rd24+64];
	st.shared.u16 	[%r1+10240], %rs79;
	ld.global.u16 	%rs80, [%rd26+64];
	st.shared.u16 	[%r17+8192], %rs80;
	ld.global.u16 	%rs81, [%rd28+64];
	st.shared.u16 	[%r19+8192], %rs81;
	ld.global.u16 	%rs82, [%rd30+64];
	st.shared.u16 	[%r21+8192], %rs82;
	ld.global.u16 	%rs83, [%rd32+64];
	st.shared.u16 	[%r1+11264], %rs83;
	ld.global.u16 	%rs84, [%rd34+64];
	st.shared.u16 	[%r24+8192], %rs84;
	ld.global.u16 	%rs85, [%rd36+64];
	st.shared.u16 	[%r26+8192], %rs85;
	ld.global.u16 	%rs86, [%rd38+64];
	st.shared.u16 	[%r28+8192], %rs86;
	ld.global.u16 	%rs87, [%rd40+64];
	st.shared.u16 	[%r1+12288], %rs87;
	ld.global.u16 	%rs88, [%rd42+64];
	st.shared.u16 	[%r31+8192], %rs88;
	ld.global.u16 	%rs89, [%rd44+64];
	st.shared.u16 	[%r33+8192], %rs89;
	ld.global.u16 	%rs90, [%rd46+64];
	st.shared.u16 	[%r35+8192], %rs90;
	ld.global.u16 	%rs91, [%rd48+64];
	st.shared.u16 	[%r1+13312], %rs91;
	ld.global.u16 	%rs92, [%rd50+64];
	st.shared.u16 	[%r38+8192], %rs92;
	ld.global.u16 	%rs93, [%rd52+64];
	st.shared.u16 	[%r40+8192], %rs93;
	ld.global.u16 	%rs94, [%rd54+64];
	st.shared.u16 	[%r42+8192], %rs94;
	ld.global.u16 	%rs95, [%rd56+64];
	st.shared.u16 	[%r1+14336], %rs95;
	ld.global.u16 	%rs96, [%rd58+64];
	st.shared.u16 	[%r45+8192], %rs96;
	ld.global.u16 	%rs97, [%rd60+64];
	st.shared.u16 	[%r47+8192], %rs97;
	ld.global.u16 	%rs98, [%rd62+64];
	st.shared.u16 	[%r49+8192], %rs98;
	ld.global.u16 	%rs99, [%rd64+64];
	st.shared.u16 	[%r1+15360], %rs99;
	ld.global.u16 	%rs100, [%rd66+64];
	st.shared.u16 	[%r52+8192], %rs100;
	ld.global.u16 	%rs101, [%rd68+64];
	st.shared.u16 	[%r54+8192], %rs101;
	ld.global.u16 	%rs102, [%rd70+64];
	st.shared.u16 	[%r56+8192], %rs102;
	ld.global.u16 	%rs103, [%rd72+64];
	st.shared.u16 	[%r1+40960], %rs103;
	ld.global.u16 	%rs104, [%rd74+64];
	st.shared.u16 	[%r3+40960], %rs104;
	ld.global.u16 	%rs105, [%rd76+64];
	st.shared.u16 	[%r5+40960], %rs105;
	ld.global.u16 	%rs106, [%rd78+64];
	st.shared.u16 	[%r7+40960], %rs106;
	ld.global.u16 	%rs107, [%rd80+64];
	st.shared.u16 	[%r1+41984], %rs107;
	ld.global.u16 	%rs108, [%rd82+64];
	st.shared.u16 	[%r10+40960], %rs108;
	ld.global.u16 	%rs109, [%rd84+64];
	st.shared.u16 	[%r12+40960], %rs109;
	ld.global.u16 	%rs110, [%rd86+64];
	st.shared.u16 	[%r14+40960], %rs110;
	ld.global.u16 	%rs111, [%rd88+64];
	st.shared.u16 	[%r1+43008], %rs111;
	ld.global.u16 	%rs112, [%rd90+64];
	st.shared.u16 	[%r17+40960], %rs112;
	ld.global.u16 	%rs113, [%rd92+64];
	st.shared.u16 	[%r19+40960], %rs113;
	ld.global.u16 	%rs114, [%rd94+64];
	st.shared.u16 	[%r21+40960], %rs114;
	ld.global.u16 	%rs115, [%rd96+64];
	st.shared.u16 	[%r1+44032], %rs115;
	ld.global.u16 	%rs116, [%rd98+64];
	st.shared.u16 	[%r24+40960], %rs116;
	ld.global.u16 	%rs117, [%rd100+64];
	st.shared.u16 	[%r26+40960], %rs117;
	ld.global.u16 	%rs118, [%rd102+64];
	st.shared.u16 	[%r28+40960], %rs118;
	ld.global.u16 	%rs119, [%rd104+64];
	st.shared.u16 	[%r1+45056], %rs119;
	ld.global.u16 	%rs120, [%rd106+64];
	st.shared.u16 	[%r31+40960], %rs120;
	ld.global.u16 	%rs121, [%rd108+64];
	st.shared.u16 	[%r33+40960], %rs121;
	ld.global.u16 	%rs122, [%rd110+64];
	st.shared.u16 	[%r35+40960], %rs122;
	ld.global.u16 	%rs123, [%rd112+64];
	st.shared.u16 	[%r1+46080], %rs123;
	ld.global.u16 	%rs124, [%rd114+64];
	st.shared.u16 	[%r38+40960], %rs124;
	ld.global.u16 	%rs125, [%rd116+64];
	st.shared.u16 	[%r40+40960], %rs125;
	ld.global.u16 	%rs126, [%rd118+64];
	st.shared.u16 	[%r42+40960], %rs126;
	ld.global.u16 	%rs127, [%rd120+64];
	st.shared.u16 	[%r1+47104], %rs127;
	ld.global.u16 	%rs128, [%rd122+64];
	st.shared.u16 	[%r45+40960], %rs128;
	ld.global.u16 	%rs129, [%rd124+64];
	st.shared.u16 	[%r47+40960], %rs129;
	ld.global.u16 	%rs130, [%rd126+64];
	st.shared.u16 	[%r49+40960], %rs130;
	ld.global.u16 	%rs131, [%rd128+64];
	st.shared.u16 	[%r1+48128], %rs131;
	ld.global.u16 	%rs132, [%rd130+64];
	st.shared.u16 	[%r52+40960], %rs132;
	ld.global.u16 	%rs133, [%rd132+64];
	st.shared.u16 	[%r54+40960], %rs133;
	ld.global.u16 	%rs134, [%rd134+64];
	st.shared.u16 	[%r56+40960], %rs134;
	ld.global.u16 	%rs135, [%rd8+128];
	st.shared.u16 	[%r1+16384], %rs135;
	ld.global.u16 	%rs136, [%rd10+128];
	st.shared.u16 	[%r3+16384], %rs136;
	ld.global.u16 	%rs137, [%rd12+128];
	st.shared.u16 	[%r5+16384], %rs137;
	ld.global.u16 	%rs138, [%rd14+128];
	st.shared.u16 	[%r7+16384], %rs138;
	ld.global.u16 	%rs139, [%rd16+128];
	st.shared.u16 	[%r1+17408], %rs139;
	ld.global.u16 	%rs140, [%rd18+128];
	st.shared.u16 	[%r10+16384], %rs140;
	ld.global.u16 	%rs141, [%rd20+128];
	st.shared.u16 	[%r12+16384], %rs141;
	ld.global.u16 	%rs142, [%rd22+128];
	st.shared.u16 	[%r14+16384], %rs142;
	ld.global.u16 	%rs143, [%rd24+128];
	st.shared.u16 	[%r1+18432], %rs143;
	ld.global.u16 	%rs144, [%rd26+128];
	st.shared.u16 	[%r17+16384], %rs144;
	ld.global.u16 	%rs145, [%rd28+128];
	st.shared.u16 	[%r19+16384], %rs145;
	ld.global.u16 	%rs146, [%rd30+128];
	st.shared.u16 	[%r21+16384], %rs146;
	ld.global.u16 	%rs147, [%rd32+128];
	st.shared.u16 	[%r1+19456], %rs147;
	ld.global.u16 	%rs148, [%rd34+128];
	st.shared.u16 	[%r24+16384], %rs148;
	ld.global.u16 	%rs149, [%rd36+128];
	st.shared.u16 	[%r26+16384], %rs149;
	ld.global.u16 	%rs150, [%rd38+128];
	st.shared.u16 	[%r28+16384], %rs150;
	ld.global.u16 	%rs151, [%rd40+128];
	st.shared.u16 	[%r1+20480], %rs151;
	ld.global.u16 	%rs152, [%rd42+128];
	st.shared.u16 	[%r31+16384], %rs152;
	ld.global.u16 	%rs153, [%rd44+128];
	st.shared.u16 	[%r33+16384], %rs153;
	ld.global.u16 	%rs154, [%rd46+128];
	st.shared.u16 	[%r35+16384], %rs154;
	ld.global.u16 	%rs155, [%rd48+128];
	st.shared.u16 	[%r1+21504], %rs155;
	ld.global.u16 	%rs156, [%rd50+128];
	st.shared.u16 	[%r38+16384], %rs156;
	ld.global.u16 	%rs157, [%rd52+128];
	st.shared.u16 	[%r40+16384], %rs157;
	ld.global.u16 	%rs158, [%rd54+128];
	st.shared.u16 	[%r42+16384], %rs158;
	ld.global.u16 	%rs159, [%rd56+128];
	st.shared.u16 	[%r1+22528], %rs159;
	ld.global.u16 	%rs160, [%rd58+128];
	st.shared.u16 	[%r45+16384], %rs160;
	ld.global.u16 	%rs161, [%rd60+128];
	st.shared.u16 	[%r47+16384], %rs161;
	ld.global.u16 	%rs162, [%rd62+128];
	st.shared.u16 	[%r49+16384], %rs162;
	ld.global.u16 	%rs163, [%rd64+128];
	st.shared.u16 	[%r1+23552], %rs163;
	ld.global.u16 	%rs164, [%rd66+128];
	st.shared.u16 	[%r52+16384], %rs164;
	ld.global.u16 	%rs165, [%rd68+128];
	st.shared.u16 	[%r54+16384], %rs165;
	ld.global.u16 	%rs166, [%rd70+128];
	st.shared.u16 	[%r56+16384], %rs166;
	ld.global.u16 	%rs167, [%rd72+128];
	st.shared.u16 	[%r1+49152], %rs167;
	ld.global.u16 	%rs168, [%rd74+128];
	st.shared.u16 	[%r3+49152], %rs168;
	ld.global.u16 	%rs169, [%rd76+128];
	st.shared.u16 	[%r5+49152], %rs169;
	ld.global.u16 	%rs170, [%rd78+128];
	st.shared.u16 	[%r7+49152], %rs170;
	ld.global.u16 	%rs171, [%rd80+128];
	st.shared.u16 	[%r1+50176], %rs171;
	ld.global.u16 	%rs172, [%rd82+128];
	st.shared.u16 	[%r10+49152], %rs172;
	ld.global.u16 	%rs173, [%rd84+128];
	st.shared.u16 	[%r12+49152], %rs173;
	ld.global.u16 	%rs174, [%rd86+128];
	st.shared.u16 	[%r14+49152], %rs174;
	ld.global.u16 	%rs175, [%rd88+128];
	st.shared.u16 	[%r1+51200], %rs175;
	ld.global.u16 	%rs176, [%rd90+128];
	st.shared.u16 	[%r17+49152], %rs176;
	ld.global.u16 	%rs177, [%rd92+128];
	st.shared.u16 	[%r19+49152], %rs177;
	ld.global.u16 	%rs178, [%rd94+128];
	st.shared.u16 	[%r21+49152], %rs178;
	ld.global.u16 	%rs179, [%rd96+128];
	st.shared.u16 	[%r1+52224], %rs179;
	ld.global.u16 	%rs180, [%rd98+128];
	st.shared.u16 	[%r24+49152], %rs180;
	ld.global.u16 	%rs181, [%rd100+128];
	st.shared.u16 	[%r26+49152], %rs181;
	ld.global.u16 	%rs182, [%rd102+128];
	st.shared.u16 	[%r28+49152], %rs182;
	ld.global.u16 	%rs183, [%rd104+128];
	st.shared.u16 	[%r1+53248], %rs183;
	ld.global.u16 	%rs184, [%rd106+128];
	st.shared.u16 	[%r31+49152], %rs184;
	ld.global.u16 	%rs185, [%rd108+128];
	st.shared.u16 	[%r33+49152], %rs185;
	ld.global.u16 	%rs186, [%rd110+128];
	st.shared.u16 	[%r35+49152], %rs186;
	ld.global.u16 	%rs187, [%rd112+128];
	st.shared.u16 	[%r1+54272], %rs187;
	ld.global.u16 	%rs188, [%rd114+128];
	st.shared.u16 	[%r38+49152], %rs188;
	ld.global.u16 	%rs189, [%rd116+128];
	st.shared.u16 	[%r40+49152], %rs189;
	ld.global.u16 	%rs190, [%rd118+128];
	st.shared.u16 	[%r42+49152], %rs190;
	ld.global.u16 	%rs191, [%rd120+128];
	st.shared.u16 	[%r1+55296], %rs191;
	ld.global.u16 	%rs192, [%rd122+128];
	st.shared.u16 	[%r45+49152], %rs192;
	ld.global.u16 	%rs193, [%rd124+128];
	st.shared.u16 	[%r47+49152], %rs193;
	ld.global.u16 	%rs194, [%rd126+128];
	st.shared.u16 	[%r49+49152], %rs194;
	ld.global.u16 	%rs195, [%rd128+128];
	st.shared.u16 	[%r1+56320], %rs195;
	ld.global.u16 	%rs196, [%rd130+128];
	st.shared.u16 	[%r52+49152], %rs196;
	ld.global.u16 	%rs197, [%rd132+128];
	st.shared.u16 	[%r54+49152], %rs197;
	ld.global.u16 	%rs198, [%rd134+128];
	st.shared.u16 	[%r56+49152], %rs198;
	shr.s32 	%r388, %r104, 31;
	shr.u32 	%r389, %r388, 27;
	add.s32 	%r390, %r104, %r389;
	shr.s32 	%r90, %r390, 5;
	setp.lt.s32 	%p1, %r104, 32;
	mov.f32 	%f1419, 0f00000000;
	mov.f32 	%f1420, %f1419;
	mov.f32 	%f1421, %f1419;
	mov.f32 	%f1422, %f1419;
	mov.f32 	%f1423, %f1419;
	mov.f32 	%f1424, %f1419;
	mov.f32 	%f1425, %f1419;
	mov.f32 	%f1426, %f1419;
	mov.f32 	%f1427, %f1419;
	mov.f32 	%f1428, %f1419;
	mov.f32 	%f1429, %f1419;
	mov.f32 	%f1430, %f1419;
	mov.f32 	%f1431, %f1419;
	mov.f32 	%f1432, %f1419;
	mov.f32 	%f1433, %f1419;
	mov.f32 	%f1434, %f1419;
	mov.f32 	%f1435, %f1419;
	mov.f32 	%f1436, %f1419;
	mov.f32 	%f1437, %f1419;
	mov.f32 	%f1438, %f1419;
	mov.f32 	%f1439, %f1419;
	mov.f32 	%f1440, %f1419;
	mov.f32 	%f1441, %f1419;
	mov.f32 	%f1442, %f1419;
	mov.f32 	%f1443, %f1419;
	mov.f32 	%f1444, %f1419;
	mov.f32 	%f1445, %f1419;
	mov.f32 	%f1446, %f1419;
	mov.f32 	%f1447, %f1419;
	mov.f32 	%f1448, %f1419;
	mov.f32 	%f1449, %f1419;
	mov.f32 	%f1450, %f1419;
	mov.f32 	%f1451, %f1419;
	mov.f32 	%f1452, %f1419;
	mov.f32 	%f1453, %f1419;
	mov.f32 	%f1454, %f1419;
	mov.f32 	%f1455, %f1419;
	mov.f32 	%f1456, %f1419;
	mov.f32 	%f1457, %f1419;
	mov.f32 	%f1458, %f1419;
	mov.f32 	%f1459, %f1419;
	mov.f32 	%f1460, %f1419;
	mov.f32 	%f1461, %f1419;
	mov.f32 	%f1462, %f1419;
	mov.f32 	%f1463, %f1419;
	mov.f32 	%f1464, %f1419;
	mov.f32 	%f1465, %f1419;
	mov.f32 	%f1466, %f1419;
	mov.f32 	%f1467, %f1419;
	mov.f32 	%f1468, %f1419;
	mov.f32 	%f1469, %f1419;
	mov.f32 	%f1470, %f1419;
	mov.f32 	%f1471, %f1419;
	mov.f32 	%f1472, %f1419;
	mov.f32 	%f1473, %f1419;
	mov.f32 	%f1474, %f1419;
	mov.f32 	%f1475, %f1419;
	mov.f32 	%f1476, %f1419;
	mov.f32 	%f1477, %f1419;
	mov.f32 	%f1478, %f1419;
	mov.f32 	%f1479, %f1419;
	mov.f32 	%f1480, %f1419;
	mov.f32 	%f1481, %f1419;
	mov.f32 	%f1482, %f1419;
	mov.f32 	%f1483, %f1419;
	mov.f32 	%f1484, %f1419;
	mov.f32 	%f1485, %f1419;
	mov.f32 	%f1486, %f1419;
	mov.f32 	%f1487, %f1419;
	mov.f32 	%f1488, %f1419;
	mov.f32 	%f1489, %f1419;
	mov.f32 	%f1490, %f1419;
	mov.f32 	%f1491, %f1419;
	mov.f32 	%f1492, %f1419;
	mov.f32 	%f1493, %f1419;
	mov.f32 	%f1494, %f1419;
	mov.f32 	%f1495, %f1419;
	mov.f32 	%f1496, %f1419;
	mov.f32 	%f1497, %f1419;
	mov.f32 	%f1498, %f1419;
	mov.f32 	%f1499, %f1419;
	mov.f32 	%f1500, %f1419;
	mov.f32 	%f1501, %f1419;
	mov.f32 	%f1502, %f1419;
	mov.f32 	%f1503, %f1419;
	mov.f32 	%f1504, %f1419;
	mov.f32 	%f1505, %f1419;
	mov.f32 	%f1506, %f1419;
	mov.f32 	%f1507, %f1419;
	mov.f32 	%f1508, %f1419;
	mov.f32 	%f1509, %f1419;
	mov.f32 	%f1510, %f1419;
	mov.f32 	%f1511, %f1419;
	mov.f32 	%f1512, %f1419;
	mov.f32 	%f1513, %f1419;
	mov.f32 	%f1514, %f1419;
	mov.f32 	%f1515, %f1419;
	mov.f32 	%f1516, %f1419;
	mov.f32 	%f1517, %f1419;
	mov.f32 	%f1518, %f1419;
	mov.f32 	%f1519, %f1419;
	mov.f32 	%f1520, %f1419;
	mov.f32 	%f1521, %f1419;
	mov.f32 	%f1522, %f1419;
	mov.f32 	%f1523, %f1419;
	mov.f32 	%f1524, %f1419;
	mov.f32 	%f1525, %f1419;
	mov.f32 	%f1526, %f1419;
	mov.f32 	%f1527, %f1419;
	mov.f32 	%f1528, %f1419;
	mov.f32 	%f1529, %f1419;
	mov.f32 	%f1530, %f1419;
	mov.f32 	%f1531, %f1419;
	mov.f32 	%f1532, %f1419;
	mov.f32 	%f1533, %f1419;
	mov.f32 	%f1534, %f1419;
	mov.f32 	%f1535, %f1419;
	mov.f32 	%f1536, %f1419;
	mov.f32 	%f1537, %f1419;
	mov.f32 	%f1538, %f1419;
	mov.f32 	%f1539, %f1419;
	mov.f32 	%f1540, %f1419;
	mov.f32 	%f1541, %f1419;
	mov.f32 	%f1542, %f1419;
	mov.f32 	%f1543, %f1419;
	mov.f32 	%f1544, %f1419;
	mov.f32 	%f1545, %f1419;
	mov.f32 	%f1546, %f1419;
	@%p1 bra 	$L__BB0_11;
	mov.b32 	%r1342, 0;
	mov.f32 	%f1419, 0f00000000;
$L__BB0_2:
	bar.sync 	0;
	add.s32 	%r392, %r1342, 3;
	setp.ge.s32 	%p2, %r392, %r90;
	@%p2 bra 	$L__BB0_4;
	ld.param.u64 	%rd669, [_Z6matmulP6__halfS0_S0_iii_param_1];
	ld.param.u64 	%rd665, [_Z6matmulP6__halfS0_S0_iii_param_0];
	shl.b32 	%r393, %r1342, 5;
	mov.u32 	%r394, %tid.x;
	and.b32  	%r395, %r394, 31;
	or.b32  	%r396, %r393, %r395;
	add.s32 	%r397, %r396, 96;
	add.s32 	%r398, %r397, %r2;
	cvta.to.global.u64 	%rd135, %rd665;
	mul.wide.s32 	%rd136, %r398, 2;
	add.s64 	%rd137, %rd135, %rd136;
	ld.global.u16 	%rs199, [%rd137];
	st.shared.u16 	[%r1+24576], %rs199;
	add.s32 	%r399, %r397, %r4;
	mul.wide.s32 	%rd138, %r399, 2;
	add.s64 	%rd139, %rd135, %rd138;
	ld.global.u16 	%rs200, [%rd139];
	st.shared.u16 	[%r3+24576], %rs200;
	add.s32 	%r400, %r397, %r6;
	mul.wide.s32 	%rd140, %r400, 2;
	add.s64 	%rd141, %rd135, %rd140;
	ld.global.u16 	%rs201, [%rd141];
	st.shared.u16 	[%r5+24576], %rs201;
	add.s32 	%r401, %r397, %r8;
	mul.wide.s32 	%rd142, %r401, 2;
	add.s64 	%rd143, %rd135, %rd142;
	ld.global.u16 	%rs202, [%rd143];
	st.shared.u16 	[%r7+24576], %rs202;
	add.s32 	%r402, %r397, %r9;
	mul.wide.s32 	%rd144, %r402, 2;
	add.s64 	%rd145, %rd135, %rd144;
	ld.global.u16 	%rs203, [%rd145];
	st.shared.u16 	[%r1+25600], %rs203;
	add.s32 	%r403, %r397, %r11;
	mul.wide.s32 	%rd146, %r403, 2;
	add.s64 	%rd147, %rd135, %rd146;
	ld.global.u16 	%rs204, [%rd147];
	st.shared.u16 	[%r10+24576], %rs204;
	add.s32 	%r404, %r397, %r13;
	mul.wide.s32 	%rd148, %r404, 2;
	add.s64 	%rd149, %rd135, %rd148;
	ld.global.u16 	%rs205, [%rd149];
	st.shared.u16 	[%r12+24576], %rs205;
	add.s32 	%r405, %r397, %r15;
	mul.wide.s32 	%rd150, %r405, 2;
	add.s64 	%rd151, %rd135, %rd150;
	ld.global.u16 	%rs206, [%rd151];
	st.shared.u16 	[%r14+24576], %rs206;
	add.s32 	%r406, %r397, %r16;
	mul.wide.s32 	%rd152, %r406, 2;
	add.s64 	%rd153, %rd135, %rd152;
	ld.global.u16 	%rs207, [%rd153];
	st.shared.u16 	[%r1+26624], %rs207;
	add.s32 	%r407, %r397, %r18;
	mul.wide.s32 	%rd154, %r407, 2;
	add.s64 	%rd155, %rd135, %rd154;
	ld.global.u16 	%rs208, [%rd155];
	st.shared.u16 	[%r17+24576], %rs208;
	add.s32 	%r408, %r397, %r20;
	mul.wide.s32 	%rd156, %r408, 2;
	add.s64 	%rd157, %rd135, %rd156;
	ld.global.u16 	%rs209, [%rd157];
	st.shared.u16 	[%r19+24576], %rs209;
	add.s32 	%r409, %r397, %r22;
	mul.wide.s32 	%rd158, %r409, 2;
	add.s64 	%rd159, %rd135, %rd158;
	ld.global.u16 	%rs210, [%rd159];
	st.shared.u16 	[%r21+24576], %rs210;
	add.s32 	%r410, %r397, %r23;
	mul.wide.s32 	%rd160, %r410, 2;
	add.s64 	%rd161, %rd135, %rd160;
	ld.global.u16 	%rs211, [%rd161];
	st.shared.u16 	[%r1+27648], %rs211;
	add.s32 	%r411, %r397, %r25;
	mul.wide.s32 	%rd162, %r411, 2;
	add.s64 	%rd163, %rd135, %rd162;
	ld.global.u16 	%rs212, [%rd163];
	st.shared.u16 	[%r24+24576], %rs212;
	add.s32 	%r412, %r397, %r27;
	mul.wide.s32 	%rd164, %r412, 2;
	add.s64 	%rd165, %rd135, %rd164;
	ld.global.u16 	%rs213, [%rd165];
	st.shared.u16 	[%r26+24576], %rs213;
	add.s32 	%r413, %r397, %r29;
	mul.wide.s32 	%rd166, %r413, 2;
	add.s64 	%rd167, %rd135, %rd166;
	ld.global.u16 	%rs214, [%rd167];
	st.shared.u16 	[%r28+24576], %rs214;
	add.s32 	%r414, %r397, %r30;
	mul.wide.s32 	%rd168, %r414, 2;
	add.s64 	%rd169, %rd135, %rd168;
	ld.global.u16 	%rs215, [%rd169];
	st.shared.u16 	[%r1+28672], %rs215;
	add.s32 	%r415, %r397, %r32;
	mul.wide.s32 	%rd170, %r415, 2;
	add.s64 	%rd171, %rd135, %rd170;
	ld.global.u16 	%rs216, [%rd171];
	st.shared.u16 	[%r31+24576], %rs216;
	add.s32 	%r416, %r397, %r34;
	mul.wide.s32 	%rd172, %r416, 2;
	add.s64 	%rd173, %rd135, %rd172;
	ld.global.u16 	%rs217, [%rd173];
	st.shared.u16 	[%r33+24576], %rs217;
	add.s32 	%r417, %r397, %r36;
	mul.wide.s32 	%rd174, %r417, 2;
	add.s64 	%rd175, %rd135, %rd174;
	ld.global.u16 	%rs218, [%rd175];
	st.shared.u16 	[%r35+24576], %rs218;
	add.s32 	%r418, %r397, %r37;
	mul.wide.s32 	%rd176, %r418, 2;
	add.s64 	%rd177, %rd135, %rd176;
	ld.global.u16 	%rs219, [%rd177];
	st.shared.u16 	[%r1+29696], %rs219;
	add.s32 	%r419, %r397, %r39;
	mul.wide.s32 	%rd178, %r419, 2;
	add.s64 	%rd179, %rd135, %rd178;
	ld.global.u16 	%rs220, [%rd179];
	st.shared.u16 	[%r38+24576], %rs220;
	add.s32 	%r420, %r397, %r41;
	mul.wide.s32 	%rd180, %r420, 2;
	add.s64 	%rd181, %rd135, %rd180;
	ld.global.u16 	%rs221, [%rd181];
	st.shared.u16 	[%r40+24576], %rs221;
	add.s32 	%r421, %r397, %r43;
	mul.wide.s32 	%rd182, %r421, 2;
	add.s64 	%rd183, %rd135, %rd182;
	ld.global.u16 	%rs222, [%rd183];
	st.shared.u16 	[%r42+24576], %rs222;
	add.s32 	%r422, %r397, %r44;
	mul.wide.s32 	%rd184, %r422, 2;
	add.s64 	%rd185, %rd135, %rd184;
	ld.global.u16 	%rs223, [%rd185];
	st.shared.u16 	[%r1+30720], %rs223;
	add.s32 	%r423, %r397, %r46;
	mul.wide.s32 	%rd186, %r423, 2;
	add.s64 	%rd187, %rd135, %rd186;
	ld.global.u16 	%rs224, [%rd187];
	st.shared.u16 	[%r45+24576], %rs224;
	add.s32 	%r424, %r397, %r48;
	mul.wide.s32 	%rd188, %r424, 2;
	add.s64 	%rd189, %rd135, %rd188;
	ld.global.u16 	%rs225, [%rd189];
	st.shared.u16 	[%r47+24576], %rs225;
	add.s32 	%r425, %r397, %r50;
	mul.wide.s32 	%rd190, %r425, 2;
	add.s64 	%rd191, %rd135, %rd190;
	ld.global.u16 	%rs226, [%rd191];
	st.shared.u16 	[%r49+24576], %rs226;
	add.s32 	%r426, %r397, %r51;
	mul.wide.s32 	%rd192, %r426, 2;
	add.s64 	%rd193, %rd135, %rd192;
	ld.global.u16 	%rs227, [%rd193];
	st.shared.u16 	[%r1+31744], %rs227;
	add.s32 	%r427, %r397, %r53;
	mul.wide.s32 	%rd194, %r427, 2;
	add.s64 	%rd195, %rd135, %rd194;
	ld.global.u16 	%rs228, [%rd195];
	st.shared.u16 	[%r52+24576], %rs228;
	add.s32 	%r428, %r397, %r55;
	mul.wide.s32 	%rd196, %r428, 2;
	add.s64 	%rd197, %rd135, %rd196;
	ld.global.u16 	%rs229, [%rd197];
	st.shared.u16 	[%r54+24576], %rs229;
	add.s32 	%r429, %r397, %r57;
	mul.wide.s32 	%rd198, %r429, 2;
	add.s64 	%rd199, %rd135, %rd198;
	ld.global.u16 	%rs230, [%rd199];
	st.shared.u16 	[%r56+24576], %rs230;
	add.s32 	%r430, %r397, %r58;
	cvta.to.global.u64 	%rd200, %rd669;
	mul.wide.s32 	%rd201, %r430, 2;
	add.s64 	%rd202, %rd200, %rd201;
	ld.global.u16 	%rs231, [%rd202];
	st.shared.u16 	[%r1+57344], %rs231;
	add.s32 	%r431, %r397, %r59;
	mul.wide.s32 	%rd203, %r431, 2;
	add.s64 	%rd204, %rd200, %rd203;
	ld.global.u16 	%rs232, [%rd204];
	st.shared.u16 	[%r3+57344], %rs232;
	add.s32 	%r432, %r397, %r60;
	mul.wide.s32 	%rd205, %r432, 2;
	add.s64 	%rd206, %rd200, %rd205;
	ld.global.u16 	%rs233, [%rd206];
	st.shared.u16 	[%r5+57344], %rs233;
	add.s32 	%r433, %r397, %r61;
	mul.wide.s32 	%rd207, %r433, 2;
	add.s64 	%rd208, %rd200, %rd207;
	ld.global.u16 	%rs234, [%rd208];
	st.shared.u16 	[%r7+57344], %rs234;
	add.s32 	%r434, %r397, %r62;
	mul.wide.s32 	%rd209, %r434, 2;
	add.s64 	%rd210, %rd200, %rd209;
	ld.global.u16 	%rs235, [%rd210];
	st.shared.u16 	[%r1+58368], %rs235;
	add.s32 	%r435, %r397, %r63;
	mul.wide.s32 	%rd211, %r435, 2;
	add.s64 	%rd212, %rd200, %rd211;
	ld.global.u16 	%rs236, [%rd212];
	st.shared.u16 	[%r10+57344], %rs236;
	add.s32 	%r436, %r397, %r64;
	mul.wide.s32 	%rd213, %r436, 2;
	add.s64 	%rd214, %rd200, %rd213;
	ld.global.u16 	%rs237, [%rd214];
	st.shared.u16 	[%r12+57344], %rs237;
	add.s32 	%r437, %r397, %r65;
	mul.wide.s32 	%rd215, %r437, 2;
	add.s64 	%rd216, %rd200, %rd215;
	ld.global.u16 	%rs238, [%rd216];
	st.shared.u16 	[%r14+57344], %rs238;
	add.s32 	%r438, %r397, %r66;
	mul.wide.s32 	%rd217, %r438, 2;
	add.s64 	%rd218, %rd200, %rd217;
	ld.global.u16 	%rs239, [%rd218];
	st.shared.u16 	[%r1+59392], %rs239;
	add.s32 	%r439, %r397, %r67;
	mul.wide.s32 	%rd219, %r439, 2;
	add.s64 	%rd220, %rd200, %rd219;
	ld.global.u16 	%rs240, [%rd220];
	st.shared.u16 	[%r17+57344], %rs240;
	add.s32 	%r440, %r397, %r68;
	mul.wide.s32 	%rd221, %r440, 2;
	add.s64 	%rd222, %rd200, %rd221;
	ld.global.u16 	%rs241, [%rd222];
	st.shared.u16 	[%r19+57344], %rs241;
	add.s32 	%r441, %r397, %r69;
	mul.wide.s32 	%rd223, %r441, 2;
	add.s64 	%rd224, %rd200, %rd223;
	ld.global.u16 	%rs242, [%rd224];
	st.shared.u16 	[%r21+57344], %rs242;
	add.s32 	%r442, %r397, %r70;
	mul.wide.s32 	%rd225, %r442, 2;
	add.s64 	%rd226, %rd200, %rd225;
	ld.global.u16 	%rs243, [%rd226];
	st.shared.u16 	[%r1+60416], %rs243;
	add.s32 	%r443, %r397, %r71;
	mul.wide.s32 	%rd227, %r443, 2;
	add.s64 	%rd228, %rd200, %rd227;
	ld.global.u16 	%rs244, [%rd228];
	st.shared.u16 	[%r24+57344], %rs244;
	add.s32 	%r444, %r397, %r72;
	mul.wide.s32 	%rd229, %r444, 2;
	add.s64 	%rd230, %rd200, %rd229;
	ld.global.u16 	%rs245, [%rd230];
	st.shared.u16 	[%r26+57344], %rs245;
	add.s32 	%r445, %r397, %r73;
	mul.wide.s32 	%rd231, %r445, 2;
	add.s64 	%rd232, %rd200, %rd231;
	ld.global.u16 	%rs246, [%rd232];
	st.shared.u16 	[%r28+57344], %rs246;
	add.s32 	%r446, %r397, %r74;
	mul.wide.s32 	%rd233, %r446, 2;
	add.s64 	%rd234, %rd200, %rd233;
	ld.global.u16 	%rs247, [%rd234];
	st.shared.u16 	[%r1+61440], %rs247;
	add.s32 	%r447, %r397, %r75;
	mul.wide.s32 	%rd235, %r447, 2;
	add.s64 	%rd236, %rd200, %rd235;
	ld.global.u16 	%rs248, [%rd236];
	st.shared.u16 	[%r31+57344], %rs248;
	add.s32 	%r448, %r397, %r76;
	mul.wide.s32 	%rd237, %r448, 2;
	add.s64 	%rd238, %rd200, %rd237;
	ld.global.u16 	%rs249, [%rd238];
	st.shared.u16 	[%r33+57344], %rs249;
	add.s32 	%r449, %r397, %r77;
	mul.wide.s32 	%rd239, %r449, 2;
	add.s64 	%rd240, %rd200, %rd239;
	ld.global.u16 	%rs250, [%rd240];
	st.shared.u16 	[%r35+57344], %rs250;
	add.s32 	%r450, %r397, %r78;
	mul.wide.s32 	%rd241, %r450, 2;
	add.s64 	%rd242, %rd200, %rd241;
	ld.global.u16 	%rs251, [%rd242];
	st.shared.u16 	[%r1+62464], %rs251;
	add.s32 	%r451, %r397, %r79;
	mul.wide.s32 	%rd243, %r451, 2;
	add.s64 	%rd244, %rd200, %rd243;
	ld.global.u16 	%rs252, [%rd244];
	st.shared.u16 	[%r38+57344], %rs252;
	add.s32 	%r452, %r397, %r80;
	mul.wide.s32 	%rd245, %r452, 2;
	add.s64 	%rd246, %rd200, %rd245;
	ld.global.u16 	%rs253, [%rd246];
	st.shared.u16 	[%r40+57344], %rs253;
	add.s32 	%r453, %r397, %r81;
	mul.wide.s32 	%rd247, %r453, 2;
	add.s64 	%rd248, %rd200, %rd247;
	ld.global.u16 	%rs254, [%rd248];
	st.shared.u16 	[%r42+57344], %rs254;
	add.s32 	%r454, %r397, %r82;
	mul.wide.s32 	%rd249, %r454, 2;
	add.s64 	%rd250, %rd200, %rd249;
	ld.global.u16 	%rs255, [%rd250];
	st.shared.u16 	[%r1+63488], %rs255;
	add.s32 	%r455, %r397, %r83;
	mul.wide.s32 	%rd251, %r455, 2;
	add.s64 	%rd252, %rd200, %rd251;
	ld.global.u16 	%rs256, [%rd252];
	st.shared.u16 	[%r45+57344], %rs256;
	add.s32 	%r456, %r397, %r84;
	mul.wide.s32 	%rd253, %r456, 2;
	add.s64 	%rd254, %rd200, %rd253;
	ld.global.u16 	%rs257, [%rd254];
	st.shared.u16 	[%r47+57344], %rs257;
	add.s32 	%r457, %r397, %r85;
	mul.wide.s32 	%rd255, %r457, 2;
	add.s64 	%rd256, %rd200, %rd255;
	ld.global.u16 	%rs258, [%rd256];
	st.shared.u16 	[%r49+57344], %rs258;
	add.s32 	%r458, %r397, %r86;
	mul.wide.s32 	%rd257, %r458, 2;
	add.s64 	%rd258, %rd200, %rd257;
	ld.global.u16 	%rs259, [%rd258];
	st.shared.u16 	[%r1+64512], %rs259;
	add.s32 	%r459, %r397, %r87;
	mul.wide.s32 	%rd259, %r459, 2;
	add.s64 	%rd260, %rd200, %rd259;
	ld.global.u16 	%rs260, [%rd260];
	st.shared.u16 	[%r52+57344], %rs260;
	add.s32 	%r460, %r397, %r88;
	mul.wide.s32 	%rd261, %r460, 2;
	add.s64 	%rd262, %rd200, %rd261;
	ld.global.u16 	%rs261, [%rd262];
	st.shared.u16 	[%r54+57344], %rs261;
	add.s32 	%r461, %r397, %r89;
	mul.wide.s32 	%rd263, %r461, 2;
	add.s64 	%rd264, %rd200, %rd263;
	ld.global.u16 	%rs262, [%rd264];
	st.shared.u16 	[%r56+57344], %rs262;
$L__BB0_4:
	mov.u32 	%r462, %tid.z;
	shl.b32 	%r463, %r462, 12;
	mov.u32 	%r464, shared_storage;
	add.s32 	%r465, %r464, %r463;
	mov.b32 	%r466, 16;
	wmma.load.a.sync.aligned.row.m16n16k16.shared.f16 	{%r467, %r468, %r469, %r470, %r471, %r472, %r473, %r474}, [%r465], %r466;
	add.s32 	%r475, %r465, 1024;
	wmma.load.a.sync.aligned.row.m16n16k16.shared.f16 	{%r476, %r477, %r478, %r479, %r480, %r481, %r482, %r483}, [%r475], %r466;
	add.s32 	%r484, %r465, 2048;
	wmma.load.a.sync.aligned.row.m16n16k16.shared.f16 	{%r485, %r486, %r487, %r488, %r489, %r490, %r491, %r492}, [%r484], %r466;
	add.s32 	%r493, %r465, 3072;
	wmma.load.a.sync.aligned.row.m16n16k16.shared.f16 	{%r494, %r495, %r496, %r497, %r498, %r499, %r500, %r501}, [%r493], %r466;
	mov.u32 	%r502, %tid.y;
	shl.b32 	%r503, %r502, 12;
	add.s32 	%r504, %r503, %r464;
	add.s32 	%r505, %r504, 32768;
	wmma.load.b.sync.aligned.col.m16n16k16.shared.f16 	{%r506, %r507, %r508, %r509, %r510, %r511, %r512, %r513}, [%r505], %r466;
	add.s32 	%r514, %r504, 33792;
	wmma.load.b.sync.aligned.col.m16n16k16.shared.f16 	{%r515, %r516, %r517, %r518, %r519, %r520, %r521, %r522}, [%r514], %r466;
	add.s32 	%r523, %r504, 34816;
	wmma.load.b.sync.aligned.col.m16n16k16.shared.f16 	{%r524, %r525, %r526, %r527, %r528, %r529, %r530, %r531}, [%r523], %r466;
	add.s32 	%r532, %r504, 35840;
	wmma.load.b.sync.aligned.col.m16n16k16.shared.f16 	{%r533, %r534, %r535, %r536, %r537, %r538, %r539, %r540}, [%r532], %r466;
	wmma.mma.sync.aligned.row.col.m16n16k16.f32.f32 {%f771, %f772, %f773, %f774, %f775, %f776, %f777, %f778}, {%r467, %r468, %r469, %r470, %r471, %r472, %r473, %r474}, {%r506, %r507, %r508, %r509, %r510, %r511, %r512, %r513}, {%f1546, %f1545, %f1544, %f1543, %f1542, %f1541, %f1540, %f1539};
	wmma.mma.sync.aligned.row.col.m16n16k16.f32.f32 {%f779, %f780, %f781, %f782, %f783, %f784, %f785, %f786}, {%r467, %r468, %r469, %r470, %r471, %r472, %r473, %r474}, {%r515, %r516, %r517, %r518, %r519, %r520, %r521, %r522}, {%f1538, %f1537, %f1536, %f1535, %f1534, %f1533, %f1532, %f1531};
	wmma.mma.sync.aligned.row.col.m16n16k16.f32.f32 {%f787, %f788, %f789, %f790, %f791, %f792, %f793, %f794}, {%r467, %r468, %r469, %r470, %r471, %r472, %r473, %r474}, {%r524, %r525, %r526, %r527, %r528, %r529, %r530, %r531}, {%f1530, %f1529, %f1528, %f1527, %f1526, %f1525, %f1524, %f1523};
	wmma.mma.sync.aligned.row.col.m16n16k16.f32.f32 {%f795, %f796, %f797, %f798, %f799, %f800, %f801, %f802}, {%r467, %r468, %r469, %r470, %r471, %r472, %r473, %r474}, {%r533, %r534, %r535, %r536, %r537, %r538, %r539, %r540}, {%f1522, %f1521, %f1520, %f1519, %f1518, %f1517, %f1516, %f1515};
	wmma.mma.sync.aligned.row.col.m16n16k16.f32.f32 {%f803, %f804, %f805, %f806, %f807, %f808, %f809, %f810}, {%r476, %r477, %r478, %r479, %r480, %r481, %r482, %r483}, {%r506, %r507, %r508, %r509, %r510, %r511, %r512, %r513}, {%f1514, %f1513, %f1512, %f1511, %f1510, %f1509, %f1508, %f1507};
	wmma.mma.sync.aligned.row.col.m16n16k16.f32.f32 {%f811, %f812, %f813, %f814, %f815, %f816, %f817, %f818}, {%r476, %r477, %r478, %r479, %r480, %r481, %r482, %r483}, {%r515, %r516, %r517, %r518, %r519, %r520, %r521, %r522}, {%f1506, %f1505, %f1504, %f1503, %f1502, %f1501, %f1500, %f1499};
	wmma.mma.sync.aligned.row.col.m16n16k16.f32.f32 {%f819, %f820, %f821, %f822, %f823, %f824, %f825, %f826}, {%r476, %r477, %r478, %r479, %r480, %r481, %r482, %r483}, {%r524, %r525, %r526, %r527, %r528, %r529, %r530, %r531}, {%f1498, %f1497, %f1496, %f1495, %f1494, %f1493, %f1492, %f1491};
	wmma.mma.sync.aligned.row.col.m16n16k16.f32.f32 {%f827, %f828, %f829, %f830, %f831, %f832, %f833, %f834}, {%r476, %r477, %r478, %r479, %r480, %r481, %r482, %r483}, {%r533, %r534, %r535, %r536, %r537, %r538, %r539, %r540}, {%f1490, %f1489, %f1488, %f1487, %f1486, %f1485, %f1484, %f1483};
	wmma.mma.sync.aligned.row.col.m16n16k16.f32.f32 {%f835, %f836, %f837, %f838, %f839, %f840, %f841, %f842}, {%r485, %r486, %r487, %r488, %r489, %r490, %r491, %r492}, {%r506, %r507, %r508, %r509, %r510, %r511, %r512, %r513}, {%f1482, %f1481, %f1480, %f1479, %f1478, %f1477, %f1476, %f1475};
	wmma.mma.sync.aligned.row.col.m16n16k16.f32.f32 {%f843, %f844, %f845, %f846, %f847, %f848, %f849, %f850}, {%r485, %r486, %r487, %r488, %r489, %r490, %r491, %r492}, {%r515, %r516, %r517, %r518, %r519, %r520, %r521, %r522}, {%f1474, %f1473, %f1472, %f1471, %f1470, %f1469, %f1468, %f1467};
	wmma.mma.sync.aligned.row.col.m16n16k16.f32.f32 {%f851, %f852, %f853, %f854, %f855, %f856, %f857, %f858}, {%r485, %r486, %r487, %r488, %r489, %r490, %r491, %r492}, {%r524, %r525, %r526, %r527, %r528, %r529, %r530, %r531}, {%f1466, %f1465, %f1464, %f1463, %f1462, %f1461, %f1460, %f1459};
	wmma.mma.sync.aligned.row.col.m16n16k16.f32.f32 {%f859, %f860, %f861, %f862, %f863, %f864, %f865, %f866}, {%r485, %r486, %r487, %r488, %r489, %r490, %r491, %r492}, {%r533, %r534, %r535, %r536, %r537, %r538, %r539, %r540}, {%f1458, %f1457, %f1456, %f1455, %f1454, %f1453, %f1452, %f1451};
	wmma.mma.sync.aligned.row.col.m16n16k16.f32.f32 {%f867, %f868, %f869, %f870, %f871, %f872, %f873, %f874}, {%r494, %r495, %r496, %r497, %r498, %r499, %r500, %r501}, {%r506, %r507, %r508, %r509, %r510, %r511, %r512, %r513}, {%f1450, %f1449, %f1448, %f1447, %f1446, %f1445, %f1444, %f1443};
	wmma.mma.sync.aligned.row.col.m16n16k16.f32.f32 {%f875, %f876, %f877, %f878, %f879, %f880, %f881, %f882}, {%r494, %r495, %r496, %r497, %r498, %r499, %r500, %r501}, {%r515, %r516, %r517, %r518, %r519, %r520, %r521, %r522}, {%f1442, %f1441, %f1440, %f1439, %f1438, %f1437, %f1436, %f1435};
	wmma.mma.sync.aligned.row.col.m16n16k16.f32.f32 {%f883, %f884, %f885, %f886, %f887, %f888, %f889, %f890}, {%r494, %r495, %r496, %r497, %r498, %r499, %r500, %r501}, {%r524, %r525, %r526, %r527, %r528, %r529, %r530, %r531}, {%f1434, %f1433, %f1432, %f1431, %f1430, %f1429, %f1428, %f1427};
	wmma.mma.sync.aligned.row.col.m16n16k16.f32.f32 {%f891, %f892, %f893, %f894, %f895, %f896, %f897, %f898}, {%r494, %r495, %r496, %r497, %r498, %r499, %r500, %r501}, {%r533, %r534, %r535, %r536, %r537, %r538, %r539, %r540}, {%f1426, %f1425, %f1424, %f1423, %f1422, %f1421, %f1420, %f1419};
	add.s32 	%r541, %r465, 512;
	wmma.load.a.sync.aligned.row.m16n16k16.shared.f16 	{%r542, %r543, %r544, %r545, %r546, %r547, %r548, %r549}, [%r541], %r466;
	add.s32 	%r550, %r465, 1536;
	wmma.load.a.sync.aligned.row.m16n16k16.shared.f16 	{%r551, %r552, %r553, %r554, %r555, %r556, %r557, %r558}, [%r550], %r466;
	add.s32 	%r559, %r465, 2560;
	wmma.load.a.sync.aligned.row.m16n16k16.shared.f16 	{%r560, %r561, %r562, %r563, %r564, %r565, %r566, %r567}, [%r559], %r466;
	add.s32 	%r568, %r465, 3584;
	wmma.load.a.sync.aligned.row.m16n16k16.shared.f16 	{%r569, %r570, %r571, %r572, %r573, %r574, %r575, %r576}, [%r568], %r466;
	add.s32 	%r577, %r504, 33280;
	wmma.load.b.sync.aligned.col.m16n16k16.shared.f16 	{%r578, %r579, %r580, %r581, %r582, %r583, %r584, %r585}, [%r577], %r466;
	add.s32 	%r586, %r504, 34304;
	wmma.load.b.sync.aligned.col.m16n16k16.shared.f16 	{%r587, %r588, %r589, %r590, %r591, %r592, %r593, %r594}, [%r586], %r466;
	add.s32 	%r595, %r504, 35328;
	wmma.load.b.sync.aligned.col.m16n16k16.shared.f16 	{%r596, %r597, %r598, %r599, %r600, %r601, %r602, %r603}, [%r595], %r466;
	add.s32 	%r604, %r504, 36352;
	wmma.load.b.sync.aligned.col.m16n16k16.shared.f16 	{%r605, %r606, %r607, %r608, %r609, %r610, %r611, %r612}, [%r604], %r466;
	wmma.mma.sync.aligned.row.col.m16n16k16.f32.f32 {%f257, %f258, %f259, %f260, %f261, %f262, %f263, %f264}, {%r542, %r543, %r544, %r545, %r546, %r547, %r548, %r549}, {%r578, %r579, %r580, %r581, %r582, %r583, %r584, %r585}, {%f771, %f772, %f773, %f774, %f775, %f776, %f777, %f778};
	wmma.mma.sync.aligned.row.col.m16n16k16.f32.f32 {%f265, %f266, %f267, %f268, %f269, %f270, %f271, %f272}, {%r542, %r543, %r544, %r545, %r546, %r547, %r548, %r549}, {%r587, %r588, %r589, %r590, %r591, %r592, %r593, %r594}, {%f779, %f780, %f781, %f782, %f783, %f784, %f785, %f786};
	wmma.mma.sync.aligned.row.col.m16n16k16.f32.f32 {%f273, %f274, %f275, %f276, %f277, %f278, %f279, %f280}, {%r542, %r543, %r544, %r545, %r546, %r547, %r548, %r549}, {%r596, %r597, %r598, %r599, %r600, %r601, %r602, %r603}, {%f787, %f788, %f789, %f790, %f791, %f792, %f793, %f794};
	wmma.mma.sync.aligned.row.col.m16n16k16.f32.f32 {%f281, %f282, %f283, %f284, %f285, %f286, %f287, %f288}, {%r542, %r543, %r544, %r545, %r546, %r547, %r548, %r549}, {%r605, %r606, %r607, %r608, %r609, %r610, %r611, %r612}, {%f795, %f796, %f797, %f798, %f799, %f800, %f801, %f802};
	wmma.mma.sync.aligned.row.col.m16n16k16.f32.f32 {%f289, %f290, %f291, %f292, %f293, %f294, %f295, %f296}, {%r551, %r552, %r553, %r554, %r555, %r556, %r557, %r558}, {%r578, %r579, %r580, %r581, %r582, %r583, %r584, %r585}, {%f803, %f804, %f805, %f806, %f807, %f808, %f809, %f810};
	wmma.mma.sync.aligned.row.col.m16n16k16.f32.f32 {%f297, %f298, %f299, %f300, %f301, %f302, %f303, %f304}, {%r551, %r552, %r553, %r554, %r555, %r556, %r557, %r558}, {%r587, %r588, %r589, %r590, %r591, %r592, %r593, %r594}, {%f811, %f812, %f813, %f814, %f815, %f816, %f817, %f818};
	wmma.mma.sync.aligned.row.col.m16n16k16.f32.f32 {%f305, %f306, %f307, %f308, %f309, %f310, %f311, %f312}, {%r551, %r552, %r553, %r554, %r555, %r556, %r557, %r558}, {%r596, %r597, %r598, %r599, %r600, %r601, %r602, %r603}, {%f819, %f820, %f821, %f822, %f823, %f824, %f825, %f826};
	wmma.mma.sync.aligned.row.col.m16n16k16.f32.f32 {%f313, %f314, %f315, %f316, %f317, %f318, %f319, %f320}, {%r551, %r552, %r553, %r554, %r555, %r556, %r557, %r558}, {%r605, %r606, %r607, %r608, %r609, %r610, %r611, %r612}, {%f827, %f828, %f829, %f830, %f831, %f832, %f833, %f834};
	wmma.mma.sync.aligned.row.col.m16n16k16.f32.f32 {%f321, %f322, %f323, %f324, %f325, %f326, %f327, %f328}, {%r560, %r561, %r562, %r563, %r564, %r565, %r566, %r567}, {%r578, %r579, %r580, %r581, %r582, %r583, %r584, %r585}, {%f835, %f836, %f837, %f838, %f839, %f840, %f841, %f842};
	wmma.mma.sync.aligned.row.col.m16n16k16.f32.f32 {%f329, %f330, %f331, %f332, %f333, %f334, %f335, %f336}, {%r560, %r561, %r562, %r563, %r564, %r565, %r566, %r567}, {%r587, %r588, %r589, %r590, %r591, %r592, %r593, %r594}, {%f843, %f844, %f845, %f846, %f847, %f848, %f849, %f850};
	wmma.mma.sync.aligned.row.col.m16n16k16.f32.f32 {%f337, %f338, %f339, %f340, %f341, %f342, %f343, %f344}, {%r560, %r561, %r562, %r563, %r564, %r565, %r566, %r567}, {%r596, %r597, %r598, %r599, %r600, %r601, %r602, %r603}, {%f851, %f852, %f853, %f854, %f855, %f856, %f857, %f858};
	wmma.mma.sync.aligned.row.col.m16n16k16.f32.f32 {%f345, %f346, %f347, %f348, %f349, %f350, %f351, %f352}, {%r560, %r561, %r562, %r563, %r564, %r565, %r566, %r567}, {%r605, %r606, %r607, %r608, %r609, %r610, %r611, %r612}, {%f859, %f860, %f861, %f862, %f863, %f864, %f865, %f866};
	wmma.mma.sync.aligned.row.col.m16n16k16.f32.f32 {%f353, %f354, %f355, %f356, %f357, %f358, %f359, %f360}, {%r569, %r570, %r571, %r572, %r573, %r574, %r575, %r576}, {%r578, %r579, %r580, %r581, %r582, %r583, %r584, %r585}, {%f867, %f868, %f869, %f870, %f871, %f872, %f873, %f874};
	wmma.mma.sync.aligned.row.col.m16n16k16.f32.f32 {%f361, %f362, %f363, %f364, %f365, %f366, %f367, %f368}, {%r569, %r570, %r571, %r572, %r573, %r574, %r575, %r576}, {%r587, %r588, %r589, %r590, %r591, %r592, %r593, %r594}, {%f875, %f876, %f877, %f878, %f879, %f880, %f881, %f882};
	wmma.mma.sync.aligned.row.col.m16n16k16.f32.f32 {%f369, %f370, %f371, %f372, %f373, %f374, %f375, %f376}, {%r569, %r570, %r571, %r572, %r573, %r574, %r575, %r576}, {%r596, %r597, %r598, %r599, %r600, %r601, %r602, %r603}, {%f883, %f884, %f885, %f886, %f887, %f888, %f889, %f890};
	wmma.mma.sync.aligned.row.col.m16n16k16.f32.f32 {%f377, %f378, %f379, %f380, %f381, %f382, %f383, %f384}, {%r569, %r570, %r571, %r572, %r573, %r574, %r575, %r576}, {%r605, %r606, %r607, %r608, %r609, %r610, %r611, %r612}, {%f891, %f892, %f893, %f894, %f895, %f896, %f897, %f898};
	bar.sync 	0;
	add.s32 	%r95, %r1342, 4;
	setp.ge.s32 	%p3, %r95, %r90;
	@%p3 bra 	$L__BB0_6;
	ld.param.u64 	%rd670, [_Z6matmulP6__halfS0_S0_iii_param_1];
	ld.param.u64 	%rd666, [_Z6matmulP6__halfS0_S0_iii_param_0];
	shl.b32 	%r613, %r95, 5;
	mov.u32 	%r614, %tid.x;
	and.b32  	%r615, %r614, 31;
	or.b32  	%r616, %r613, %r615;
	add.s32 	%r617, %r616, %r2;
	cvta.to.global.u64 	%rd265, %rd666;
	mul.wide.s32 	%rd266, %r617, 2;
	add.s64 	%rd267, %rd265, %rd266;
	ld.global.u16 	%rs263, [%rd267];
	st.shared.u16 	[%r1], %rs263;
	add.s32 	%r618, %r616, %r4;
	mul.wide.s32 	%rd268, %r618, 2;
	add.s64 	%rd269, %rd265, %rd268;
	ld.global.u16 	%rs264, [%rd269];
	st.shared.u16 	[%r3], %rs264;
	add.s32 	%r619, %r616, %r6;
	mul.wide.s32 	%rd270, %r619, 2;
	add.s64 	%rd271, %rd265, %rd270;
	ld.global.u16 	%rs265, [%rd271];
	st.shared.u16 	[%r5], %rs265;
	add.s32 	%r620, %r616, %r8;
	mul.wide.s32 	%rd272, %r620, 2;
	add.s64 	%rd273, %rd265, %rd272;
	ld.global.u16 	%rs266, [%rd273];
	st.shared.u16 	[%r7], %rs266;
	add.s32 	%r621, %r616, %r9;
	mul.wide.s32 	%rd274, %r621, 2;
	add.s64 	%rd275, %rd265, %rd274;
	ld.global.u16 	%rs267, [%rd275];
	st.shared.u16 	[%r1+1024], %rs267;
	add.s32 	%r622, %r616, %r11;
	mul.wide.s32 	%rd276, %r622, 2;
	add.s64 	%rd277, %rd265, %rd276;
	ld.global.u16 	%rs268, [%rd277];
	st.shared.u16 	[%r10], %rs268;
	add.s32 	%r623, %r616, %r13;
	mul.wide.s32 	%rd278, %r623, 2;
	add.s64 	%rd279, %rd265, %rd278;
	ld.global.u16 	%rs269, [%rd279];
	st.shared.u16 	[%r12], %rs269;
	add.s32 	%r624, %r616, %r15;
	mul.wide.s32 	%rd280, %r624, 2;
	add.s64 	%rd281, %rd265, %rd280;
	ld.global.u16 	%rs270, [%rd281];
	st.shared.u16 	[%r14], %rs270;
	add.s32 	%r625, %r616, %r16;
	mul.wide.s32 	%rd282, %r625, 2;
	add.s64 	%rd283, %rd265, %rd282;
	ld.global.u16 	%rs271, [%rd283];
	st.shared.u16 	[%r1+2048], %rs271;
	add.s32 	%r626, %r616, %r18;
	mul.wide.s32 	%rd284, %r626, 2;
	add.s64 	%rd285, %rd265, %rd284;
	ld.global.u16 	%rs272, [%rd285];
	st.shared.u16 	[%r17], %rs272;
	add.s32 	%r627, %r616, %r20;
	mul.wide.s32 	%rd286, %r627, 2;
	add.s64 	%rd287, %rd265, %rd286;
	ld.global.u16 	%rs273, [%rd287];
	st.shared.u16 	[%r19], %rs273;
	add.s32 	%r628, %r616, %r22;
	mul.wide.s32 	%rd288, %r628, 2;
	add.s64 	%rd289, %rd265, %rd288;
	ld.global.u16 	%rs274, [%rd289];
	st.shared.u16 	[%r21], %rs274;
	add.s32 	%r629, %r616, %r23;
	mul.wide.s32 	%rd290, %r629, 2;
	add.s64 	%rd291, %rd265, %rd290;
	ld.global.u16 	%rs275, [%rd291];
	st.shared.u16 	[%r1+3072], %rs275;
	add.s32 	%r630, %r616, %r25;
	mul.wide.s32 	%rd292, %r630, 2;
	add.s64 	%rd293, %rd265, %rd292;
	ld.global.u16 	%rs276, [%rd293];
	st.shared.u16 	[%r24], %rs276;
	add.s32 	%r631, %r616, %r27;
	mul.wide.s32 	%rd294, %r631, 2;
	add.s64 	%rd295, %rd265, %rd294;
	ld.global.u16 	%rs277, [%rd295];
	st.shared.u16 	[%r26], %rs277;
	add.s32 	%r632, %r616, %r29;
	mul.wide.s32 	%rd296, %r632, 2;
	add.s64 	%rd297, %rd265, %rd296;
	ld.global.u16 	%rs278, [%rd297];
	st.shared.u16 	[%r28], %rs278;
	add.s32 	%r633, %r616, %r30;
	mul.wide.s32 	%rd298, %r633, 2;
	add.s64 	%rd299, %rd265, %rd298;
	ld.global.u16 	%rs279, [%rd299];
	st.shared.u16 	[%r1+4096], %rs279;
	add.s32 	%r634, %r616, %r32;
	mul.wide.s32 	%rd300, %r634, 2;
	add.s64 	%rd301, %rd265, %rd300;
	ld.global.u16 	%rs280, [%rd301];
	st.shared.u16 	[%r31], %rs280;
	add.s32 	%r635, %r616, %r34;
	mul.wide.s32 	%rd302, %r635, 2;
	add.s64 	%rd303, %rd265, %rd302;
	ld.global.u16 	%rs281, [%rd303];
	st.shared.u16 	[%r33], %rs281;
	add.s32 	%r636, %r616, %r36;
	mul.wide.s32 	%rd304, %r636, 2;
	add.s64 	%rd305, %rd265, %rd304;
	ld.global.u16 	%rs282, [%rd305];
	st.shared.u16 	[%r35], %rs282;
	add.s32 	%r637, %r616, %r37;
	mul.wide.s32 	%rd306, %r637, 2;
	add.s64 	%rd307, %rd265, %rd306;
	ld.global.u16 	%rs283, [%rd307];
	st.shared.u16 	[%r1+5120], %rs283;
	add.s32 	%r638, %r616, %r39;
	mul.wide.s32 	%rd308, %r638, 2;
	add.s64 	%rd309, %rd265, %rd308;
	ld.global.u16 	%rs284, [%rd309];
	st.shared.u16 	[%r38], %rs284;
	add.s32 	%r639, %r616, %r41;
	mul.wide.s32 	%rd310, %r639, 2;
	add.s64 	%rd311, %rd265, %rd310;
	ld.global.u16 	%rs285, [%rd311];
	st.shared.u16 	[%r40], %rs285;
	add.s32 	%r640, %r616, %r43;
	mul.wide.s32 	%rd312, %r640, 2;
	add.s64 	%rd313, %rd265, %rd312;
	ld.global.u16 	%rs286, [%rd313];
	st.shared.u16 	[%r42], %rs286;
	add.s32 	%r641, %r616, %r44;
	mul.wide.s32 	%rd314, %r641, 2;
	add.s64 	%rd315, %rd265, %rd314;
	ld.global.u16 	%rs287, [%rd315];
	st.shared.u16 	[%r1+6144], %rs287;
	add.s32 	%r642, %r616, %r46;
	mul.wide.s32 	%rd316, %r642, 2;
	add.s64 	%rd317, %rd265, %rd316;
	ld.global.u16 	%rs288, [%rd317];
	st.shared.u16 	[%r45], %rs288;
	add.s32 	%r643, %r616, %r48;
	mul.wide.s32 	%rd318, %r643, 2;
	add.s64 	%rd319, %rd265, %rd318;
	ld.global.u16 	%rs289, [%rd319];
	st.shared.u16 	[%r47], %rs289;
	add.s32 	%r644, %r616, %r50;
	mul.wide.s32 	%rd320, %r644, 2;
	add.s64 	%rd321, %rd265, %rd320;
	ld.global.u16 	%rs290, [%rd321];
	st.shared.u16 	[%r49], %rs290;
	add.s32 	%r645, %r616, %r51;
	mul.wide.s32 	%rd322, %r645, 2;
	add.s64 	%rd323, %rd265, %rd322;
	ld.global.u16 	%rs291, [%rd323];
	st.shared.u16 	[%r1+7168], %rs291;
	add.s32 	%r646, %r616, %r53;
	mul.wide.s32 	%rd324, %r646, 2;
	add.s64 	%rd325, %rd265, %rd324;
	ld.global.u16 	%rs292, [%rd325];
	st.shared.u16 	[%r52], %rs292;
	add.s32 	%r647, %r616, %r55;
	mul.wide.s32 	%rd326, %r647, 2;
	add.s64 	%rd327, %rd265, %rd326;
	ld.global.u16 	%rs293, [%rd327];
	st.shared.u16 	[%r54], %rs293;
	add.s32 	%r648, %r616, %r57;
	mul.wide.s32 	%rd328, %r648, 2;
	add.s64 	%rd329, %rd265, %rd328;
	ld.global.u16 	%rs294, [%rd329];
	st.shared.u16 	[%r56], %rs294;
	add.s32 	%r649, %r616, %r58;
	cvta.to.global.u64 	%rd330, %rd670;
	mul.wide.s32 	%rd331, %r649, 2;
	add.s64 	%rd332, %rd330, %rd331;
	ld.global.u16 	%rs295, [%rd332];
	st.shared.u16 	[%r1+32768], %rs295;
	add.s32 	%r650, %r616, %r59;
	mul.wide.s32 	%rd333, %r650, 2;
	add.s64 	%rd334, %rd330, %rd333;
	ld.global.u16 	%rs296, [%rd334];
	st.shared.u16 	[%r3+32768], %rs296;
	add.s32 	%r651, %r616, %r60;
	mul.wide.s32 	%rd335, %r651, 2;
	add.s64 	%rd336, %rd330, %rd335;
	ld.global.u16 	%rs297, [%rd336];
	st.shared.u16 	[%r5+32768], %rs297;
	add.s32 	%r652, %r616, %r61;
	mul.wide.s32 	%rd337, %r652, 2;
	add.s64 	%rd338, %rd330, %rd337;
	ld.global.u16 	%rs298, [%rd338];
	st.shared.u16 	[%r7+32768], %rs298;
	add.s32 	%r653, %r616, %r62;
	mul.wide.s32 	%rd339, %r653, 2;
	add.s64 	%rd340, %rd330, %rd339;
	ld.global.u16 	%rs299, [%rd340];
	st.shared.u16 	[%r1+33792], %rs299;
	add.s32 	%r654, %r616, %r63;
	mul.wide.s32 	%rd341, %r654, 2;
	add.s64 	%rd342, %rd330, %rd341;
	ld.global.u16 	%rs300, [%rd342];
	st.shared.u16 	[%r10+32768], %rs300;
	add.s32 	%r655, %r616, %r64;
	mul.wide.s32 	%rd343, %r655, 2;
	add.s64 	%rd344, %rd330, %rd343;
	ld.global.u16 	%rs301, [%rd344];
	st.shared.u16 	[%r12+32768], %rs301;
	add.s32 	%r656, %r616, %r65;
	mul.wide.s32 	%rd345, %r656, 2;
	add.s64 	%rd346, %rd330, %rd345;
	ld.global.u16 	%rs302, [%rd346];
	st.shared.u16 	[%r14+32768], %rs302;
	add.s32 	%r657, %r616, %r66;
	mul.wide.s32 	%rd347, %r657, 2;
	add.s64 	%rd348, %rd330, %rd347;
	ld.global.u16 	%rs303, [%rd348];
	st.shared.u16 	[%r1+34816], %rs303;
	add.s32 	%r658, %r616, %r67;
	mul.wide.s32 	%rd349, %r658, 2;
	add.s64 	%rd350, %rd330, %rd349;
	ld.global.u16 	%rs304, [%rd350];
	st.shared.u16 	[%r17+32768], %rs304;
	add.s32 	%r659, %r616, %r68;
	mul.wide.s32 	%rd351, %r659, 2;
	add.s64 	%rd352, %rd330, %rd351;
	ld.global.u16 	%rs305, [%rd352];
	st.shared.u16 	[%r19+32768], %rs305;
	add.s32 	%r660, %r616, %r69;
	mul.wide.s32 	%rd353, %r660, 2;
	add.s64 	%rd354, %rd330, %rd353;
	ld.global.u16 	%rs306, [%rd354];
	st.shared.u16 	[%r21+32768], %rs306;
	add.s32 	%r661, %r616, %r70;
	mul.wide.s32 	%rd355, %r661, 2;
	add.s64 	%rd356, %rd330, %rd355;
	ld.global.u16 	%rs307, [%rd356];
	st.shared.u16 	[%r1+35840], %rs307;
	add.s32 	%r662, %r616, %r71;
	mul.wide.s32 	%rd357, %r662, 2;
	add.s64 	%rd358, %rd330, %rd357;
	ld.global.u16 	%rs308, [%rd358];
	st.shared.u16 	[%r24+32768], %rs308;
	add.s32 	%r663, %r616, %r72;
	mul.wide.s32 	%rd359, %r663, 2;
	add.s64 	%rd360, %rd330, %rd359;
	ld.global.u16 	%rs309, [%rd360];
	st.shared.u16 	[%r26+32768], %rs309;
	add.s32 	%r664, %r616, %r73;
	mul.wide.s32 	%rd361, %r664, 2;
	add.s64 	%rd362, %rd330, %rd361;
	ld.global.u16 	%rs310, [%rd362];
	st.shared.u16 	[%r28+32768], %rs310;
	add.s32 	%r665, %r616, %r74;
	mul.wide.s32 	%rd363, %r665, 2;
	add.s64 	%rd364, %rd330, %rd363;
	ld.global.u16 	%rs311, [%rd364];
	st.shared.u16 	[%r1+36864], %rs311;
	add.s32 	%r666, %r616, %r75;
	mul.wide.s32 	%rd365, %r666, 2;
	add.s64 	%rd366, %rd330, %rd365;
	ld.global.u16 	%rs312, [%rd366];
	st.shared.u16 	[%r31+32768], %rs312;
	add.s32 	%r667, %r616, %r76;
	mul.wide.s32 	%rd367, %r667, 2;
	add.s64 	%rd368, %rd330, %rd367;
	ld.global.u16 	%rs313, [%rd368];
	st.shared.u16 	[%r33+32768], %rs313;
	add.s32 	%r668, %r616, %r77;
	mul.wide.s32 	%rd369, %r668, 2;
	add.s64 	%rd370, %rd330, %rd369;
	ld.global.u16 	%rs314, [%rd370];
	st.shared.u16 	[%r35+32768], %rs314;
	add.s32 	%r669, %r616, %r78;
	mul.wide.s32 	%rd371, %r669, 2;
	add.s64 	%rd372, %rd330, %rd371;
	ld.global.u16 	%rs315, [%rd372];
	st.shared.u16 	[%r1+37888], %rs315;
	add.s32 	%r670, %r616, %r79;
	mul.wide.s32 	%rd373, %r670, 2;
	add.s64 	%rd374, %rd330, %rd373;
	ld.global.u16 	%rs316, [%rd374];
	st.shared.u16 	[%r38+32768], %rs316;
	add.s32 	%r671, %r616, %r80;
	mul.wide.s32 	%rd375, %r671, 2;
	add.s64 	%rd376, %rd330, %rd375;
	ld.global.u16 	%rs317, [%rd376];
	st.shared.u16 	[%r40+32768], %rs317;
	add.s32 	%r672, %r616, %r81;
	mul.wide.s32 	%rd377, %r672, 2;
	add.s64 	%rd378, %rd330, %rd377;
	ld.global.u16 	%rs318, [%rd378];
	st.shared.u16 	[%r42+32768], %rs318;
	add.s32 	%r673, %r616, %r82;
	mul.wide.s32 	%rd379, %r673, 2;
	add.s64 	%rd380, %rd330, %rd379;
	ld.global.u16 	%rs319, [%rd380];
	st.shared.u16 	[%r1+38912], %rs319;
	add.s32 	%r674, %r616, %r83;
	mul.wide.s32 	%rd381, %r674, 2;
	add.s64 	%rd382, %rd330, %rd381;
	ld.global.u16 	%rs320, [%rd382];
	st.shared.u16 	[%r45+32768], %rs320;
	add.s32 	%r675, %r616, %r84;
	mul.wide.s32 	%rd383, %r675, 2;
	add.s64 	%rd384, %rd330, %rd383;
	ld.global.u16 	%rs321, [%rd384];
	st.shared.u16 	[%r47+32768], %rs321;
	add.s32 	%r676, %r616, %r85;
	mul.wide.s32 	%rd385, %r676, 2;
	add.s64 	%rd386, %rd330, %rd385;
	ld.global.u16 	%rs322, [%rd386];
	st.shared.u16 	[%r49+32768], %rs322;
	add.s32 	%r677, %r616, %r86;
	mul.wide.s32 	%rd387, %r677, 2;
	add.s64 	%rd388, %rd330, %rd387;
	ld.global.u16 	%rs323, [%rd388];
	st.shared.u16 	[%r1+39936], %rs323;
	add.s32 	%r678, %r616, %r87;
	mul.wide.s32 	%rd389, %r678, 2;
	add.s64 	%rd390, %rd330, %rd389;
	ld.global.u16 	%rs324, [%rd390];
	st.shared.u16 	[%r52+32768], %rs324;
	add.s32 	%r679, %r616, %r88;
	mul.wide.s32 	%rd391, %r679, 2;
	add.s64 	%rd392, %rd330, %rd391;
	ld.global.u16 	%rs325, [%rd392];
	st.shared.u16 	[%r54+32768], %rs325;
	add.s32 	%r680, %r616, %r89;
	mul.wide.s32 	%rd393, %r680, 2;
	add.s64 	%rd394, %rd330, %rd393;
	ld.global.u16 	%rs326, [%rd394];
	st.shared.u16 	[%r56+32768], %rs326;
$L__BB0_6:
	mov.u32 	%r681, %tid.z;
	shl.b32 	%r682, %r681, 12;
	mov.u32 	%r683, shared_storage;
	add.s32 	%r684, %r683, %r682;
	add.s32 	%r685, %r684, 8192;
	mov.b32 	%r686, 16;
	wmma.load.a.sync.aligned.row.m16n16k16.shared.f16 	{%r687, %r688, %r689, %r690, %r691, %r692, %r693, %r694}, [%r685], %r686;
	add.s32 	%r695, %r684, 9216;
	wmma.load.a.sync.aligned.row.m16n16k16.shared.f16 	{%r696, %r697, %r698, %r699, %r700, %r701, %r702, %r703}, [%r695], %r686;
	add.s32 	%r704, %r684, 10240;
	wmma.load.a.sync.aligned.row.m16n16k16.shared.f16 	{%r705, %r706, %r707, %r708, %r709, %r710, %r711, %r712}, [%r704], %r686;
	add.s32 	%r713, %r684, 11264;
	wmma.load.a.sync.aligned.row.m16n16k16.shared.f16 	{%r714, %r715, %r716, %r717, %r718, %r719, %r720, %r721}, [%r713], %r686;
	mov.u32 	%r722, %tid.y;
	shl.b32 	%r723, %r722, 12;
	add.s32 	%r724, %r723, %r683;
	add.s32 	%r725, %r724, 40960;
	wmma.load.b.sync.aligned.col.m16n16k16.shared.f16 	{%r726, %r727, %r728, %r729, %r730, %r731, %r732, %r733}, [%r725], %r686;
	add.s32 	%r734, %r724, 41984;
	wmma.load.b.sync.aligned.col.m16n16k16.shared.f16 	{%r735, %r736, %r737, %r738, %r739, %r740, %r741, %r742}, [%r734], %r686;
	add.s32 	%r743, %r724, 43008;
	wmma.load.b.sync.aligned.col.m16n16k16.shared.f16 	{%r744, %r745, %r746, %r747, %r748, %r749, %r750, %r751}, [%r743], %r686;
	add.s32 	%r752, %r724, 44032;
	wmma.load.b.sync.aligned.col.m16n16k16.shared.f16 	{%r753, %r754, %r755, %r756, %r757, %r758, %r759, %r760}, [%r752], %r686;
	wmma.mma.sync.aligned.row.col.m16n16k16.f32.f32 {%f899, %f900, %f901, %f902, %f903, %f904, %f905, %f906}, {%r687, %r688, %r689, %r690, %r691, %r692, %r693, %r694}, {%r726, %r727, %r728, %r729, %r730, %r731, %r732, %r733}, {%f257, %f258, %f259, %f260, %f261, %f262, %f263, %f264};
	wmma.mma.sync.aligned.row.col.m16n16k16.f32.f32 {%f907, %f908, %f909, %f910, %f911, %f912, %f913, %f914}, {%r687, %r688, %r689, %r690, %r691, %r692, %r693, %r694}, {%r735, %r736, %r737, %r738, %r739, %r740, %r741, %r742}, {%f265, %f266, %f267, %f268, %f269, %f270, %f271, %f272};
	wmma.mma.sync.aligned.row.col.m16n16k16.f32.f32 {%f915, %f916, %f917, %f918, %f919, %f920, %f921, %f922}, {%r687, %r688, %r689, %r690, %r691, %r692, %r693, %r694}, {%r744, %r745, %r746, %r747, %r748, %r749, %r750, %r751}, {%f273, %f274, %f275, %f276, %f277, %f278, %f279, %f280};
	wmma.mma.sync.aligned.row.col.m16n16k16.f32.f32 {%f923, %f924, %f925, %f926, %f927, %f928, %f929, %f930}, {%r687, %r688, %r689, %r690, %r691, %r692, %r693, %r694}, {%r753, %r754, %r755, %r756, %r757, %r758, %r759, %r760}, {%f281, %f282, %f283, %f284, %f285, %f286, %f287, %f288};
	wmma.mma.sync.aligned.row.col.m16n16k16.f32.f32 {%f931, %f932, %f933, %f934, %f935, %f936, %f937, %f938}, {%r696, %r697, %r698, %r699, %r700, %r701, %r702, %r703}, {%r726, %r727, %r728, %r729, %r730, %r731, %r732, %r733}, {%f289, %f290, %f291, %f292, %f293, %f294, %f295, %f296};
	wmma.mma.sync.aligned.row.col.m16n16k16.f32.f32 {%f939, %f940, %f941, %f942, %f943, %f944, %f945, %f946}, {%r696, %r697, %r698, %r699, %r700, %r701, %r702, %r703}, {%r735, %r736, %r737, %r738, %r739, %r740, %r741, %r742}, {%f297, %f298, %f299, %f300, %f301, %f302, %f303, %f304};
	wmma.mma.sync.aligned.row.col.m16n16k16.f32.f32 {%f947, %f948, %f949, %f950, %f951, %f952, %f953, %f954}, {%r696, %r697, %r698, %r699, %r700, %r701, %r702, %r703}, {%r744, %r745, %r746, %r747, %r748, %r749, %r750, %r751}, {%f305, %f306, %f307, %f308, %f309, %f310, %f311, %f312};
	wmma.mma.sync.aligned.row.col.m16n16k16.f32.f32 {%f955, %f956, %f957, %f958, %f959, %f960, %f961, %f962}, {%r696, %r697, %r698, %r699, %r700, %r701, %r702, %r703}, {%r753, %r754, %r755, %r756, %r757, %r758, %r759, %r760}, {%f313, %f314, %f315, %f316, %f317, %f318, %f319, %f320};
	wmma.mma.sync.aligned.row.col.m16n16k16.f32.f32 {%f963, %f964, %f965, %f966, %f967, %f968, %f969, %f970}, {%r705, %r706, %r707, %r708, %r709, %r710, %r711, %r712}, {%r726, %r727, %r728, %r729, %r730, %r731, %r732, %r733}, {%f321, %f322, %f323, %f324, %f325, %f326, %f327, %f328};
	wmma.mma.sync.aligned.row.col.m16n16k16.f32.f32 {%f971, %f972, %f973, %f974, %f975, %f976, %f977, %f978}, {%r705, %r706, %r707, %r708, %r709, %r710, %r711, %r712}, {%r735, %r736, %r737, %r738, %r739, %r740, %r741, %r742}, {%f329, %f330, %f331, %f332, %f333, %f334, %f335, %f336};
	wmma.mma.sync.aligned.row.col.m16n16k16.f32.f32 {%f979, %f980, %f981, %f982, %f983, %f984, %f985, %f986}, {%r705, %r706, %r707, %r708, %r709, %r710, %r711, %r712}, {%r744, %r745, %r746, %r747, %r748, %r749, %r750, %r751}, {%f337, %f338, %f339, %f340, %f341, %f342, %f343, %f344};
	wmma.mma.sync.aligned.row.col.m16n16k16.f32.f32 {%f987, %f988, %f989, %f990, %f991, %f992, %f993, %f994}, {%r705, %r706, %r707, %r708, %r709, %r710, %r711, %r712}, {%r753, %r754, %r755, %r756, %r757, %r758, %r759, %r760}, {%f345, %f346, %f347, %f348, %f349, %f350, %f351, %f352};
	wmma.mma.sync.aligned.row.col.m16n16k16.f32.f32 {%f995, %f996, %f997, %f998, %f999, %f1000, %f1001, %f1002}, {%r714, %r715, %r716, %r717, %r718, %r719, %r720, %r721}, {%r726, %r727, %r728, %r729, %r730, %r731, %r732, %r733}, {%f353, %f354, %f355, %f356, %f357, %f358, %f359, %f360};
	wmma.mma.sync.aligned.row.col.m16n16k16.f32.f32 {%f1003, %f1004, %f1005, %f1006, %f1007, %f1008, %f1009, %f1010}, {%r714, %r715, %r716, %r717, %r718, %r719, %r720, %r721}, {%r735, %r736, %r737, %r738, %r739, %r740, %r741, %r742}, {%f361, %f362, %f363, %f364, %f365, %f366, %f367, %f368};
	wmma.mma.sync.aligned.row.col.m16n16k16.f32.f32 {%f1011, %f1012, %f1013, %f1014, %f1015, %f1016, %f1017, %f1018}, {%r714, %r715, %r716, %r717, %r718, %r719, %r720, %r721}, {%r744, %r745, %r746, %r747, %r748, %r749, %r750, %r751}, {%f369, %f370, %f371, %f372, %f373, %f374, %f375, %f376};
	wmma.mma.sync.aligned.row.col.m16n16k16.f32.f32 {%f1019, %f1020, %f1021, %f1022, %f1023, %f1024, %f1025, %f1026}, {%r714, %r715, %r716, %r717, %r718, %r719, %r720, %r721}, {%r753, %r754, %r755, %r756, %r757, %r758, %r759, %r760}, {%f377, %f378, %f379, %f380, %f381, %f382, %f383, %f384};
	add.s32 	%r761, %r684, 8704;
	wmma.load.a.sync.aligned.row.m16n16k16.shared.f16 	{%r762, %r763, %r764, %r765, %r766, %r767, %r768, %r769}, [%r761], %r686;
	add.s32 	%r770, %r684, 9728;
	wmma.load.a.sync.aligned.row.m16n16k16.shared.f16 	{%r771, %r772, %r773, %r774, %r775, %r776, %r777, %r778}, [%r770], %r686;
	add.s32 	%r779, %r684, 10752;
	wmma.load.a.sync.aligned.row.m16n16k16.shared.f16 	{%r780, %r781, %r782, %r783, %r784, %r785, %r786, %r787}, [%r779], %r686;
	add.s32 	%r788, %r684, 11776;
	wmma.load.a.sync.aligned.row.m16n16k16.shared.f16 	{%r789, %r790, %r791, %r792, %r793, %r794, %r795, %r796}, [%r788], %r686;
	add.s32 	%r797, %r724, 41472;
	wmma.load.b.sync.aligned.col.m16n16k16.shared.f16 	{%r798, %r799, %r800, %r801, %r802, %r803, %r804, %r805}, [%r797], %r686;
	add.s32 	%r806, %r724, 42496;
	wmma.load.b.sync.aligned.col.m16n16k16.shared.f16 	{%r807, %r808, %r809, %r810, %r811, %r812, %r813, %r814}, [%r806], %r686;
	add.s32 	%r815, %r724, 43520;
	wmma.load.b.sync.aligned.col.m16n16k16.shared.f16 	{%r816, %r817, %r818, %r819, %r820, %r821, %r822, %r823}, [%r815], %r686;
	add.s32 	%r824, %r724, 44544;
	wmma.load.b.sync.aligned.col.m16n16k16.shared.f16 	{%r825, %r826, %r827, %r828, %r829, %r830, %r831, %r832}, [%r824], %r686;
	wmma.mma.sync.aligned.row.col.m16n16k16.f32.f32 {%f385, %f386, %f387, %f388, %f389, %f390, %f391, %f392}, {%r762, %r763, %r764, %r765, %r766, %r767, %r768, %r769}, {%r798, %r799, %r800, %r801, %r802, %r803, %r804, %r805}, {%f899, %f900, %f901, %f902, %f903, %f904, %f905, %f906};
	wmma.mma.sync.aligned.row.col.m16n16k16.f32.f32 {%f393, %f394, %f395, %f396, %f397, %f398, %f399, %f400}, {%r762, %r763, %r764, %r765, %r766, %r767, %r768, %r769}, {%r807, %r808, %r809, %r810, %r811, %r812, %r813, %r814}, {%f907, %f908, %f909, %f910, %f911, %f912, %f913, %f914};
	wmma.mma.sync.aligned.row.col.m16n16k16.f32.f32 {%f401, %f402, %f403, %f404, %f405, %f406, %f407, %f408}, {%r762, %r763, %r764, %r765, %r766, %r767, %r768, %r769}, {%r816, %r817, %r818, %r819, %r820, %r821, %r822, %r823}, {%f915, %f916, %f917, %f918, %f919, %f920, %f921, %f922};
	wmma.mma.sync.aligned.row.col.m16n16k16.f32.f32 {%f409, %f410, %f411, %f412, %f413, %f414, %f415, %f416}, {%r762, %r763, %r764, %r765, %r766, %r767, %r768, %r769}, {%r825, %r826, %r827, %r828, %r829, %r830, %r831, %r832}, {%f923, %f924, %f925, %f926, %f927, %f928, %f929, %f930};
	wmma.mma.sync.aligned.row.col.m16n16k16.f32.f32 {%f417, %f418, %f419, %f420, %f421, %f422, %f423, %f424}, {%r771, %r772, %r773, %r774, %r775, %r776, %r777, %r778}, {%r798, %r799, %r800, %r801, %r802, %r803, %r804, %r805}, {%f931, %f932, %f933, %f934, %f935, %f936, %f937, %f938};
	wmma.mma.sync.aligned.row.col.m16n16k16.f32.f32 {%f425, %f426, %f427, %f428, %f429, %f430, %f431, %f432}, {%r771, %r772, %r773, %r774, %r775, %r776, %r777, %r778}, {%r807, %r808, %r809, %r810, %r811, %r812, %r813, %r814}, {%f939, %f940, %f941, %f942, %f943, %f944, %f945, %f946};
	wmma.mma.sync.aligned.row.col.m16n16k16.f32.f32 {%f433, %f434, %f435, %f436, %f437, %f438, %f439, %f440}, {%r771, %r772, %r773, %r774, %r775, %r776, %r777, %r778}, {%r816, %r817, %r818, %r819, %r820, %r821, %r822, %r823}, {%f947, %f948, %f949, %f950, %f951, %f952, %f953, %f954};
	wmma.mma.sync.aligned.row.col.m16n16k16.f32.f32 {%f441, %f442, %f443, %f444, %f445, %f446, %f447, %f448}, {%r771, %r772, %r773, %r774, %r775, %r776, %r777, %r778}, {%r825, %r826, %r827, %r828, %r829, %r830, %r831, %r832}, {%f955, %f956, %f957, %f958, %f959, %f960, %f961, %f962};
	wmma.mma.sync.aligned.row.col.m16n16k16.f32.f32 {%f449, %f450, %f451, %f452, %f453, %f454, %f455, %f456}, {%r780, %r781, %r782, %r783, %r784, %r785, %r786, %r787}, {%r798, %r799, %r800, %r801, %r802, %r803, %r804, %r805}, {%f963, %f964, %f965, %f966, %f967, %f968, %f969, %f970};
	wmma.mma.sync.aligned.row.col.m16n16k16.f32.f32 {%f457, %f458, %f459, %f460, %f461, %f462, %f463, %f464}, {%r780, %r781, %r782, %r783, %r784, %r785, %r786, %r787}, {%r807, %r808, %r809, %r810, %r811, %r812, %r813, %r814}, {%f971, %f972, %f973, %f974, %f975, %f976, %f977, %f978};
	wmma.mma.sync.aligned.row.col.m16n16k16.f32.f32 {%f465, %f466, %f467, %f468, %f469, %f470, %f471, %f472}, {%r780, %r781, %r782, %r783, %r784, %r785, %r786, %r787}, {%r816, %r817, %r818, %r819, %r820, %r821, %r822, %r823}, {%f979, %f980, %f981, %f982, %f983, %f984, %f985, %f986};
	wmma.mma.sync.aligned.row.col.m16n16k16.f32.f32 {%f473, %f474, %f475, %f476, %f477, %f478, %f479, %f480}, {%r780, %r781, %r782, %r783, %r784, %r785, %r786, %r787}, {%r825, %r826, %r827, %r828, %r829, %r830, %r831, %r832}, {%f987, %f988, %f989, %f990, %f991, %f992, %f993, %f994};
	wmma.mma.sync.aligned.row.col.m16n16k16.f32.f32 {%f481, %f482, %f483, %f484, %f485, %f486, %f487, %f488}, {%r789, %r790, %r791, %r792, %r793, %r794, %r795, %r796}, {%r798, %r799, %r800, %r801, %r802, %r803, %r804, %r805}, {%f995, %f996, %f997, %f998, %f999, %f1000, %f1001, %f1002};
	wmma.mma.sync.aligned.row.col.m16n16k16.f32.f32 {%f489, %f490, %f491, %f492, %f493, %f494, %f495, %f496}, {%r789, %r790, %r791, %r792, %r793, %r794, %r795, %r796}, {%r807, %r808, %r809, %r810, %r811, %r812, %r813, %r814}, {%f1003, %f1004, %f1005, %f1006, %f1007, %f1008, %f1009, %f1010};
	wmma.mma.sync.aligned.row.col.m16n16k16.f32.f32 {%f497, %f498, %f499, %f500, %f501, %f502, %f503, %f504}, {%r789, %r790, %r791, %r792, %r793, %r794, %r795, %r796}, {%r816, %r817, %r818, %r819, %r820, %r821, %r822, %r823}, {%f1011, %f1012, %f1013, %f1014, %f1015, %f1016, %f1017, %f1018};
	wmma.mma.sync.aligned.row.col.m16n16k16.f32.f32 {%f505, %f506, %f507, %f508, %f509, %f510, %f511, %f512}, {%r789, %r790, %r791, %r792, %r793, %r794, %r795, %r796}, {%r825, %r826, %r827, %r828, %r829, %r830, %r831, %r832}, {%f1019, %f1020, %f1021, %f1022, %f1023, %f1024, %f1025, %f1026};
	bar.sync 	0;
	add.s32 	%r833, %r1342, 5;
	setp.ge.s32 	%p4, %r833, %r90;
	@%p4 bra 	$L__BB0_8;
	ld.param.u64 	%rd671, [_Z6matmulP6__halfS0_S0_iii_param_1];
	ld.param.u64 	%rd667, [_Z6matmulP6__halfS0_S0_iii_param_0];
	shl.b32 	%r834, %r1342, 5;
	mov.u32 	%r835, %tid.x;
	and.b32  	%r836, %r835, 31;
	or.b32  	%r837, %r834, %r836;
	add.s32 	%r838, %r837, 160;
	add.s32 	%r839, %r838, %r2;
	cvta.to.global.u64 	%rd395, %rd667;
	mul.wide.s32 	%rd396, %r839, 2;
	add.s64 	%rd397, %rd395, %rd396;
	ld.global.u16 	%rs327, [%rd397];
	st.shared.u16 	[%r1+8192], %rs327;
	add.s32 	%r840, %r838, %r4;
	mul.wide.s32 	%rd398, %r840, 2;
	add.s64 	%rd399, %rd395, %rd398;
	ld.global.u16 	%rs328, [%rd399];
	st.shared.u16 	[%r3+8192], %rs328;
	add.s32 	%r841, %r838, %r6;
	mul.wide.s32 	%rd400, %r841, 2;
	add.s64 	%rd401, %rd395, %rd400;
	ld.global.u16 	%rs329, [%rd401];
	st.shared.u16 	[%r5+8192], %rs329;
	add.s32 	%r842, %r838, %r8;
	mul.wide.s32 	%rd402, %r842, 2;
	add.s64 	%rd403, %rd395, %rd402;
	ld.global.u16 	%rs330, [%rd403];
	st.shared.u16 	[%r7+8192], %rs330;
	add.s32 	%r843, %r838, %r9;
	mul.wide.s32 	%rd404, %r843, 2;
	add.s64 	%rd405, %rd395, %rd404;
	ld.global.u16 	%rs331, [%rd405];
	st.shared.u16 	[%r1+9216], %rs331;
	add.s32 	%r844, %r838, %r11;
	mul.wide.s32 	%rd406, %r844, 2;
	add.s64 	%rd407, %rd395, %rd406;
	ld.global.u16 	%rs332, [%rd407];
	st.shared.u16 	[%r10+8192], %rs332;
	add.s32 	%r845, %r838, %r13;
	mul.wide.s32 	%rd408, %r845, 2;
	add.s64 	%rd409, %rd395, %rd408;
	ld.global.u16 	%rs333, [%rd409];
	st.shared.u16 	[%r12+8192], %rs333;
	add.s32 	%r846, %r838, %r15;
	mul.wide.s32 	%rd410, %r846, 2;
	add.s64 	%rd411, %rd395, %rd410;
	ld.global.u16 	%rs334, [%rd411];
	st.shared.u16 	[%r14+8192], %rs334;
	add.s32 	%r847, %r838, %r16;
	mul.wide.s32 	%rd412, %r847, 2;
	add.s64 	%rd413, %rd395, %rd412;
	ld.global.u16 	%rs335, [%rd413];
	st.shared.u16 	[%r1+10240], %rs335;
	add.s32 	%r848, %r838, %r18;
	mul.wide.s32 	%rd414, %r848, 2;
	add.s64 	%rd415, %rd395, %rd414;
	ld.global.u16 	%rs336, [%rd415];
	st.shared.u16 	[%r17+8192], %rs336;
	add.s32 	%r849, %r838, %r20;
	mul.wide.s32 	%rd416, %r849, 2;
	add.s64 	%rd417, %rd395, %rd416;
	ld.global.u16 	%rs337, [%rd417];
	st.shared.u16 	[%r19+8192], %rs337;
	add.s32 	%r850, %r838, %r22;
	mul.wide.s32 	%rd418, %r850, 2;
	add.s64 	%rd419, %rd395, %rd418;
	ld.global.u16 	%rs338, [%rd419];
	st.shared.u16 	[%r21+8192], %rs338;
	add.s32 	%r851, %r838, %r23;
	mul.wide.s32 	%rd420, %r851, 2;
	add.s64 	%rd421, %rd395, %rd420;
	ld.global.u16 	%rs339, [%rd421];
	st.shared.u16 	[%r1+11264], %rs339;
	add.s32 	%r852, %r838, %r25;
	mul.wide.s32 	%rd422, %r852, 2;
	add.s64 	%rd423, %rd395, %rd422;
	ld.global.u16 	%rs340, [%rd423];
	st.shared.u16 	[%r24+8192], %rs340;
	add.s32 	%r853, %r838, %r27;
	mul.wide.s32 	%rd424, %r853, 2;
	add.s64 	%rd425, %rd395, %rd424;
	ld.global.u16 	%rs341, [%rd425];
	st.shared.u16 	[%r26+8192], %rs341;
	add.s32 	%r854, %r838, %r29;
	mul.wide.s32 	%rd426, %r854, 2;
	add.s64 	%rd427, %rd395, %rd426;
	ld.global.u16 	%rs342, [%rd427];
	st.shared.u16 	[%r28+8192], %rs342;
	add.s32 	%r855, %r838, %r30;
	mul.wide.s32 	%rd428, %r855, 2;
	add.s64 	%rd429, %rd395, %rd428;
	ld.global.u16 	%rs343, [%rd429];
	st.shared.u16 	[%r1+12288], %rs343;
	add.s32 	%r856, %r838, %r32;
	mul.wide.s32 	%rd430, %r856, 2;
	add.s64 	%rd431, %rd395, %rd430;
	ld.global.u16 	%rs344, [%rd431];
	st.shared.u16 	[%r31+8192], %rs344;
	add.s32 	%r857, %r838, %r34;
	mul.wide.s32 	%rd432, %r857, 2;
	add.s64 	%rd433, %rd395, %rd432;
	ld.global.u16 	%rs345, [%rd433];
	st.shared.u16 	[%r33+8192], %rs345;
	add.s32 	%r858, %r838, %r36;
	mul.wide.s32 	%rd434, %r858, 2;
	add.s64 	%rd435, %rd395, %rd434;
	ld.global.u16 	%rs346, [%rd435];
	st.shared.u16 	[%r35+8192], %rs346;
	add.s32 	%r859, %r838, %r37;
	mul.wide.s32 	%rd436, %r859, 2;
	add.s64 	%rd437, %rd395, %rd436;
	ld.global.u16 	%rs347, [%rd437];
	st.shared.u16 	[%r1+13312], %rs347;
	add.s32 	%r860, %r838, %r39;
	mul.wide.s32 	%rd438, %r860, 2;
	add.s64 	%rd439, %rd395, %rd438;
	ld.global.u16 	%rs348, [%rd439];
	st.shared.u16 	[%r38+8192], %rs348;
	add.s32 	%r861, %r838, %r41;
	mul.wide.s32 	%rd440, %r861, 2;
	add.s64 	%rd441, %rd395, %rd440;
	ld.global.u16 	%rs349, [%rd441];
	st.shared.u16 	[%r40+8192], %rs349;
	add.s32 	%r862, %r838, %r43;
	mul.wide.s32 	%rd442, %r862, 2;
	add.s64 	%rd443, %rd395, %rd442;
	ld.global.u16 	%rs350, [%rd443];
	st.shared.u16 	[%r42+8192], %rs350;
	add.s32 	%r863, %r838, %r44;
	mul.wide.s32 	%rd444, %r863, 2;
	add.s64 	%rd445, %rd395, %rd444;
	ld.global.u16 	%rs351, [%rd445];
	st.shared.u16 	[%r1+14336], %rs351;
	add.s32 	%r864, %r838, %r46;
	mul.wide.s32 	%rd446, %r864, 2;
	add.s64 	%rd447, %rd395, %rd446;
	ld.global.u16 	%rs352, [%rd447];
	st.shared.u16 	[%r45+8192], %rs352;
	add.s32 	%r865, %r838, %r48;
	mul.wide.s32 	%rd448, %r865, 2;
	add.s64 	%rd449, %rd395, %rd448;
	ld.global.u16 	%rs353, [%rd449];
	st.shared.u16 	[%r47+8192], %rs353;
	add.s32 	%r866, %r838, %r50;
	mul.wide.s32 	%rd450, %r866, 2;
	add.s64 	%rd451, %rd395, %rd450;
	ld.global.u16 	%rs354, [%rd451];
	st.shared.u16 	[%r49+8192], %rs354;
	add.s32 	%r867, %r838, %r51;
	mul.wide.s32 	%rd452, %r867, 2;
	add.s64 	%rd453, %rd395, %rd452;
	ld.global.u16 	%rs355, [%rd453];
	st.shared.u16 	[%r1+15360], %rs355;
	add.s32 	%r868, %r838, %r53;
	mul.wide.s32 	%rd454, %r868, 2;
	add.s64 	%rd455, %rd395, %rd454;
	ld.global.u16 	%rs356, [%rd455];
	st.shared.u16 	[%r52+8192], %rs356;
	add.s32 	%r869, %r838, %r55;
	mul.wide.s32 	%rd456, %r869, 2;
	add.s64 	%rd457, %rd395, %rd456;
	ld.global.u16 	%rs357, [%rd457];
	st.shared.u16 	[%r54+8192], %rs357;
	add.s32 	%r870, %r838, %r57;
	mul.wide.s32 	%rd458, %r870, 2;
	add.s64 	%rd459, %rd395, %rd458;
	ld.global.u16 	%rs358, [%rd459];
	st.shared.u16 	[%r56+8192], %rs358;
	add.s32 	%r871, %r838, %r58;
	cvta.to.global.u64 	%rd460, %rd671;
	mul.wide.s32 	%rd461, %r871, 2;
	add.s64 	%rd462, %rd460, %rd461;
	ld.global.u16 	%rs359, [%rd462];
	st.shared.u16 	[%r1+40960], %rs359;
	add.s32 	%r872, %r838, %r59;
	mul.wide.s32 	%rd463, %r872, 2;
	add.s64 	%rd464, %rd460, %rd463;
	ld.global.u16 	%rs360, [%rd464];
	st.shared.u16 	[%r3+40960], %rs360;
	add.s32 	%r873, %r838, %r60;
	mul.wide.s32 	%rd465, %r873, 2;
	add.s64 	%rd466, %rd460, %rd465;
	ld.global.u16 	%rs361, [%rd466];
	st.shared.u16 	[%r5+40960], %rs361;
	add.s32 	%r874, %r838, %r61;
	mul.wide.s32 	%rd467, %r874, 2;
	add.s64 	%rd468, %rd460, %rd467;
	ld.global.u16 	%rs362, [%rd468];
	st.shared.u16 	[%r7+40960], %rs362;
	add.s32 	%r875, %r838, %r62;
	mul.wide.s32 	%rd469, %r875, 2;
	add.s64 	%rd470, %rd460, %rd469;
	ld.global.u16 	%rs363, [%rd470];
	st.shared.u16 	[%r1+41984], %rs363;
	add.s32 	%r876, %r838, %r63;
	mul.wide.s32 	%rd471, %r876, 2;
	add.s64 	%rd472, %rd460, %rd471;
	ld.global.u16 	%rs364, [%rd472];
	st.shared.u16 	[%r10+40960], %rs364;
	add.s32 	%r877, %r838, %r64;
	mul.wide.s32 	%rd473, %r877, 2;
	add.s64 	%rd474, %rd460, %rd473;
	ld.global.u16 	%rs365, [%rd474];
	st.shared.u16 	[%r12+40960], %rs365;
	add.s32 	%r878, %r838, %r65;
	mul.wide.s32 	%rd475, %r878, 2;
	add.s64 	%rd476, %rd460, %rd475;
	ld.global.u16 	%rs366, [%rd476];
	st.shared.u16 	[%r14+40960], %rs366;
	add.s32 	%r879, %r838, %r66;
	mul.wide.s32 	%rd477, %r879, 2;
	add.s64 	%rd478, %rd460, %rd477;
	ld.global.u16 	%rs367, [%rd478];
	st.shared.u16 	[%r1+43008], %rs367;
	add.s32 	%r880, %r838, %r67;
	mul.wide.s32 	%rd479, %r880, 2;
	add.s64 	%rd480, %rd460, %rd479;
	ld.global.u16 	%rs368, [%rd480];
	st.shared.u16 	[%r17+40960], %rs368;
	add.s32 	%r881, %r838, %r68;
	mul.wide.s32 	%rd481, %r881, 2;
	add.s64 	%rd482, %rd460, %rd481;
	ld.global.u16 	%rs369, [%rd482];
	st.shared.u16 	[%r19+40960], %rs369;
	add.s32 	%r882, %r838, %r69;
	mul.wide.s32 	%rd483, %r882, 2;
	add.s64 	%rd484, %rd460, %rd483;
	ld.global.u16 	%rs370, [%rd484];
	st.shared.u16 	[%r21+40960], %rs370;
	add.s32 	%r883, %r838, %r70;
	mul.wide.s32 	%rd485, %r883, 2;
	add.s64 	%rd486, %rd460, %rd485;
	ld.global.u16 	%rs371, [%rd486];
	st.shared.u16 	[%r1+44032], %rs371;
	add.s32 	%r884, %r838, %r71;
	mul.wide.s32 	%rd487, %r884, 2;
	add.s64 	%rd488, %rd460, %rd487;
	ld.global.u16 	%rs372, [%rd488];
	st.shared.u16 	[%r24+40960], %rs372;
	add.s32 	%r885, %r838, %r72;
	mul.wide.s32 	%rd489, %r885, 2;
	add.s64 	%rd490, %rd460, %rd489;
	ld.global.u16 	%rs373, [%rd490];
	st.shared.u16 	[%r26+40960], %rs373;
	add.s32 	%r886, %r838, %r73;
	mul.wide.s32 	%rd491, %r886, 2;
	add.s64 	%rd492, %rd460, %rd491;
	ld.global.u16 	%rs374, [%rd492];
	st.shared.u16 	[%r28+40960], %rs374;
	add.s32 	%r887, %r838, %r74;
	mul.wide.s32 	%rd493, %r887, 2;
	add.s64 	%rd494, %rd460, %rd493;
	ld.global.u16 	%rs375, [%rd494];
	st.shared.u16 	[%r1+45056], %rs375;
	add.s32 	%r888, %r838, %r75;
	mul.wide.s32 	%rd495, %r888, 2;
	add.s64 	%rd496, %rd460, %rd495;
	ld.global.u16 	%rs376, [%rd496];
	st.shared.u16 	[%r31+40960], %rs376;
	add.s32 	%r889, %r838, %r76;
	mul.wide.s32 	%rd497, %r889, 2;
	add.s64 	%rd498, %rd460, %rd497;
	ld.global.u16 	%rs377, [%rd498];
	st.shared.u16 	[%r33+40960], %rs377;
	add.s32 	%r890, %r838, %r77;
	mul.wide.s32 	%rd499, %r890, 2;
	add.s64 	%rd500, %rd460, %rd499;
	ld.global.u16 	%rs378, [%rd500];
	st.shared.u16 	[%r35+40960], %rs378;
	add.s32 	%r891, %r838, %r78;
	mul.wide.s32 	%rd501, %r891, 2;
	add.s64 	%rd502, %rd460, %rd501;
	ld.global.u16 	%rs379, [%rd502];
	st.shared.u16 	[%r1+46080], %rs379;
	add.s32 	%r892, %r838, %r79;
	mul.wide.s32 	%rd503, %r892, 2;
	add.s64 	%rd504, %rd460, %rd503;
	ld.global.u16 	%rs380, [%rd504];
	st.shared.u16 	[%r38+40960], %rs380;
	add.s32 	%r893, %r838, %r80;
	mul.wide.s32 	%rd505, %r893, 2;
	add.s64 	%rd506, %rd460, %rd505;
	ld.global.u16 	%rs381, [%rd506];
	st.shared.u16 	[%r40+40960], %rs381;
	add.s32 	%r894, %r838, %r81;
	mul.wide.s32 	%rd507, %r894, 2;
	add.s64 	%rd508, %rd460, %rd507;
	ld.global.u16 	%rs382, [%rd508];
	st.shared.u16 	[%r42+40960], %rs382;
	add.s32 	%r895, %r838, %r82;
	mul.wide.s32 	%rd509, %r895, 2;
	add.s64 	%rd510, %rd460, %rd509;
	ld.global.u16 	%rs383, [%rd510];
	st.shared.u16 	[%r1+47104], %rs383;
	add.s32 	%r896, %r838, %r83;
	mul.wide.s32 	%rd511, %r896, 2;
	add.s64 	%rd512, %rd460, %rd511;
	ld.global.u16 	%rs384, [%rd512];
	st.shared.u16 	[%r45+40960], %rs384;
	add.s32 	%r897, %r838, %r84;
	mul.wide.s32 	%rd513, %r897, 2;
	add.s64 	%rd514, %rd460, %rd513;
	ld.global.u16 	%rs385, [%rd514];
	st.shared.u16 	[%r47+40960], %rs385;
	add.s32 	%r898, %r838, %r85;
	mul.wide.s32 	%rd515, %r898, 2;
	add.s64 	%rd516, %rd460, %rd515;
	ld.global.u16 	%rs386, [%rd516];
	st.shared.u16 	[%r49+40960], %rs386;
	add.s32 	%r899, %r838, %r86;
	mul.wide.s32 	%rd517, %r899, 2;
	add.s64 	%rd518, %rd460, %rd517;
	ld.global.u16 	%rs387, [%rd518];
	st.shared.u16 	[%r1+48128], %rs387;
	add.s32 	%r900, %r838, %r87;
	mul.wide.s32 	%rd519, %r900, 2;
	add.s64 	%rd520, %rd460, %rd519;
	ld.global.u16 	%rs388, [%rd520];
	st.shared.u16 	[%r52+40960], %rs388;
	add.s32 	%r901, %r838, %r88;
	mul.wide.s32 	%rd521, %r901, 2;
	add.s64 	%rd522, %rd460, %rd521;
	ld.global.u16 	%rs389, [%rd522];
	st.shared.u16 	[%r54+40960], %rs389;
	add.s32 	%r902, %r838, %r89;
	mul.wide.s32 	%rd523, %r902, 2;
	add.s64 	%rd524, %rd460, %rd523;
	ld.global.u16 	%rs390, [%rd524];
	st.shared.u16 	[%r56+40960], %rs390;
$L__BB0_8:
	mov.u32 	%r903, %tid.z;
	shl.b32 	%r904, %r903, 12;
	mov.u32 	%r905, shared_storage;
	add.s32 	%r906, %r905, %r904;
	add.s32 	%r907, %r906, 16384;
	mov.b32 	%r908, 16;
	wmma.load.a.sync.aligned.row.m16n16k16.shared.f16 	{%r909, %r910, %r911, %r912, %r913, %r914, %r915, %r916}, [%r907], %r908;
	add.s32 	%r917, %r906, 17408;
	wmma.load.a.sync.aligned.row.m16n16k16.shared.f16 	{%r918, %r919, %r920, %r921, %r922, %r923, %r924, %r925}, [%r917], %r908;
	add.s32 	%r926, %r906, 18432;
	wmma.load.a.sync.aligned.row.m16n16k16.shared.f16 	{%r927, %r928, %r929, %r930, %r931, %r932, %r933, %r934}, [%r926], %r908;
	add.s32 	%r935, %r906, 19456;
	wmma.load.a.sync.aligned.row.m16n16k16.shared.f16 	{%r936, %r937, %r938, %r939, %r940, %r941, %r942, %r943}, [%r935], %r908;
	mov.u32 	%r944, %tid.y;
	shl.b32 	%r945, %r944, 12;
	add.s32 	%r946, %r945, %r905;
	add.s32 	%r947, %r946, 49152;
	wmma.load.b.sync.aligned.col.m16n16k16.shared.f16 	{%r948, %r949, %r950, %r951, %r952, %r953, %r954, %r955}, [%r947], %r908;
	add.s32 	%r956, %r946, 50176;
	wmma.load.b.sync.aligned.col.m16n16k16.shared.f16 	{%r957, %r958, %r959, %r960, %r961, %r962, %r963, %r964}, [%r956], %r908;
	add.s32 	%r965, %r946, 51200;
	wmma.load.b.sync.aligned.col.m16n16k16.shared.f16 	{%r966, %r967, %r968, %r969, %r970, %r971, %r972, %r973}, [%r965], %r908;
	add.s32 	%r974, %r946, 52224;
	wmma.load.b.sync.aligned.col.m16n16k16.shared.f16 	{%r975, %r976, %r977, %r978, %r979, %r980, %r981, %r982}, [%r974], %r908;
	wmma.mma.sync.aligned.row.col.m16n16k16.f32.f32 {%f1027, %f1028, %f1029, %f1030, %f1031, %f1032, %f1033, %f1034}, {%r909, %r910, %r911, %r912, %r913, %r914, %r915, %r916}, {%r948, %r949, %r950, %r951, %r952, %r953, %r954, %r955}, {%f385, %f386, %f387, %f388, %f389, %f390, %f391, %f392};
	wmma.mma.sync.aligned.row.col.m16n16k16.f32.f32 {%f1035, %f1036, %f1037, %f1038, %f1039, %f1040, %f1041, %f1042}, {%r909, %r910, %r911, %r912, %r913, %r914, %r915, %r916}, {%r957, %r958, %r959, %r960, %r961, %r962, %r963, %r964}, {%f393, %f394, %f395, %f396, %f397, %f398, %f399, %f400};
	wmma.mma.sync.aligned.row.col.m16n16k16.f32.f32 {%f1043, %f1044, %f1045, %f1046, %f1047, %f1048, %f1049, %f1050}, {%r909, %r910, %r911, %r912, %r913, %r914, %r915, %r916}, {%r966, %r967, %r968, %r969, %r970, %r971, %r972, %r973}, {%f401, %f402, %f403, %f404, %f405, %f406, %f407, %f408};
	wmma.mma.sync.aligned.row.col.m16n16k16.f32.f32 {%f1051, %f1052, %f1053, %f1054, %f1055, %f1056, %f1057, %f1058}, {%r909, %r910, %r911, %r912, %r913, %r914, %r915, %r916}, {%r975, %r976, %r977, %r978, %r979, %r980, %r981, %r982}, {%f409, %f410, %f411, %f412, %f413, %f414, %f415, %f416};
	wmma.mma.sync.aligned.row.col.m16n16k16.f32.f32 {%f1059, %f1060, %f1061, %f1062, %f1063, %f1064, %f1065, %f1066}, {%r918, %r919, %r920, %r921, %r922, %r923, %r924, %r925}, {%r948, %r949, %r950, %r951, %r952, %r953, %r954, %r955}, {%f417, %f418, %f419, %f420, %f421, %f422, %f423, %f424};
	wmma.mma.sync.aligned.row.col.m16n16k16.f32.f32 {%f1067, %f1068, %f1069, %f1070, %f1071, %f1072, %f1073, %f1074}, {%r918, %r919, %r920, %r921, %r922, %r923, %r924, %r925}, {%r957, %r958, %r959, %r960, %r961, %r962, %r963, %r964}, {%f425, %f426, %f427, %f428, %f429, %f430, %f431, %f432};
	wmma.mma.sync.aligned.row.col.m16n16k16.f32.f32 {%f1075, %f1076, %f1077, %f1078, %f1079, %f1080, %f1081, %f1082}, {%r918, %r919, %r920, %r921, %r922, %r923, %r924, %r925}, {%r966, %r967, %r968, %r969, %r970, %r971, %r972, %r973}, {%f433, %f434, %f435, %f436, %f437, %f438, %f439, %f440};
	wmma.mma.sync.aligned.row.col.m16n16k16.f32.f32 {%f1083, %f1084, %f1085, %f1086, %f1087, %f1088, %f1089, %f1090}, {%r918, %r919, %r920, %r921, %r922, %r923, %r924, %r925}, {%r975, %r976, %r977, %r978, %r979, %r980, %r981, %r982}, {%f441, %f442, %f443, %f444, %f445, %f446, %f447, %f448};
	wmma.mma.sync.aligned.row.col.m16n16k16.f32.f32 {%f1091, %f1092, %f1093, %f1094, %f1095, %f1096, %f1097, %f1098}, {%r927, %r928, %r929, %r930, %r931, %r932, %r933, %r934}, {%r948, %r949, %r950, %r951, %r952, %r953, %r954, %r955}, {%f449, %f450, %f451, %f452, %f453, %f454, %f455, %f456};
	wmma.mma.sync.aligned.row.col.m16n16k16.f32.f32 {%f1099, %f1100, %f1101, %f1102, %f1103, %f1104, %f1105, %f1106}, {%r927, %r928, %r929, %r930, %r931, %r932, %r933, %r934}, {%r957, %r958, %r959, %r960, %r961, %r962, %r963, %r964}, {%f457, %f458, %f459, %f460, %f461, %f462, %f463, %f464};
	wmma.mma.sync.aligned.row.col.m16n16k16.f32.f32 {%f1107, %f1108, %f1109, %f1110, %f1111, %f1112, %f1113, %f1114}, {%r927, %r928, %r929, %r930, %r931, %r932, %r933, %r934}, {%r966, %r967, %r968, %r969, %r970, %r971, %r972, %r973}, {%f465, %f466, %f467, %f468, %f469, %f470, %f471, %f472};
	wmma.mma.sync.aligned.row.col.m16n16k16.f32.f32 {%f1115, %f1116, %f1117, %f1118, %f1119, %f1120, %f1121, %f1122}, {%r927, %r928, %r929, %r930, %r931, %r932, %r933, %r934}, {%r975, %r976, %r977, %r978, %r979, %r980, %r981, %r982}, {%f473, %f474, %f475, %f476, %f477, %f478, %f479, %f480};
	wmma.mma.sync.aligned.row.col.m16n16k16.f32.f32 {%f1123, %f1124, %f1125, %f1126, %f1127, %f1128, %f1129, %f1130}, {%r936, %r937, %r938, %r939, %r940, %r941, %r942, %r943}, {%r948, %r949, %r950, %r951, %r952, %r953, %r954, %r955}, {%f481, %f482, %f483, %f484, %f485, %f486, %f487, %f488};
	wmma.mma.sync.aligned.row.col.m16n16k16.f32.f32 {%f1131, %f1132, %f1133, %f1134, %f1135, %f1136, %f1137, %f1138}, {%r936, %r937, %r938, %r939, %r940, %r941, %r942, %r943}, {%r957, %r958, %r959, %r960, %r961, %r962, %r963, %r964}, {%f489, %f490, %f491, %f492, %f493, %f494, %f495, %f496};
	wmma.mma.sync.aligned.row.col.m16n16k16.f32.f32 {%f1139, %f1140, %f1141, %f1142, %f1143, %f1144, %f1145, %f1146}, {%r936, %r937, %r938, %r939, %r940, %r941, %r942, %r943}, {%r966, %r967, %r968, %r969, %r970, %r971, %r972, %r973}, {%f497, %f498, %f499, %f500, %f501, %f502, %f503, %f504};
	wmma.mma.sync.aligned.row.col.m16n16k16.f32.f32 {%f1147, %f1148, %f1149, %f1150, %f1151, %f1152, %f1153, %f1154}, {%r936, %r937, %r938, %r939, %r940, %r941, %r942, %r943}, {%r975, %r976, %r977, %r978, %r979, %r980, %r981, %r982}, {%f505, %f506, %f507, %f508, %f509, %f510, %f511, %f512};
	add.s32 	%r983, %r906, 16896;
	wmma.load.a.sync.aligned.row.m16n16k16.shared.f16 	{%r984, %r985, %r986, %r987, %r988, %r989, %r990, %r991}, [%r983], %r908;
	add.s32 	%r992, %r906, 17920;
	wmma.load.a.sync.aligned.row.m16n16k16.shared.f16 	{%r993, %r994, %r995, %r996, %r997, %r998, %r999, %r1000}, [%r992], %r908;
	add.s32 	%r1001, %r906, 18944;
	wmma.load.a.sync.aligned.row.m16n16k16.shared.f16 	{%r1002, %r1003, %r1004, %r1005, %r1006, %r1007, %r1008, %r1009}, [%r1001], %r908;
	add.s32 	%r1010, %r906, 19968;
	wmma.load.a.sync.aligned.row.m16n16k16.shared.f16 	{%r1011, %r1012, %r1013, %r1014, %r1015, %r1016, %r1017, %r1018}, [%r1010], %r908;
	add.s32 	%r1019, %r946, 49664;
	wmma.load.b.sync.aligned.col.m16n16k16.shared.f16 	{%r1020, %r1021, %r1022, %r1023, %r1024, %r1025, %r1026, %r1027}, [%r1019], %r908;
	add.s32 	%r1028, %r946, 50688;
	wmma.load.b.sync.aligned.col.m16n16k16.shared.f16 	{%r1029, %r1030, %r1031, %r1032, %r1033, %r1034, %r1035, %r1036}, [%r1028], %r908;
	add.s32 	%r1037, %r946, 51712;
	wmma.load.b.sync.aligned.col.m16n16k16.shared.f16 	{%r1038, %r1039, %r1040, %r1041, %r1042, %r1043, %r1044, %r1045}, [%r1037], %r908;
	add.s32 	%r1046, %r946, 52736;
	wmma.load.b.sync.aligned.col.m16n16k16.shared.f16 	{%r1047, %r1048, %r1049, %r1050, %r1051, %r1052, %r1053, %r1054}, [%r1046], %r908;
	wmma.mma.sync.aligned.row.col.m16n16k16.f32.f32 {%f513, %f514, %f515, %f516, %f517, %f518, %f519, %f520}, {%r984, %r985, %r986, %r987, %r988, %r989, %r990, %r991}, {%r1020, %r1021, %r1022, %r1023, %r1024, %r1025, %r1026, %r1027}, {%f1027, %f1028, %f1029, %f1030, %f1031, %f1032, %f1033, %f1034};
	wmma.mma.sync.aligned.row.col.m16n16k16.f32.f32 {%f521, %f522, %f523, %f524, %f525, %f526, %f527, %f528}, {%r984, %r985, %r986, %r987, %r988, %r989, %r990, %r991}, {%r1029, %r1030, %r1031, %r1032, %r1033, %r1034, %r1035, %r1036}, {%f1035, %f1036, %f1037, %f1038, %f1039, %f1040, %f1041, %f1042};
	wmma.mma.sync.aligned.row.col.m16n16k16.f32.f32 {%f529, %f530, %f531, %f532, %f533, %f534, %f535, %f536}, {%r984, %r985, %r986, %r987, %r988, %r989, %r990, %r991}, {%r1038, %r1039, %r1040, %r1041, %r1042, %r1043, %r1044, %r1045}, {%f1043, %f1044, %f1045, %f1046, %f1047, %f1048, %f1049, %f1050};
	wmma.mma.sync.aligned.row.col.m16n16k16.f32.f32 {%f537, %f538, %f539, %f540, %f541, %f542, %f543, %f544}, {%r984, %r985, %r986, %r987, %r988, %r989, %r990, %r991}, {%r1047, %r1048, %r1049, %r1050, %r1051, %r1052, %r1053, %r1054}, {%f1051, %f1052, %f1053, %f1054, %f1055, %f1056, %f1057, %f1058};
	wmma.mma.sync.aligned.row.col.m16n16k16.f32.f32 {%f545, %f546, %f547, %f548, %f549, %f550, %f551, %f552}, {%r993, %r994, %r995, %r996, %r997, %r998, %r999, %r1000}, {%r1020, %r1021, %r1022, %r1023, %r1024, %r1025, %r1026, %r1027}, {%f1059, %f1060, %f1061, %f1062, %f1063, %f1064, %f1065, %f1066};
	wmma.mma.sync.aligned.row.col.m16n16k16.f32.f32 {%f553, %f554, %f555, %f556, %f557, %f558, %f559, %f560}, {%r993, %r994, %r995, %r996, %r997, %r998, %r999, %r1000}, {%r1029, %r1030, %r1031, %r1032, %r1033, %r1034, %r1035, %r1036}, {%f1067, %f1068, %f1069, %f1070, %f1071, %f1072, %f1073, %f1074};
	wmma.mma.sync.aligned.row.col.m16n16k16.f32.f32 {%f561, %f562, %f563, %f564, %f565, %f566, %f567, %f568}, {%r993, %r994, %r995, %r996, %r997, %r998, %r999, %r1000}, {%r1038, %r1039, %r1040, %r1041, %r1042, %r1043, %r1044, %r1045}, {%f1075, %f1076, %f1077, %f1078, %f1079, %f1080, %f1081, %f1082};
	wmma.mma.sync.aligned.row.col.m16n16k16.f32.f32 {%f569, %f570, %f571, %f572, %f573, %f574, %f575, %f576}, {%r993, %r994, %r995, %r996, %r997, %r998, %r999, %r1000}, {%r1047, %r1048, %r1049, %r1050, %r1051, %r1052, %r1053, %r1054}, {%f1083, %f1084, %f1085, %f1086, %f1087, %f1088, %f1089, %f1090};
	wmma.mma.sync.aligned.row.col.m16n16k16.f32.f32 {%f577, %f578, %f579, %f580, %f581, %f582, %f583, %f584}, {%r1002, %r1003, %r1004, %r1005, %r1006, %r1007, %r1008, %r1009}, {%r1020, %r1021, %r1022, %r1023, %r1024, %r1025, %r1026, %r1027}, {%f1091, %f1092, %f1093, %f1094, %f1095, %f1096, %f1097, %f1098};
	wmma.mma.sync.aligned.row.col.m16n16k16.f32.f32 {%f585, %f586, %f587, %f588, %f589, %f590, %f591, %f592}, {%r1002, %r1003, %r1004, %r1005, %r1006, %r1007, %r1008, %r1009}, {%r1029, %r1030, %r1031, %r1032, %r1033, %r1034, %r1035, %r1036}, {%f1099, %f1100, %f1101, %f1102, %f1103, %f1104, %f1105, %f1106};
	wmma.mma.sync.aligned.row.col.m16n16k16.f32.f32 {%f593, %f594, %f595, %f596, %f597, %f598, %f599, %f600}, {%r1002, %r1003, %r1004, %r1005, %r1006, %r1007, %r1008, %r1009}, {%r1038, %r1039, %r1040, %r1041, %r1042, %r1043, %r1044, %r1045}, {%f1107, %f1108, %f1109, %f1110, %f1111, %f1112, %f1113, %f1114};
	wmma.mma.sync.aligned.row.col.m16n16k16.f32.f32 {%f601, %f602, %f603, %f604, %f605, %f606, %f607, %f608}, {%r1002, %r1003, %r1004, %r1005, %r1006, %r1007, %r1008, %r1009}, {%r1047, %r1048, %r1049, %r1050, %r1051, %r1052, %r1053, %r1054}, {%f1115, %f1116, %f1117, %f1118, %f1119, %f1120, %f1121, %f1122};
	wmma.mma.sync.aligned.row.col.m16n16k16.f32.f32 {%f609, %f610, %f611, %f612, %f613, %f614, %f615, %f616}, {%r1011, %r1012, %r1013, %r1014, %r1015, %r1016, %r1017, %r1018}, {%r1020, %r1021, %r1022, %r1023, %r1024, %r1025, %r1026, %r1027}, {%f1123, %f1124, %f1125, %f1126, %f1127, %f1128, %f1129, %f1130};
	wmma.mma.sync.aligned.row.col.m16n16k16.f32.f32 {%f617, %f618, %f619, %f620, %f621, %f622, %f623, %f624}, {%r1011, %r1012, %r1013, %r1014, %r1015, %r1016, %r1017, %r1018}, {%r1029, %r1030, %r1031, %r1032, %r1033, %r1034, %r1035, %r1036}, {%f1131, %f1132, %f1133, %f1134, %f1135, %f1136, %f1137, %f1138};
	wmma.mma.sync.aligned.row.col.m16n16k16.f32.f32 {%f625, %f626, %f627, %f628, %f629, %f630, %f631, %f632}, {%r1011, %r1012, %r1013, %r1014, %r1015, %r1016, %r1017, %r1018}, {%r1038, %r1039, %r1040, %r1041, %r1042, %r1043, %r1044, %r1045}, {%f1139, %f1140, %f1141, %f1142, %f1143, %f1144, %f1145, %f1146};
	wmma.mma.sync.aligned.row.col.m16n16k16.f32.f32 {%f633, %f634, %f635, %f636, %f637, %f638, %f639, %f640}, {%r1011, %r1012, %r1013, %r1014, %r1015, %r1016, %r1017, %r1018}, {%r1047, %r1048, %r1049, %r1050, %r1051, %r1052, %r1053, %r1054}, {%f1147, %f1148, %f1149, %f1150, %f1151, %f1152, %f1153, %f1154};
	bar.sync 	0;
	add.s32 	%r96, %r1342, 6;
	setp.ge.s32 	%p5, %r96, %r90;
	@%p5 bra 	$L__BB0_10;
	ld.param.u64 	%rd672, [_Z6matmulP6__halfS0_S0_iii_param_1];
	ld.param.u64 	%rd668, [_Z6matmulP6__halfS0_S0_iii_param_0];
	shl.b32 	%r1055, %r96, 5;
	mov.u32 	%r1056, %tid.x;
	and.b32  	%r1057, %r1056, 31;
	or.b32  	%r1058, %r1055, %r1057;
	add.s32 	%r1059, %r1058, %r2;
	cvta.to.global.u64 	%rd525, %rd668;
	mul.wide.s32 	%rd526, %r1059, 2;
	add.s64 	%rd527, %rd525, %rd526;
	ld.global.u16 	%rs391, [%rd527];
	st.shared.u16 	[%r1+16384], %rs391;
	add.s32 	%r1060, %r1058, %r4;
	mul.wide.s32 	%rd528, %r1060, 2;
	add.s64 	%rd529, %rd525, %rd528;
	ld.global.u16 	%rs392, [%rd529];
	st.shared.u16 	[%r3+16384], %rs392;
	add.s32 	%r1061, %r1058, %r6;
	mul.wide.s32 	%rd530, %r1061, 2;
	add.s64 	%rd531, %rd525, %rd530;
	ld.global.u16 	%rs393, [%rd531];
	st.shared.u16 	[%r5+16384], %rs393;
	add.s32 	%r1062, %r1058, %r8;
	mul.wide.s32 	%rd532, %r1062, 2;
	add.s64 	%rd533, %rd525, %rd532;
	ld.global.u16 	%rs394, [%rd533];
	st.shared.u16 	[%r7+16384], %rs394;
	add.s32 	%r1063, %r1058, %r9;
	mul.wide.s32 	%rd534, %r1063, 2;
	add.s64 	%rd535, %rd525, %rd534;
	ld.global.u16 	%rs395, [%rd535];
	st.shared.u16 	[%r1+17408], %rs395;
	add.s32 	%r1064, %r1058, %r11;
	mul.wide.s32 	%rd536, %r1064, 2;
	add.s64 	%rd537, %rd525, %rd536;
	ld.global.u16 	%rs396, [%rd537];
	st.shared.u16 	[%r10+16384], %rs396;
	add.s32 	%r1065, %r1058, %r13;
	mul.wide.s32 	%rd538, %r1065, 2;
	add.s64 	%rd539, %rd525, %rd538;
	ld.global.u16 	%rs397, [%rd539];
	st.shared.u16 	[%r12+16384], %rs397;
	add.s32 	%r1066, %r1058, %r15;
	mul.wide.s32 	%rd540, %r1066, 2;
	add.s64 	%rd541, %rd525, %rd540;
	ld.global.u16 	%rs398, [%rd541];
	st.shared.u16 	[%r14+16384], %rs398;
	add.s32 	%r1067, %r1058, %r16;
	mul.wide.s32 	%rd542, %r1067, 2;
	add.s64 	%rd543, %rd525, %rd542;
	ld.global.u16 	%rs399, [%rd543];
	st.shared.u16 	[%r1+18432], %rs399;
	add.s32 	%r1068, %r1058, %r18;
	mul.wide.s32 	%rd544, %r1068, 2;
	add.s64 	%rd545, %rd525, %rd544;
	ld.global.u16 	%rs400, [%rd545];
	st.shared.u16 	[%r17+16384], %rs400;
	add.s32 	%r1069, %r1058, %r20;
	mul.wide.s32 	%rd546, %r1069, 2;
	add.s64 	%rd547, %rd525, %rd546;
	ld.global.u16 	%rs401, [%rd547];
	st.shared.u16 	[%r19+16384], %rs401;
	add.s32 	%r1070, %r1058, %r22;
	mul.wide.s32 	%rd548, %r1070, 2;
	add.s64 	%rd549, %rd525, %rd548;
	ld.global.u16 	%rs402, [%rd549];
	st.shared.u16 	[%r21+16384], %rs402;
	add.s32 	%r1071, %r1058, %r23;
	mul.wide.s32 	%rd550, %r1071, 2;
	add.s64 	%rd551, %rd525, %rd550;
	ld.global.u16 	%rs403, [%rd551];
	st.shared.u16 	[%r1+19456], %rs403;
	add.s32 	%r1072, %r1058, %r25;
	mul.wide.s32 	%rd552, %r1072, 2;
	add.s64 	%rd553, %rd525, %rd552;
	ld.global.u16 	%rs404, [%rd553];
	st.shared.u16 	[%r24+16384], %rs404;
	add.s32 	%r1073, %r1058, %r27;
	mul.wide.s32 	%rd554, %r1073, 2;
	add.s64 	%rd555, %rd525, %rd554;
	ld.global.u16 	%rs405, [%rd555];
	st.shared.u16 	[%r26+16384], %rs405;
	add.s32 	%r1074, %r1058, %r29;
	mul.wide.s32 	%rd556, %r1074, 2;
	add.s64 	%rd557, %rd525, %rd556;
	ld.global.u16 	%rs406, [%rd557];
	st.shared.u16 	[%r28+16384], %rs406;
	add.s32 	%r1075, %r1058, %r30;
	mul.wide.s32 	%rd558, %r1075, 2;
	add.s64 	%rd559, %rd525, %rd558;
	ld.global.u16 	%rs407, [%rd559];
	st.shared.u16 	[%r1+20480], %rs407;
	add.s32 	%r1076, %r1058, %r32;
	mul.wide.s32 	%rd560, %r1076, 2;
	add.s64 	%rd561, %rd525, %rd560;
	ld.global.u16 	%rs408, [%rd561];
	st.shared.u16 	[%r31+16384], %rs408;
	add.s32 	%r1077, %r1058, %r34;
	mul.wide.s32 	%rd562, %r1077, 2;
	add.s64 	%rd563, %rd525, %rd562;
	ld.global.u16 	%rs409, [%rd563];
	st.shared.u16 	[%r33+16384], %rs409;
	add.s32 	%r1078, %r1058, %r36;
	mul.wide.s32 	%rd564, %r1078, 2;
	add.s64 	%rd565, %rd525, %rd564;
	ld.global.u16 	%rs410, [%rd565];
	st.shared.u16 	[%r35+16384], %rs410;
	add.s32 	%r1079, %r1058, %r37;
	mul.wide.s32 	%rd566, %r1079, 2;
	add.s64 	%rd567, %rd525, %rd566;
	ld.global.u16 	%rs411, [%rd567];
	st.shared.u16 	[%r1+21504], %rs411;
	add.s32 	%r1080, %r1058, %r39;
	mul.wide.s32 	%rd568, %r1080, 2;
	add.s64 	%rd569, %rd525, %rd568;
	ld.global.u16 	%rs412, [%rd569];
	st.shared.u16 	[%r38+16384], %rs412;
	add.s32 	%r1081, %r1058, %r41;
	mul.wide.s32 	%rd570, %r1081, 2;
	add.s64 	%rd571, %rd525, %rd570;
	ld.global.u16 	%rs413, [%rd571];
	st.shared.u16 	[%r40+16384], %rs413;
	add.s32 	%r1082, %r1058, %r43;
	mul.wide.s32 	%rd572, %r1082, 2;
	add.s64 	%rd573, %rd525, %rd572;
	ld.global.u16 	%rs414, [%rd573];
	st.shared.u16 	[%r42+16384], %rs414;
	add.s32 	%r1083, %r1058, %r44;
	mul.wide.s32 	%rd574, %r1083, 2;
	add.s64 	%rd575, %rd525, %rd574;
	ld.global.u16 	%rs415, [%rd575];
	st.shared.u16 	[%r1+22528], %rs415;
	add.s32 	%r1084, %r1058, %r46;
	mul.wide.s32 	%rd576, %r1084, 2;
	add.s64 	%rd577, %rd525, %rd576;
	ld.global.u16 	%rs416, [%rd577];
	st.shared.u16 	[%r45+16384], %rs416;
	add.s32 	%r1085, %r1058, %r48;
	mul.wide.s32 	%rd578, %r1085, 2;
	add.s64 	%rd579, %rd525, %rd578;
	ld.global.u16 	%rs417, [%rd579];
	st.shared.u16 	[%r47+16384], %rs417;
	add.s32 	%r1086, %r1058, %r50;
	mul.wide.s32 	%rd580, %r1086, 2;
	add.s64 	%rd581, %rd525, %rd580;
	ld.global.u16 	%rs418, [%rd581];
	st.shared.u16 	[%r49+16384], %rs418;
	add.s32 	%r1087, %r1058, %r51;
	mul.wide.s32 	%rd582, %r1087, 2;
	add.s64 	%rd583, %rd525, %rd582;
	ld.global.u16 	%rs419, [%rd583];
	st.shared.u16 	[%r1+23552], %rs419;
	add.s32 	%r1088, %r1058, %r53;
	mul.wide.s32 	%rd584, %r1088, 2;
	add.s64 	%rd585, %rd525, %rd584;
	ld.global.u16 	%rs420, [%rd585];
	st.shared.u16 	[%r52+16384], %rs420;
	add.s32 	%r1089, %r1058, %r55;
	mul.wide.s32 	%rd586, %r1089, 2;
	add.s64 	%rd587, %rd525, %rd586;
	ld.global.u16 	%rs421, [%rd587];
	st.shared.u16 	[%r54+16384], %rs421;
	add.s32 	%r1090, %r1058, %r57;
	mul.wide.s32 	%rd588, %r1090, 2;
	add.s64 	%rd589, %rd525, %rd588;
	ld.global.u16 	%rs422, [%rd589];
	st.shared.u16 	[%r56+16384], %rs422;
	add.s32 	%r1091, %r1058, %r58;
	cvta.to.global.u64 	%rd590, %rd672;
	mul.wide.s32 	%rd591, %r1091, 2;
	add.s64 	%rd592, %rd590, %rd591;
	ld.global.u16 	%rs423, [%rd592];
	st.shared.u16 	[%r1+49152], %rs423;
	add.s32 	%r1092, %r1058, %r59;
	mul.wide.s32 	%rd593, %r1092, 2;
	add.s64 	%rd594, %rd590, %rd593;
	ld.global.u16 	%rs424, [%rd594];
	st.shared.u16 	[%r3+49152], %rs424;
	add.s32 	%r1093, %r1058, %r60;
	mul.wide.s32 	%rd595, %r1093, 2;
	add.s64 	%rd596, %rd590, %rd595;
	ld.global.u16 	%rs425, [%rd596];
	st.shared.u16 	[%r5+49152], %rs425;
	add.s32 	%r1094, %r1058, %r61;
	mul.wide.s32 	%rd597, %r1094, 2;
	add.s64 	%rd598, %rd590, %rd597;
	ld.global.u16 	%rs426, [%rd598];
	st.shared.u16 	[%r7+49152], %rs426;
	add.s32 	%r1095, %r1058, %r62;
	mul.wide.s32 	%rd599, %r1095, 2;
	add.s64 	%rd600, %rd590, %rd599;
	ld.global.u16 	%rs427, [%rd600];
	st.shared.u16 	[%r1+50176], %rs427;
	add.s32 	%r1096, %r1058, %r63;
	mul.wide.s32 	%rd601, %r1096, 2;
	add.s64 	%rd602, %rd590, %rd601;
	ld.global.u16 	%rs428, [%rd602];
	st.shared.u16 	[%r10+49152], %rs428;
	add.s32 	%r1097, %r1058, %r64;
	mul.wide.s32 	%rd603, %r1097, 2;
	add.s64 	%rd604, %rd590, %rd603;
	ld.global.u16 	%rs429, [%rd604];
	st.shared.u16 	[%r12+49152], %rs429;
	add.s32 	%r1098, %r1058, %r65;
	mul.wide.s32 	%rd605, %r1098, 2;
	add.s64 	%rd606, %rd590, %rd605;
	ld.global.u16 	%rs430, [%rd606];
	st.shared.u16 	[%r14+49152], %rs430;
	add.s32 	%r1099, %r1058, %r66;
	mul.wide.s32 	%rd607, %r1099, 2;
	add.s64 	%rd608, %rd590, %rd607;
	ld.global.u16 	%rs431, [%rd608];
	st.shared.u16 	[%r1+51200], %rs431;
	add.s32 	%r1100, %r1058, %r67;
	mul.wide.s32 	%rd609, %r1100, 2;
	add.s64 	%rd610, %rd590, %rd609;
	ld.global.u16 	%rs432, [%rd610];
	st.shared.u16 	[%r17+49152], %rs432;
	add.s32 	%r1101, %r1058, %r68;
	mul.wide.s32 	%rd611, %r1101, 2;
	add.s64 	%rd612, %rd590, %rd611;
	ld.global.u16 	%rs433, [%rd612];
	st.shared.u16 	[%r19+49152], %rs433;
	add.s32 	%r1102, %r1058, %r69;
	mul.wide.s32 	%rd613, %r1102, 2;
	add.s64 	%rd614, %rd590, %rd613;
	ld.global.u16 	%rs434, [%rd614];
	st.shared.u16 	[%r21+49152], %rs434;
	add.s32 	%r1103, %r1058, %r70;
	mul.wide.s32 	%rd615, %r1103, 2;
	add.s64 	%rd616, %rd590, %rd615;
	ld.global.u16 	%rs435, [%rd616];
	st.shared.u16 	[%r1+52224], %rs435;
	add.s32 	%r1104, %r1058, %r71;
	mul.wide.s32 	%rd617, %r1104, 2;
	add.s64 	%rd618, %rd590, %rd617;
	ld.global.u16 	%rs436, [%rd618];
	st.shared.u16 	[%r24+49152], %rs436;
	add.s32 	%r1105, %r1058, %r72;
	mul.wide.s32 	%rd619, %r1105, 2;
	add.s64 	%rd620, %rd590, %rd619;
	ld.global.u16 	%rs437, [%rd620];
	st.shared.u16 	[%r26+49152], %rs437;
	add.s32 	%r1106, %r1058, %r73;
	mul.wide.s32 	%rd621, %r1106, 2;
	add.s64 	%rd622, %rd590, %rd621;
	ld.global.u16 	%rs438, [%rd622];
	st.shared.u16 	[%r28+49152], %rs438;
	add.s32 	%r1107, %r1058, %r74;
	mul.wide.s32 	%rd623, %r1107, 2;
	add.s64 	%rd624, %rd590, %rd623;
	ld.global.u16 	%rs439, [%rd624];
	st.shared.u16 	[%r1+53248], %rs439;
	add.s32 	%r1108, %r1058, %r75;
	mul.wide.s32 	%rd625, %r1108, 2;
	add.s64 	%rd626, %rd590, %rd625;
	ld.global.u16 	%rs440, [%rd626];
	st.shared.u16 	[%r31+49152], %rs440;
	add.s32 	%r1109, %r1058, %r76;
	mul.wide.s32 	%rd627, %r1109, 2;
	add.s64 	%rd628, %rd590, %rd627;
	ld.global.u16 	%rs441, [%rd628];
	st.shared.u16 	[%r33+49152], %rs441;
	add.s32 	%r1110, %r1058, %r77;
	mul.wide.s32 	%rd629, %r1110, 2;
	add.s64 	%rd630, %rd590, %rd629;
	ld.global.u16 	%rs442, [%rd630];
	st.shared.u16 	[%r35+49152], %rs442;
	add.s32 	%r1111, %r1058, %r78;
	mul.wide.s32 	%rd631, %r1111, 2;
	add.s64 	%rd632, %rd590, %rd631;
	ld.global.u16 	%rs443, [%rd632];
	st.shared.u16 	[%r1+54272], %rs443;
	add.s32 	%r1112, %r1058, %r79;
	mul.wide.s32 	%rd633, %r1112, 2;
	add.s64 	%rd634, %rd590, %rd633;
	ld.global.u16 	%rs444, [%rd634];
	st.shared.u16 	[%r38+49152], %rs444;
	add.s32 	%r1113, %r1058, %r80;
	mul.wide.s32 	%rd635, %r1113, 2;
	add.s64 	%rd636, %rd590, %rd635;
	ld.global.u16 	%rs445, [%rd636];
	st.shared.u16 	[%r40+49152], %rs445;
	add.s32 	%r1114, %r1058, %r81;
	mul.wide.s32 	%rd637, %r1114, 2;
	add.s64 	%rd638, %rd590, %rd637;
	ld.global.u16 	%rs446, [%rd638];
	st.shared.u16 	[%r42+49152], %rs446;
	add.s32 	%r1115, %r1058, %r82;
	mul.wide.s32 	%rd639, %r1115, 2;
	add.s64 	%rd640, %rd590, %rd639;
	ld.global.u16 	%rs447, [%rd640];
	st.shared.u16 	[%r1+55296], %rs447;
	add.s32 	%r1116, %r1058, %r83;
	mul.wide.s32 	%rd641, %r1116, 2;
	add.s64 	%rd642, %rd590, %rd641;
	ld.global.u16 	%rs448, [%rd642];
	st.shared.u16 	[%r45+49152], %rs448;
	add.s32 	%r1117, %r1058, %r84;
	mul.wide.s32 	%rd643, %r1117, 2;
	add.s64 	%rd644, %rd590, %rd643;
	ld.global.u16 	%rs449, [%rd644];
	st.shared.u16 	[%r47+49152], %rs449;
	add.s32 	%r1118, %r1058, %r85;
	mul.wide.s32 	%rd645, %r1118, 2;
	add.s64 	%rd646, %rd590, %rd645;
	ld.global.u16 	%rs450, [%rd646];
	st.shared.u16 	[%r49+49152], %rs450;
	add.s32 	%r1119, %r1058, %r86;
	mul.wide.s32 	%rd647, %r1119, 2;
	add.s64 	%rd648, %rd590, %rd647;
	ld.global.u16 	%rs451, [%rd648];
	st.shared.u16 	[%r1+56320], %rs451;
	add.s32 	%r1120, %r1058, %r87;
	mul.wide.s32 	%rd649, %r1120, 2;
	add.s64 	%rd650, %rd590, %rd649;
	ld.global.u16 	%rs452, [%rd650];
	st.shared.u16 	[%r52+49152], %rs452;
	add.s32 	%r1121, %r1058, %r88;
	mul.wide.s32 	%rd651, %r1121, 2;
	add.s64 	%rd652, %rd590, %rd651;
	ld.global.u16 	%rs453, [%rd652];
	st.shared.u16 	[%r54+49152], %rs453;
	add.s32 	%r1122, %r1058, %r89;
	mul.wide.s32 	%rd653, %r1122, 2;
	add.s64 	%rd654, %rd590, %rd653;
	ld.global.u16 	%rs454, [%rd654];
	st.shared.u16 	[%r56+49152], %rs454;
$L__BB0_10:
	setp.lt.s32 	%p6, %r95, %r90;
	mov.u32 	%r1123, %tid.z;
	shl.b32 	%r1124, %r1123, 12;
	mov.u32 	%r1125, shared_storage;
	add.s32 	%r1126, %r1125, %r1124;
	add.s32 	%r1127, %r1126, 24576;
	mov.b32 	%r1128, 16;
	wmma.load.a.sync.aligned.row.m16n16k16.shared.f16 	{%r1129, %r1130, %r1131, %r1132, %r1133, %r1134, %r1135, %r1136}, [%r1127], %r1128;
	add.s32 	%r1137, %r1126, 25600;
	wmma.load.a.sync.aligned.row.m16n16k16.shared.f16 	{%r1138, %r1139, %r1140, %r1141, %r1142, %r1143, %r1144, %r1145}, [%r1137], %r1128;
	add.s32 	%r1146, %r1126, 26624;
	wmma.load.a.sync.aligned.row.m16n16k16.shared.f16 	{%r1147, %r1148, %r1149, %r1150, %r1151, %r1152, %r1153, %r1154}, [%r1146], %r1128;
	add.s32 	%r1155, %r1126, 27648;
	wmma.load.a.sync.aligned.row.m16n16k16.shared.f16 	{%r1156, %r1157, %r1158, %r1159, %r1160, %r1161, %r1162, %r1163}, [%r1155], %r1128;
	mov.u32 	%r1164, %tid.y;
	shl.b32 	%r1165, %r1164, 12;
	add.s32 	%r1166, %r1165, %r1125;
	add.s32 	%r1167, %r1166, 57344;
	wmma.load.b.sync.aligned.col.m16n16k16.shared.f16 	{%r1168, %r1169, %r1170, %r1171, %r1172, %r1173, %r1174, %r1175}, [%r1167], %r1128;
	add.s32 	%r1176, %r1166, 58368;
	wmma.load.b.sync.aligned.col.m16n16k16.shared.f16 	{%r1177, %r1178, %r1179, %r1180, %r1181, %r1182, %r1183, %r1184}, [%r1176], %r1128;
	add.s32 	%r1185, %r1166, 59392;
	wmma.load.b.sync.aligned.col.m16n16k16.shared.f16 	{%r1186, %r1187, %r1188, %r1189, %r1190, %r1191, %r1192, %r1193}, [%r1185], %r1128;
	add.s32 	%r1194, %r1166, 60416;
	wmma.load.b.sync.aligned.col.m16n16k16.shared.f16 	{%r1195, %r1196, %r1197, %r1198, %r1199, %r1200, %r1201, %r1202}, [%r1194], %r1128;
	wmma.mma.sync.aligned.row.col.m16n16k16.f32.f32 {%f1155, %f1156, %f1157, %f1158, %f1159, %f1160, %f1161, %f1162}, {%r1129, %r1130, %r1131, %r1132, %r1133, %r1134, %r1135, %r1136}, {%r1168, %r1169, %r1170, %r1171, %r1172, %r1173, %r1174, %r1175}, {%f513, %f514, %f515, %f516, %f517, %f518, %f519, %f520};
	wmma.mma.sync.aligned.row.col.m16n16k16.f32.f32 {%f1163, %f1164, %f1165, %f1166, %f1167, %f1168, %f1169, %f1170}, {%r1129, %r1130, %r1131, %r1132, %r1133, %r1134, %r1135, %r1136}, {%r1177, %r1178, %r1179, %r1180, %r1181, %r1182, %r1183, %r1184}, {%f521, %f522, %f523, %f524, %f525, %f526, %f527, %f528};
	wmma.mma.sync.aligned.row.col.m16n16k16.f32.f32 {%f1171, %f1172, %f1173, %f1174, %f1175, %f1176, %f1177, %f1178}, {%r1129, %r1130, %r1131, %r1132, %r1133, %r1134, %r1135, %r1136}, {%r1186, %r1187, %r1188, %r1189, %r1190, %r1191, %r1192, %r1193}, {%f529, %f530, %f531, %f532, %f533, %f534, %f535, %f536};
	wmma.mma.sync.aligned.row.col.m16n16k16.f32.f32 {%f1179, %f1180, %f1181, %f1182, %f1183, %f1184, %f1185, %f1186}, {%r1129, %r1130, %r1131, %r1132, %r1133, %r1134, %r1135, %r1136}, {%r1195, %r1196, %r1197, %r1198, %r1199, %r1200, %r1201, %r1202}, {%f537, %f538, %f539, %f540, %f541, %f542, %f543, %f544};
	wmma.mma.sync.aligned.row.col.m16n16k16.f32.f32 {%f1187, %f1188, %f1189, %f1190, %f1191, %f1192, %f1193, %f1194}, {%r1138, %r1139, %r1140, %r1141, %r1142, %r1143, %r1144, %r1145}, {%r1168, %r1169, %r1170, %r1171, %r1172, %r1173, %r1174, %r1175}, {%f545, %f546, %f547, %f548, %f549, %f550, %f551, %f552};
	wmma.mma.sync.aligned.row.col.m16n16k16.f32.f32 {%f1195, %f1196, %f1197, %f1198, %f1199, %f1200, %f1201, %f1202}, {%r1138, %r1139, %r1140, %r1141, %r1142, %r1143, %r1144, %r1145}, {%r1177, %r1178, %r1179, %r1180, %r1181, %r1182, %r1183, %r1184}, {%f553, %f554, %f555, %f556, %f557, %f558, %f559, %f560};
	wmma.mma.sync.aligned.row.col.m16n16k16.f32.f32 {%f1203, %f1204, %f1205, %f1206, %f1207, %f1208, %f1209, %f1210}, {%r1138, %r1139, %r1140, %r1141, %r1142, %r1143, %r1144, %r1145}, {%r1186, %r1187, %r1188, %r1189, %r1190, %r1191, %r1192, %r1193}, {%f561, %f562, %f563, %f564, %f565, %f566, %f567, %f568};
	wmma.mma.sync.aligned.row.col.m16n16k16.f32.f32 {%f1211, %f1212, %f1213, %f1214, %f1215, %f1216, %f1217, %f1218}, {%r1138, %r1139, %r1140, %r1141, %r1142, %r1143, %r1144, %r1145}, {%r1195, %r1196, %r1197, %r1198, %r1199, %r1200, %r1201, %r1202}, {%f569, %f570, %f571, %f572, %f573, %f574, %f575, %f576};
	wmma.mma.sync.aligned.row.col.m16n16k16.f32.f32 {%f1219, %f1220, %f1221, %f1222, %f1223, %f1224, %f1225, %f1226}, {%r1147, %r1148, %r1149, %r1150, %r1151, %r1152, %r1153, %r1154}, {%r1168, %r1169, %r1170, %r1171, %r1172, %r1173, %r1174, %r1175}, {%f577, %f578, %f579, %f580, %f581, %f582, %f583, %f584};
	wmma.mma.sync.aligned.row.col.m16n16k16.f32.f32 {%f1227, %f1228, %f1229, %f1230, %f1231, %f1232, %f1233, %f1234}, {%r1147, %r1148, %r1149, %r1150, %r1151, %r1152, %r1153, %r1154}, {%r1177, %r1178, %r1179, %r1180, %r1181, %r1182, %r1183, %r1184}, {%f585, %f586, %f587, %f588, %f589, %f590, %f591, %f592};
	wmma.mma.sync.aligned.row.col.m16n16k16.f32.f32 {%f1235, %f1236, %f1237, %f1238, %f1239, %f1240, %f1241, %f1242}, {%r1147, %r1148, %r1149, %r1150, %r1151, %r1152, %r1153, %r1154}, {%r1186, %r1187, %r1188, %r1189, %r1190, %r1191, %r1192, %r1193}, {%f593, %f594, %f595, %f596, %f597, %f598, %f599, %f600};
	wmma.mma.sync.aligned.row.col.m16n16k16.f32.f32 {%f1243, %f1244, %f1245, %f1246, %f1247, %f1248, %f1249, %f1250}, {%r1147, %r1148, %r1149, %r1150, %r1151, %r1152, %r1153, %r1154}, {%r1195, %r1196, %r1197, %r1198, %r1199, %r1200, %r1201, %r1202}, {%f601, %f602, %f603, %f604, %f605, %f606, %f607, %f608};
	wmma.mma.sync.aligned.row.col.m16n16k16.f32.f32 {%f1251, %f1252, %f1253, %f1254, %f1255, %f1256, %f1257, %f1258}, {%r1156, %r1157, %r1158, %r1159, %r1160, %r1161, %r1162, %r1163}, {%r1168, %r1169, %r1170, %r1171, %r1172, %r1173, %r1174, %r1175}, {%f609, %f610, %f611, %f612, %f613, %f614, %f615, %f616};
	wmma.mma.sync.aligned.row.col.m16n16k16.f32.f32 {%f1259, %f1260, %f1261, %f1262, %f1263, %f1264, %f1265, %f1266}, {%r1156, %r1157, %r1158, %r1159, %r1160, %r1161, %r1162, %r1163}, {%r1177, %r1178, %r1179, %r1180, %r1181, %r1182, %r1183, %r1184}, {%f617, %f618, %f619, %f620, %f621, %f622, %f623, %f624};
	wmma.mma.sync.aligned.row.col.m16n16k16.f32.f32 {%f1267, %f1268, %f1269, %f1270, %f1271, %f1272, %f1273, %f1274}, {%r1156, %r1157, %r1158, %r1159, %r1160, %r1161, %r1162, %r1163}, {%r1186, %r1187, %r1188, %r1189, %r1190, %r1191, %r1192, %r1193}, {%f625, %f626, %f627, %f628, %f629, %f630, %f631, %f632};
	wmma.mma.sync.aligned.row.col.m16n16k16.f32.f32 {%f1275, %f1276, %f1277, %f1278, %f1279, %f1280, %f1281, %f1282}, {%r1156, %r1157, %r1158, %r1159, %r1160, %r1161, %r1162, %r1163}, {%r1195, %r1196, %r1197, %r1198, %r1199, %r1200, %r1201, %r1202}, {%f633, %f634, %f635, %f636, %f637, %f638, %f639, %f640};
	add.s32 	%r1203, %r1126, 25088;
	wmma.load.a.sync.aligned.row.m16n16k16.shared.f16 	{%r1204, %r1205, %r1206, %r1207, %r1208, %r1209, %r1210, %r1211}, [%r1203], %r1128;
	add.s32 	%r1212, %r1126, 26112;
	wmma.load.a.sync.aligned.row.m16n16k16.shared.f16 	{%r1213, %r1214, %r1215, %r1216, %r1217, %r1218, %r1219, %r1220}, [%r1212], %r1128;
	add.s32 	%r1221, %r1126, 27136;
	wmma.load.a.sync.aligned.row.m16n16k16.shared.f16 	{%r1222, %r1223, %r1224, %r1225, %r1226, %r1227, %r1228, %r1229}, [%r1221], %r1128;
	add.s32 	%r1230, %r1126, 28160;
	wmma.load.a.sync.aligned.row.m16n16k16.shared.f16 	{%r1231, %r1232, %r1233, %r1234, %r1235, %r1236, %r1237, %r1238}, [%r1230], %r1128;
	add.s32 	%r1239, %r1166, 57856;
	wmma.load.b.sync.aligned.col.m16n16k16.shared.f16 	{%r1240, %r1241, %r1242, %r1243, %r1244, %r1245, %r1246, %r1247}, [%r1239], %r1128;
	add.s32 	%r1248, %r1166, 58880;
	wmma.load.b.sync.aligned.col.m16n16k16.shared.f16 	{%r1249, %r1250, %r1251, %r1252, %r1253, %r1254, %r1255, %r1256}, [%r1248], %r1128;
	add.s32 	%r1257, %r1166, 59904;
	wmma.load.b.sync.aligned.col.m16n16k16.shared.f16 	{%r1258, %r1259, %r1260, %r1261, %r1262, %r1263, %r1264, %r1265}, [%r1257], %r1128;
	add.s32 	%r1266, %r1166, 60928;
	wmma.load.b.sync.aligned.col.m16n16k16.shared.f16 	{%r1267, %r1268, %r1269, %r1270, %r1271, %r1272, %r1273, %r1274}, [%r1266], %r1128;
	wmma.mma.sync.aligned.row.col.m16n16k16.f32.f32 {%f1546, %f1545, %f1544, %f1543, %f1542, %f1541, %f1540, %f1539}, {%r1204, %r1205, %r1206, %r1207, %r1208, %r1209, %r1210, %r1211}, {%r1240, %r1241, %r1242, %r1243, %r1244, %r1245, %r1246, %r1247}, {%f1155, %f1156, %f1157, %f1158, %f1159, %f1160, %f1161, %f1162};
	wmma.mma.sync.aligned.row.col.m16n16k16.f32.f32 {%f1538, %f1537, %f1536, %f1535, %f1534, %f1533, %f1532, %f1531}, {%r1204, %r1205, %r1206, %r1207, %r1208, %r1209, %r1210, %r1211}, {%r1249, %r1250, %r1251, %r1252, %r1253, %r1254, %r1255, %r1256}, {%f1163, %f1164, %f1165, %f1166, %f1167, %f1168, %f1169, %f1170};
	wmma.mma.sync.aligned.row.col.m16n16k16.f32.f32 {%f1530, %f1529, %f1528, %f1527, %f1526, %f1525, %f1524, %f1523}, {%r1204, %r1205, %r1206, %r1207, %r1208, %r1209, %r1210, %r1211}, {%r1258, %r1259, %r1260, %r1261, %r1262, %r1263, %r1264, %r1265}, {%f1171, %f1172, %f1173, %f1174, %f1175, %f1176, %f1177, %f1178};
	wmma.mma.sync.aligned.row.col.m16n16k16.f32.f32 {%f1522, %f1521, %f1520, %f1519, %f1518, %f1517, %f1516, %f1515}, {%r1204, %r1205, %r1206, %r1207, %r1208, %r1209, %r1210, %r1211}, {%r1267, %r1268, %r1269, %r1270, %r1271, %r1272, %r1273, %r1274}, {%f1179, %f1180, %f1181, %f1182, %f1183, %f1184, %f1185, %f1186};
	wmma.mma.sync.aligned.row.col.m16n16k16.f32.f32 {%f1514, %f1513, %f1512, %f1511, %f1510, %f1509, %f1508, %f1507}, {%r1213, %r1214, %r1215, %r1216, %r1217, %r1218, %r1219, %r1220}, {%r1240, %r1241, %r1242, %r1243, %r1244, %r1245, %r1246, %r1247}, {%f1187, %f1188, %f1189, %f1190, %f1191, %f1192, %f1193, %f1194};
	wmma.mma.sync.aligned.row.col.m16n16k16.f32.f32 {%f1506, %f1505, %f1504, %f1503, %f1502, %f1501, %f1500, %f1499}, {%r1213, %r1214, %r1215, %r1216, %r1217, %r1218, %r1219, %r1220}, {%r1249, %r1250, %r1251, %r1252, %r1253, %r1254, %r1255, %r1256}, {%f1195, %f1196, %f1197, %f1198, %f1199, %f1200, %f1201, %f1202};
	wmma.mma.sync.aligned.row.col.m16n16k16.f32.f32 {%f1498, %f1497, %f1496, %f1495, %f1494, %f1493, %f1492, %f1491}, {%r1213, %r1214, %r1215, %r1216, %r1217, %r1218, %r1219, %r1220}, {%r1258, %r1259, %r1260, %r1261, %r1262, %r1263, %r1264, %r1265}, {%f1203, %f1204, %f1205, %f1206, %f1207, %f1208, %f1209, %f1210};
	wmma.mma.sync.aligned.row.col.m16n16k16.f32.f32 {%f1490, %f1489, %f1488, %f1487, %f1486, %f1485, %f1484, %f1483}, {%r1213, %r1214, %r1215, %r1216, %r1217, %r1218, %r1219, %r1220}, {%r1267, %r1268, %r1269, %r1270, %r1271, %r1272, %r1273, %r1274}, {%f1211, %f1212, %f1213, %f1214, %f1215, %f1216, %f1217, %f1218};
	wmma.mma.sync.aligned.row.col.m16n16k16.f32.f32 {%f1482, %f1481, %f1480, %f1479, %f1478, %f1477, %f1476, %f1475}, {%r1222, %r1223, %r1224, %r1225, %r1226, %r1227, %r1228, %r1229}, {%r1240, %r1241, %r1242, %r1243, %r1244, %r1245, %r1246, %r1247}, {%f1219, %f1220, %f1221, %f1222, %f1223, %f1224, %f1225, %f1226};
	wmma.mma.sync.aligned.row.col.m16n16k16.f32.f32 {%f1474, %f1473, %f1472, %f1471, %f1470, %f1469, %f1468, %f1467}, {%r1222, %r1223, %r1224, %r1225, %r1226, %r1227, %r1228, %r1229}, {%r1249, %r1250, %r1251, %r1252, %r1253, %r1254, %r1255, %r1256}, {%f1227, %f1228, %f1229, %f1230, %f1231, %f1232, %f1233, %f1234};
	wmma.mma.sync.aligned.row.col.m16n16k16.f32.f32 {%f1466, %f1465, %f1464, %f1463, %f1462, %f1461, %f1460, %f1459}, {%r1222, %r1223, %r1224, %r1225, %r1226, %r1227, %r1228, %r1229}, {%r1258, %r1259, %r1260, %r1261, %r1262, %r1263, %r1264, %r1265}, {%f1235, %f1236, %f1237, %f1238, %f1239, %f1240, %f1241, %f1242};
	wmma.mma.sync.aligned.row.col.m16n16k16.f32.f32 {%f1458, %f1457, %f1456, %f1455, %f1454, %f1453, %f1452, %f1451}, {%r1222, %r1223, %r1224, %r1225, %r1226, %r1227, %r1228, %r1229}, {%r1267, %r1268, %r1269, %r1270, %r1271, %r1272, %r1273, %r1274}, {%f1243, %f1244, %f1245, %f1246, %f1247, %f1248, %f1249, %f1250};
	wmma.mma.sync.aligned.row.col.m16n16k16.f32.f32 {%f1450, %f1449, %f1448, %f1447, %f1446, %f1445, %f1444, %f1443}, {%r1231, %r1232, %r1233, %r1234, %r1235, %r1236, %r1237, %r1238}, {%r1240, %r1241, %r1242, %r1243, %r1244, %r1245, %r1246, %r1247}, {%f1251, %f1252, %f1253, %f1254, %f1255, %f1256, %f1257, %f1258};
	wmma.mma.sync.aligned.row.col.m16n16k16.f32.f32 {%f1442, %f1441, %f1440, %f1439, %f1438, %f1437, %f1436, %f1435}, {%r1231, %r1232, %r1233, %r1234, %r1235, %r1236, %r1237, %r1238}, {%r1249, %r1250, %r1251, %r1252, %r1253, %r1254, %r1255, %r1256}, {%f1259, %f1260, %f1261, %f1262, %f1263, %f1264, %f1265, %f1266};
	wmma.mma.sync.aligned.row.col.m16n16k16.f32.f32 {%f1434, %f1433, %f1432, %f1431, %f1430, %f1429, %f1428, %f1427}, {%r1231, %r1232, %r1233, %r1234, %r1235, %r1236, %r1237, %r1238}, {%r1258, %r1259, %r1260, %r1261, %r1262, %r1263, %r1264, %r1265}, {%f1267, %f1268, %f1269, %f1270, %f1271, %f1272, %f1273, %f1274};
	wmma.mma.sync.aligned.row.col.m16n16k16.f32.f32 {%f1426, %f1425, %f1424, %f1423, %f1422, %f1421, %f1420, %f1419}, {%r1231, %r1232, %r1233, %r1234, %r1235, %r1236, %r1237, %r1238}, {%r1267, %r1268, %r1269, %r1270, %r1271, %r1272, %r1273, %r1274}, {%f1275, %f1276, %f1277, %f1278, %f1279, %f1280, %f1281, %f1282};
	mov.u32 	%r1342, %r95;
	@%p6 bra 	$L__BB0_2;
$L__BB0_11:
	ld.param.u32 	%r1340, [_Z6matmulP6__halfS0_S0_iii_param_4];
	ld.param.u64 	%rd673, [_Z6matmulP6__halfS0_S0_iii_param_2];
	mov.u32 	%r1277, %tid.z;
	shl.b32 	%r1278, %r1277, 13;
	mov.u32 	%r1279, %tid.y;
	shl.b32 	%r1280, %r1279, 10;
	add.s32 	%r1281, %r1280, %r1278;
	shl.b32 	%r1282, %r1281, 2;
	mov.u32 	%r1283, shared_storage;
	add.s32 	%r1284, %r1283, %r1282;
	mov.b32 	%r1285, 16;
	wmma.store.d.sync.aligned.row.m16n16k16.shared.f32 	[%r1284], {%f1546, %f1545, %f1544, %f1543, %f1542, %f1541, %f1540, %f1539}, %r1285;
	add.s32 	%r1286, %r1284, 1024;
	wmma.store.d.sync.aligned.row.m16n16k16.shared.f32 	[%r1286], {%f1538, %f1537, %f1536, %f1535, %f1534, %f1533, %f1532, %f1531}, %r1285;
	add.s32 	%r1287, %r1284, 2048;
	wmma.store.d.sync.aligned.row.m16n16k16.shared.f32 	[%r1287], {%f1530, %f1529, %f1528, %f1527, %f1526, %f1525, %f1524, %f1523}, %r1285;
	add.s32 	%r1288, %r1284, 3072;
	wmma.store.d.sync.aligned.row.m16n16k16.shared.f32 	[%r1288], {%f1522, %f1521, %f1520, %f1519, %f1518, %f1517, %f1516, %f1515}, %r1285;
	add.s32 	%r1289, %r1284, 8192;
	wmma.store.d.sync.aligned.row.m16n16k16.shared.f32 	[%r1289], {%f1514, %f1513, %f1512, %f1511, %f1510, %f1509, %f1508, %f1507}, %r1285;
	add.s32 	%r1290, %r1284, 9216;
	wmma.store.d.sync.aligned.row.m16n16k16.shared.f32 	[%r1290], {%f1506, %f1505, %f1504, %f1503, %f1502, %f1501, %f1500, %f1499}, %r1285;
	add.s32 	%r1291, %r1284, 10240;
	wmma.store.d.sync.aligned.row.m16n16k16.shared.f32 	[%r1291], {%f1498, %f1497, %f1496, %f1495, %f1494, %f1493, %f1492, %f1491}, %r1285;
	add.s32 	%r1292, %r1284, 11264;
	wmma.store.d.sync.aligned.row.m16n16k16.shared.f32 	[%r1292], {%f1490, %f1489, %f1488, %f1487, %f1486, %f1485, %f1484, %f1483}, %r1285;
	add.s32 	%r1293, %r1284, 16384;
	wmma.store.d.sync.aligned.row.m16n16k16.shared.f32 	[%r1293], {%f1482, %f1481, %f1480, %f1479, %f1478, %f1477, %f1476, %f1475}, %r1285;
	add.s32 	%r1294, %r1284, 17408;
	wmma.store.d.sync.aligned.row.m16n16k16.shared.f32 	[%r1294], {%f1474, %f1473, %f1472, %f1471, %f1470, %f1469, %f1468, %f1467}, %r1285;
	add.s32 	%r1295, %r1284, 18432;
	wmma.store.d.sync.aligned.row.m16n16k16.shared.f32 	[%r1295], {%f1466, %f1465, %f1464, %f1463, %f1462, %f1461, %f1460, %f1459}, %r1285;
	add.s32 	%r1296, %r1284, 19456;
	wmma.store.d.sync.aligned.row.m16n16k16.shared.f32 	[%r1296], {%f1458, %f1457, %f1456, %f1455, %f1454, %f1453, %f1452, %f1451}, %r1285;
	add.s32 	%r1297, %r1284, 24576;
	wmma.store.d.sync.aligned.row.m16n16k16.shared.f32 	[%r1297], {%f1450, %f1449, %f1448, %f1447, %f1446, %f1445, %f1444, %f1443}, %r1285;
	add.s32 	%r1298, %r1284, 25600;
	wmma.store.d.sync.aligned.row.m16n16k16.shared.f32 	[%r1298], {%f1442, %f1441, %f1440, %f1439, %f1438, %f1437, %f1436, %f1435}, %r1285;
	add.s32 	%r1299, %r1284, 26624;
	wmma.store.d.sync.aligned.row.m16n16k16.shared.f32 	[%r1299], {%f1434, %f1433, %f1432, %f1431, %f1430, %f1429, %f1428, %f1427}, %r1285;
	add.s32 	%r1300, %r1284, 27648;
	wmma.store.d.sync.aligned.row.m16n16k16.shared.f32 	[%r1300], {%f1426, %f1425, %f1424, %f1423, %f1422, %f1421, %f1420, %f1419}, %r1285;
	bar.sync 	0;
	shl.b32 	%r1301, %r1279, 5;
	mov.u32 	%r1302, %tid.x;
	add.s32 	%r1303, %r1301, %r1302;
	shl.b32 	%r1304, %r1277, 6;
	add.s32 	%r1305, %r1303, %r1304;
	shl.b32 	%r1306, %r1305, 4;
	and.b32  	%r1307, %r1306, 2096896;
	and.b32  	%r1308, %r1302, 15;
	or.b32  	%r91, %r1307, %r1308;
	mov.u32 	%r1309, %ctaid.y;
	mul.lo.s32 	%r1310, %r1309, %r1340;
	shl.b32 	%r1311, %r1310, 7;
	add.s32 	%r1312, %r1302, %r1311;
	mov.u32 	%r1313, %ctaid.x;
	shl.b32 	%r1314, %r1313, 7;
	add.s32 	%r1315, %r1312, %r1314;
	add.s32 	%r1316, %r1315, %r1304;
	add.s32 	%r1344, %r1316, %r1301;
	shl.b32 	%r93, %r1340, 3;
	cvta.to.global.u64 	%rd1, %rd673;
	mov.b32 	%r1345, 4;
	mov.b32 	%r1343, 0;
$L__BB0_12:
	ld.param.u32 	%r1341, [_Z6matmulP6__halfS0_S0_iii_param_4];
	and.b32  	%r1317, %r1343, 14336;
	shl.b32 	%r1318, %r1345, 4;
	add.s32 	%r1319, %r1318, -64;
	and.b32  	%r1320, %r1319, 128;
	add.s32 	%r1321, %r91, %r1317;
	add.s32 	%r1322, %r1321, %r1320;
	shl.b32 	%r1323, %r1322, 2;
	add.s32 	%r1325, %r1283, %r1323;
	ld.shared.f32 	%f1283, [%r1325];
	// begin inline asm
	{  cvt.rn.f16.f32 %rs455, %f1283;}

	// end inline asm
	mul.wide.s32 	%rd655, %r1344, 2;
	add.s64 	%rd656, %rd1, %rd655;
	st.global.u16 	[%rd656], %rs455;
	add.s32 	%r1326, %r1318, -48;
	and.b32  	%r1327, %r1326, 144;
	add.s32 	%r1328, %r1321, %r1327;
	shl.b32 	%r1329, %r1328, 2;
	add.s32 	%r1330, %r1283, %r1329;
	ld.shared.f32 	%f1284, [%r1330];
	// begin inline asm
	{  cvt.rn.f16.f32 %rs456, %f1284;}

	// end inline asm
	mul.wide.s32 	%rd657, %r1341, 2;
	add.s64 	%rd658, %rd656, %rd657;
	st.global.u16 	[%rd658], %rs456;
	add.s32 	%r1331, %r1318, -32;
	and.b32  	%r1332, %r1331, 160;
	add.s32 	%r1333, %r1321, %r1332;
	shl.b32 	%r1334, %r1333, 2;
	add.s32 	%r1335, %r1283, %r1334;
	ld.shared.f32 	%f1285, [%r1335];
	// begin inline asm
	{  cvt.rn.f16.f32 %rs457, %f1285;}

	// end inline asm
	add.s64 	%rd659, %rd658, %rd657;
	st.global.u16 	[%rd659], %rs457;
	ld.shared.f32 	%f1286, [%r1330+128];
	// begin inline asm
	{  cvt.rn.f16.f32 %rs458, %f1286;}

	// end inline asm
	add.s64 	%rd660, %rd659, %rd657;
	st.global.u16 	[%rd660], %rs458;
	and.b32  	%r1336, %r1318, 192;
	add.s32 	%r1337, %r1321, %r1336;
	shl.b32 	%r1338, %r1337, 2;
	add.s32 	%r1339, %r1283, %r1338;
	ld.shared.f32 	%f1287, [%r1339];
	// begin inline asm
	{  cvt.rn.f16.f32 %rs459, %f1287;}

	// end inline asm
	add.s64 	%rd661, %rd660, %rd657;
	st.global.u16 	[%rd661], %rs459;
	ld.shared.f32 	%f1288, [%r1330+256];
	// begin inline asm
	{  cvt.rn.f16.f32 %rs460, %f1288;}

	// end inline asm
	add.s64 	%rd662, %rd661, %rd657;
	st.global.u16 	[%rd662], %rs460;
	ld.shared.f32 	%f1289, [%r1335+256];
	// begin inline asm
	{  cvt.rn.f16.f32 %rs461, %f1289;}

	// end inline asm
	add.s64 	%rd663, %rd662, %rd657;
	st.global.u16 	[%rd663], %rs461;
	ld.shared.f32 	%f1290, [%r1330+384];
	// begin inline asm
	{  cvt.rn.f16.f32 %rs462, %f1290;}

	// end inline asm
	add.s64 	%rd664, %rd663, %rd657;
	st.global.u16 	[%rd664], %rs462;
	add.s32 	%r1345, %r1345, 8;
	add.s32 	%r1344, %r1344, %r93;
	add.s32 	%r1343, %r1343, 1024;
	setp.ne.s32 	%p7, %r1345, 132;
	@%p7 bra 	$L__BB0_12;
	ret;

}


// ===== COMPILED SASS (sm_100) =====

	.target	sm_100

	.elftype	@"ET_EXEC"


//--------------------- .note.nv.tkinfo           --------------------------
	.section	.note.nv.tkinfo,"",@"SHT_NOTE"
	.sectionflags	@"SHF_NOTE_NV_TKINFO"
	.tkinfo
        /*0018*/ 	.word	0x00000002
        /*0030*/ 	.string	""
        /*0030*/ 	.string	"ptxas"
        /*0030*/ 	.string	"Cuda compilation tools, release 13.0, V13.0.88"
        /*0030*/ 	.string	"Build cuda_13.0.r13.0/compiler.36424714_0"
        /*0030*/ 	.string	"-arch sm_100 -m 64 "



//--------------------- .note.nv.cuinfo           --------------------------
	.section	.note.nv.cuinfo,"",@"SHT_NOTE"
	.sectionflags	@"SHF_NOTE_NV_CUINFO"
        /*0018*/ 	.short	0x0002
        /*001a*/ 	.short	0x0064
        /*001c*/ 	.short	0x0082
	.zero		2


//--------------------- .nv.info                  --------------------------
	.section	.nv.info,"",@"SHT_CUDA_INFO"
	.align	4


	//----- nvinfo : EIATTR_REGCOUNT
	.align		4
        /*0000*/ 	.byte	0x04, 0x2f
        /*0002*/ 	.short	(.L_1 - .L_0)
	.align		4
.L_0:
        /*0004*/ 	.word	index@(_Z6matmulP6__halfS0_S0_iii)
        /*0008*/ 	.word	0x000000ff


	//----- nvinfo : EIATTR_FRAME_SIZE
	.align		4
.L_1:
        /*000c*/ 	.byte	0x04, 0x11
        /*000e*/ 	.short	(.L_3 - .L_2)
	.align		4
.L_2:
        /*0010*/ 	.word	index@(_Z6matmulP6__halfS0_S0_iii)
        /*0014*/ 	.word	0x00000000


	//----- nvinfo : EIATTR_MIN_STACK_SIZE
	.align		4
.L_3:
        /*0018*/ 	.byte	0x04, 0x12
        /*001a*/ 	.short	(.L_5 - .L_4)
	.align		4
.L_4:
        /*001c*/ 	.word	index@(_Z6matmulP6__halfS0_S0_iii)
        /*0020*/ 	.word	0x00000000
.L_5:


//--------------------- .nv.compat                --------------------------
	.section	.nv.compat,"",@"SHT_CUDA_COMPAT_INFO"
	.align	4
        /*0000*/ 	.byte	0x02, 0x09, 0x00, 0x00, 0x02, 0x02, 0x01, 0x00, 0x02, 0x05, 0x05, 0x00, 0x03, 0x07, 0x01, 0x01
        /*0010*/ 	.byte	0x02, 0x03, 0x00, 0x00, 0x02, 0x06, 0x01, 0x00, 0x04, 0x0b, 0x08, 0x00, 0x09, 0x00, 0x00, 0x00
        /*0020*/ 	.byte	0x00, 0x00, 0x00, 0x00


//--------------------- .nv.info._Z6matmulP6__halfS0_S0_iii --------------------------
	.section	.nv.info._Z6matmulP6__halfS0_S0_iii,"",@"SHT_CUDA_INFO"
	.sectionflags	@""
	.align	4


	//----- nvinfo : EIATTR_CUDA_API_VERSION
	.align		4
        /*0000*/ 	.byte	0x04, 0x37
        /*0002*/ 	.short	(.L_7 - .L_6)
.L_6:
        /*0004*/ 	.word	0x00000082


	//----- nvinfo : EIATTR_KPARAM_INFO
	.align		4
.L_7:
        /*0008*/ 	.byte	0x04, 0x17
        /*000a*/ 	.short	(.L_9 - .L_8)
.L_8:
        /*000c*/ 	.word	0x00000000
        /*0010*/ 	.short	0x0005
        /*0012*/ 	.short	0x0020
        /*0014*/ 	.byte	0x00, 0xf0, 0x11, 0x00


	//----- nvinfo : EIATTR_KPARAM_INFO
	.align		4
.L_9:
        /*0018*/ 	.byte	0x04, 0x17
        /*001a*/ 	.short	(.L_11 - .L_10)
.L_10:
        /*001c*/ 	.word	0x00000000
        /*0020*/ 	.short	0x0004
        /*0022*/ 	.short	0x001c
        /*0024*/ 	.byte	0x00, 0xf0, 0x11, 0x00


	//----- nvinfo : EIATTR_KPARAM_INFO
	.align		4
.L_11:
        /*0028*/ 	.byte	0x04, 0x17
        /*002a*/ 	.short	(.L_13 - .L_12)
.L_12:
        /*002c*/ 	.word	0x00000000
        /*0030*/ 	.short	0x0003
        /*0032*/ 	.short	0x0018
        /*0034*/ 	.byte	0x00, 0xf0, 0x11, 0x00


	//----- nvinfo : EIATTR_KPARAM_INFO
	.align		4
.L_13:
        /*0038*/ 	.byte	0x04, 0x17
        /*003a*/ 	.short	(.L_15 - .L_14)
.L_14:
        /*003c*/ 	.word	0x00000000
        /*0040*/ 	.short	0x0002
        /*0042*/ 	.short	0x0010
        /*0044*/ 	.byte	0x00, 0xf5, 0x21, 0x00


	//----- nvinfo : EIATTR_KPARAM_INFO
	.align		4
.L_15:
        /*0048*/ 	.byte	0x04, 0x17
        /*004a*/ 	.short	(.L_17 - .L_16)
.L_16:
        /*004c*/ 	.word	0x00000000
        /*0050*/ 	.short	0x0001
        /*0052*/ 	.short	0x0008
        /*0054*/ 	.byte	0x00, 0xf5, 0x21, 0x00


	//----- nvinfo : EIATTR_KPARAM_INFO
	.align		4
.L_17:
        /*0058*/ 	.byte	0x04, 0x17
        /*005a*/ 	.short	(.L_19 - .L_18)
.L_18:
        /*005c*/ 	.word	0x00000000
        /*0060*/ 	.short	0x0000
        /*0062*/ 	.short	0x0000
        /*0064*/ 	.byte	0x00, 0xf5, 0x21, 0x00


	//----- nvinfo : EIATTR_SPARSE_MMA_MASK
	.align		4
.L_19:
        /*0068*/ 	.byte	0x03, 0x50
        /*006a*/ 	.short	0x0000


	//----- nvinfo : EIATTR_WMMA_USED
	.align		4
        /*006c*/ 	.byte	0x01, 0x2b
	.zero		2


	//----- nvinfo : EIATTR_MAXREG_COUNT
	.align		4
        /*0070*/ 	.byte	0x03, 0x1b
        /*0072*/ 	.short	0x00ff


	//----- nvinfo : EIATTR_NUM_BARRIERS
	.align		4
        /*0074*/ 	.byte	0x02, 0x4c
        /*0076*/ 	.byte	0x01
	.zero		1


	//----- nvinfo : EIATTR_MERCURY_ISA_VERSION
	.align		4
        /*0078*/ 	.byte	0x03, 0x5f
        /*007a*/ 	.short	0x0101


	//----- nvinfo : EIATTR_VRC_CTA_INIT_COUNT
	.align		4
        /*007c*/ 	.byte	0x02, 0x4a
	.zero		1
	.zero		1


	//----- nvinfo : EIATTR_EXIT_INSTR_OFFSETS
	.align		4
        /*0080*/ 	.byte	0x04, 0x1c
        /*0082*/ 	.short	(.L_21 - .L_20)


	//   ....[0]....
.L_20:
        /*0084*/ 	.word	0x0000cc90


	//----- nvinfo : EIATTR_CBANK_PARAM_SIZE
	.align		4
.L_21:
        /*0088*/ 	.byte	0x03, 0x19
        /*008a*/ 	.short	0x0024


	//----- nvinfo : EIATTR_PARAM_CBANK
	.align		4
        /*008c*/ 	.byte	0x04, 0x0a
        /*008e*/ 	.short	(.L_23 - .L_22)
	.align		4
.L_22:
        /*0090*/ 	.word	index@(.nv.constant0._Z6matmulP6__halfS0_S0_iii)
        /*0094*/ 	.short	0x0380
        /*0096*/ 	.short	0x0024


	//----- nvinfo : EIATTR_SW_WAR
	.align		4
.L_23:
        /*0098*/ 	.byte	0x04, 0x36
        /*009a*/ 	.short	(.L_25 - .L_24)
.L_24:
        /*009c*/ 	.word	0x00000008
.L_25:


//--------------------- .nv.callgraph             --------------------------
	.section	.nv.callgraph,"",@"SHT_CUDA_CALLGRAPH"
	.align	4
	.sectionentsize	8
	.align		4
        /*0000*/ 	.word	0x00000000
	.align		4
        /*0004*/ 	.word	0xffffffff
	.align		4
        /*0008*/ 	.word	0x00000000
	.align		4
        /*000c*/ 	.word	0xfffffffe
	.align		4
        /*0010*/ 	.word	0x00000000
	.align		4
        /*0014*/ 	.word	0xfffffffd
	.align		4
        /*0018*/ 	.word	0x00000000
	.align		4
        /*001c*/ 	.word	0xfffffffc


//--------------------- .text._Z6matmulP6__halfS0_S0_iii --------------------------
	.section	.text._Z6matmulP6__halfS0_S0_iii,"ax",@progbits
	.align	128
        .global         _Z6matmulP6__halfS0_S0_iii
        .type           _Z6matmulP6__halfS0_S0_iii,@function
        .size           _Z6matmulP6__halfS0_S0_iii,(.L_x_7 - _Z6matmulP6__halfS0_S0_iii)
        .other          _Z6matmulP6__halfS0_S0_iii,@"STO_CUDA_ENTRY STV_DEFAULT"
_Z6matmulP6__halfS0_S0_iii:
.text._Z6matmulP6__halfS0_S0_iii:
[----:B------:R-:W-:Y:S01]  /*0000*/  LDC R1, c[0x0][0x37c] ;  /* 0x0000df00ff017b82 */ /* 0x000fe20000000800 */
[----:B------:R-:W0:Y:S07]  /*0010*/  S2R R10, SR_TID.X ;  /* 0x00000000000a7919 */ /* 0x000e2e0000002100 */
[----:B------:R-:W1:Y:S01]  /*0020*/  LDC.64 R70, c[0x0][0x380] ;  /* 0x0000e000ff467b82 */ /* 0x000e620000000a00 */
[----:B------:R-:W2:Y:S01]  /*0030*/  LDCU UR6, c[0x0][0x3a0] ;  /* 0x00007400ff0677ac */ /* 0x000ea20008000800 */
[----:B------:R-:W3:Y:S01]  /*0040*/  S2R R181, SR_TID.Z ;  /* 0x0000000000b57919 */ /* 0x000ee20000002300 */
[----:B------:R-:W4:Y:S01]  /*0050*/  LDCU.64 UR10, c[0x0][0x358] ;  /* 0x00006b00ff0a77ac */ /* 0x000f220008000a00 */
[----:B------:R-:W5:Y:S01]  /*0060*/  S2R R182, SR_TID.Y ;  /* 0x0000000000b67919 */ /* 0x000f620000002200 */
[----:B------:R-:W2:Y:S03]  /*0070*/  S2R R247, SR_CTAID.Y ;  /* 0x0000000000f77919 */ /* 0x000ea60000002600 */
[----:B------:R-:W4:Y:S01]  /*0080*/  S2UR UR5, SR_CgaCtaId ;  /* 0x00000000000579c3 */ /* 0x000f220000008800 */
[----:B------:R-:W-:Y:S01]  /*0090*/  UMOV UR4, 0x400 ;  /* 0x0000040000047882 */ /* 0x000fe20000000000 */
[----:B------:R-:W4:Y:S01]  /*00a0*/  LDCU UR7, c[0x0][0x3a0] ;  /* 0x00007400ff0777ac */ /* 0x000f220008000800 */
[----:B------:R-:W4:Y:S05]  /*00b0*/  LDCU UR8, c[0x0][0x3a0] ;  /* 0x00007400ff0877ac */ /* 0x000f2a0008000800 */
[----:B------:R-:W4:Y:S01]  /*00c0*/  LDC.64 R160, c[0x0][0x388] ;  /* 0x0000e200ffa07b82 */ /* 0x000f220000000a00 */
[----:B------:R-:W4:Y:S01]  /*00d0*/  LDCU UR9, c[0x0][0x3a0] ;  /* 0x00007400ff0977ac */ /* 0x000f220008000800 */
[----:B------:R-:W4:Y:S06]  /*00e0*/  LDCU UR12, c[0x0][0x3a0] ;  /* 0x00007400ff0c77ac */ /* 0x000f2c0008000800 */
[----:B------:R-:W4:Y:S01]  /*00f0*/  LDC.64 R162, c[0x0][0x388] ;  /* 0x0000e200ffa27b82 */ /* 0x000f220000000a00 */
[----:B0-----:R-:W-:-:S02]  /*0100*/  LOP3.LUT R78, R10, 0x1f, RZ, 0xc0, !PT ;  /* 0x0000001f0a4e7812 */ /* 0x001fc400078ec0ff */
[----:B---3--:R-:W-:-:S05]  /*0110*/  SHF.L.U32 R0, R181, 0x6, RZ ;  /* 0x00000006b5007819 */ /* 0x008fca00000006ff */
[----:B------:R-:W0:Y:S01]  /*0120*/  LDC.64 R164, c[0x0][0x388] ;  /* 0x0000e200ffa47b82 */ /* 0x000e220000000a00 */
[----:B-----5:R-:W-:-:S04]  /*0130*/  LEA R3, R182, R10, 0x5 ;  /* 0x0000000ab6037211 */ /* 0x020fc800078e28ff */
[----:B------:R-:W-:-:S03]  /*0140*/  IADD3 R2, PT, PT, R0, R3, RZ ;  /* 0x0000000300027210 */ /* 0x000fc60007ffe0ff */
[----:B------:R-:W3:Y:S01]  /*0150*/  LDC.64 R250, c[0x0][0x388] ;  /* 0x0000e200fffa7b82 */ /* 0x000ee20000000a00 */
[----:B------:R-:W-:-:S04]  /*0160*/  SHF.R.U32.HI R4, RZ, 0x5, R2 ;  /* 0x00000005ff047819 */ /* 0x000fc80000011602 */
[----:B--2---:R-:W-:-:S04]  /*0170*/  LEA R247, R247, R4, 0x7 ;  /* 0x00000004f7f77211 */ /* 0x004fc800078e38ff */
[C---:B------:R-:W-:Y:S01]  /*0180*/  IADD3 R5, PT, PT, R247.reuse, 0x4, RZ ;  /* 0x00000004f7057810 */ /* 0x040fe20007ffe0ff */
[C-C-:B------:R-:W-:Y:S01]  /*0190*/  IMAD R25, R247.reuse, UR6, R78.reuse ;  /* 0x00000006f7197c24 */ /* 0x140fe2000f8e024e */
[C---:B------:R-:W-:Y:S02]  /*01a0*/  IADD3 R7, PT, PT, R247.reuse, 0x8, RZ ;  /* 0x00000008f7077810 */ /* 0x040fe40007ffe0ff */
[----:B------:R-:W-:Y:S01]  /*01b0*/  IADD3 R9, PT, PT, R247, 0xc, RZ ;  /* 0x0000000cf7097810 */ /* 0x000fe20007ffe0ff */
[--C-:B------:R-:W-:Y:S01]  /*01c0*/  IMAD R5, R5, UR6, R78.reuse ;  /* 0x0000000605057c24 */ /* 0x100fe2000f8e024e */
[----:B------:R-:W-:Y:S01]  /*01d0*/  IADD3 R13, PT, PT, R247, 0x14, RZ ;  /* 0x00000014f70d7810 */ /* 0x000fe20007ffe0ff */
[--C-:B------:R-:W-:Y:S01]  /*01e0*/  IMAD R7, R7, UR6, R78.reuse ;  /* 0x0000000607077c24 */ /* 0x100fe2000f8e024e */
[----:B------:R-:W-:Y:S01]  /*01f0*/  IADD3 R15, PT, PT, R247, 0x18, RZ ;  /* 0x00000018f70f7810 */ /* 0x000fe20007ffe0ff */
[--C-:B------:R-:W-:Y:S01]  /*0200*/  IMAD R9, R9, UR6, R78.reuse ;  /* 0x0000000609097c24 */ /* 0x100fe2000f8e024e */
[----:B------:R-:W-:Y:S01]  /*0210*/  IADD3 R11, PT, PT, R247, 0x10, RZ ;  /* 0x00000010f70b7810 */ /* 0x000fe20007ffe0ff */
[----:B------:R-:W-:Y:S01]  /*0220*/  IMAD R23, R13, UR6, R78 ;  /* 0x000000060d177c24 */ /* 0x000fe2000f8e024e */
[----:B------:R-:W-:Y:S01]  /*0230*/  IADD3 R17, PT, PT, R247, 0x1c, RZ ;  /* 0x0000001cf7117810 */ /* 0x000fe20007ffe0ff */
[----:B-1----:R-:W-:Y:S01]  /*0240*/  IMAD.WIDE R24, R25, 0x2, R70 ;  /* 0x0000000219187825 */ /* 0x002fe200078e0246 */
[----:B------:R-:W-:-:S02]  /*0250*/  IADD3 R19, PT, PT, R247, 0x20, RZ ;  /* 0x00000020f7137810 */ /* 0x000fc40007ffe0ff */
[----:B------:R-:W-:Y:S01]  /*0260*/  IADD3 R21, PT, PT, R247, 0x24, RZ ;  /* 0x00000024f7157810 */ /* 0x000fe20007ffe0ff */
[----:B------:R-:W-:Y:S01]  /*0270*/  IMAD R35, R15, UR6, R78 ;  /* 0x000000060f237c24 */ /* 0x000fe2000f8e024e */
[----:B----4-:R-:W2:Y:S01]  /*0280*/  LDG.E.U16 R77, desc[UR10][R24.64] ;  /* 0x0000000a184d7981 */ /* 0x010ea2000c1e1500 */
[--C-:B------:R-:W-:Y:S01]  /*0290*/  IMAD.WIDE R12, R5, 0x2, R70.reuse ;  /* 0x00000002050c7825 */ /* 0x100fe200078e0246 */
[C---:B------:R-:W-:Y:S02]  /*02a0*/  IADD3 R29, PT, PT, R247.reuse, 0x28, RZ ;  /* 0x00000028f71d7810 */ /* 0x040fe40007ffe0ff */
[----:B------:R-:W-:Y:S01]  /*02b0*/  IADD3 R31, PT, PT, R247, 0x2c, RZ ;  /* 0x0000002cf71f7810 */ /* 0x000fe20007ffe0ff */
[--C-:B------:R-:W-:Y:S01]  /*02c0*/  IMAD.WIDE R14, R7, 0x2, R70.reuse ;  /* 0x00000002070e7825 */ /* 0x100fe200078e0246 */
[----:B------:R-:W4:Y:S03]  /*02d0*/  LDG.E.U16 R81, desc[UR10][R12.64] ;  /* 0x0000000a0c517981 */ /* 0x000f26000c1e1500 */
[----:B------:R-:W-:Y:S01]  /*02e0*/  IMAD.WIDE R8, R9, 0x2, R70 ;  /* 0x0000000209087825 */ /* 0x000fe200078e0246 */
[----:B------:R-:W5:Y:S03]  /*02f0*/  LDG.E.U16 R76, desc[UR10][R14.64] ;  /* 0x0000000a0e4c7981 */ /* 0x000f66000c1e1500 */
[--C-:B------:R-:W-:Y:S01]  /*0300*/  IMAD R11, R11, UR6, R78.reuse ;  /* 0x000000060b0b7c24 */ /* 0x100fe2000f8e024e */
[----:B------:R-:W3:Y:S01]  /*0310*/  LDG.E.U16 R79, desc[UR10][R8.64] ;  /* 0x0000000a084f7981 */ /* 0x000ee2000c1e1500 */
[----:B------:R-:W-:-:S02]  /*0320*/  IMAD R17, R17, UR6, R78 ;  /* 0x0000000611117c24 */ /* 0x000fc4000f8e024e */
[----:B------:R-:W-:Y:S02]  /*0330*/  IMAD R27, R19, UR6, R78 ;  /* 0x00000006131b7c24 */ /* 0x000fe4000f8e024e */
[----:B------:R-:W-:-:S04]  /*0340*/  IMAD.WIDE R18, R11, 0x2, R70 ;  /* 0x000000020b127825 */ /* 0x000fc800078e0246 */
[----:B------:R-:W-:Y:S01]  /*0350*/  IMAD.WIDE R22, R23, 0x2, R70 ;  /* 0x0000000217167825 */ /* 0x000fe200078e0246 */
[----:B------:R-:W3:Y:S03]  /*0360*/  LDG.E.U16 R83, desc[UR10][R18.64] ;  /* 0x0000000a12537981 */ /* 0x000ee6000c1e1500 */
[----:B------:R-:W-:Y:S01]  /*0370*/  IMAD R41, R21, UR6, R78 ;  /* 0x0000000615297c24 */ /* 0x000fe2000f8e024e */
[----:B------:R-:W3:Y:S01]  /*0380*/  LDG.E.U16 R82, desc[UR10][R22.64] ;  /* 0x0000000a16527981 */ /* 0x000ee2000c1e1500 */
[----:B------:R-:W-:-:S04]  /*0390*/  IMAD.WIDE R34, R35, 0x2, R70 ;  /* 0x0000000223227825 */ /* 0x000fc800078e0246 */
[--C-:B------:R-:W-:Y:S01]  /*03a0*/  IMAD.WIDE R20, R17, 0x2, R70.reuse ;  /* 0x0000000211147825 */ /* 0x100fe200078e0246 */
[----:B------:R-:W3:Y:S03]  /*03b0*/  LDG.E.U16 R89, desc[UR10][R34.64] ;  /* 0x0000000a22597981 */ /* 0x000ee6000c1e1500 */
[----:B------:R-:W-:Y:S01]  /*03c0*/  IMAD.WIDE R16, R27, 0x2, R70 ;  /* 0x000000021b107825 */ /* 0x000fe200078e0246 */
[----:B------:R-:W3:Y:S03]  /*03d0*/  LDG.E.U16 R80, desc[UR10][R20.64] ;  /* 0x0000000a14507981 */ /* 0x000ee6000c1e1500 */
[--C-:B------:R-:W-:Y:S01]  /*03e0*/  IMAD R29, R29, UR6, R78.reuse ;  /* 0x000000061d1d7c24 */ /* 0x100fe2000f8e024e */
[----:B------:R-:W3:Y:S01]  /*03f0*/  LDG.E.U16 R85, desc[UR10][R16.64] ;  /* 0x0000000a10557981 */ /* 0x000ee2000c1e1500 */
[----:B------:R-:W-:-:S02]  /*0400*/  IMAD R31, R31, UR6, R78 ;  /* 0x000000061f1f7c24 */ /* 0x000fc4000f8e024e */
[----:B------:R-:W-:-:S04]  /*0410*/  IMAD.WIDE R40, R41, 0x2, R70 ;  /* 0x0000000229287825 */ /* 0x000fc800078e0246 */
[--C-:B------:R-:W-:Y:S01]  /*0420*/  IMAD.WIDE R38, R29, 0x2, R70.reuse ;  /* 0x000000021d267825 */ /* 0x100fe200078e0246 */
[----:B------:R-:W3:Y:S03]  /*0430*/  LDG.E.U16 R91, desc[UR10][R40.64] ;  /* 0x0000000a285b7981 */ /* 0x000ee6000c1e1500 */
[----:B------:R-:W-:Y:S01]  /*0440*/  IMAD.WIDE R36, R31, 0x2, R70 ;  /* 0x000000021f247825 */ /* 0x000fe200078e0246 */
[----:B------:R-:W3:Y:S04]  /*0450*/  LDG.E.U16 R84, desc[UR10][R38.64] ;  /* 0x0000000a26547981 */ /* 0x000ee8000c1e1500 */
[----:B------:R-:W3:Y:S01]  /*0460*/  LDG.E.U16 R87, desc[UR10][R36.64] ;  /* 0x0000000a24577981 */ /* 0x000ee2000c1e1500 */
[----:B------:R-:W1:Y:S01]  /*0470*/  S2R R31, SR_CTAID.X ;  /* 0x00000000001f7919 */ /* 0x000e620000002500 */
[----:B------:R-:W-:-:S02]  /*0480*/  SHF.L.U32 R5, R10, 0x4, RZ ;  /* 0x000000040a057819 */ /* 0x000fc400000006ff */
[----:B------:R-:W-:Y:S02]  /*0490*/  LOP3.LUT R6, R3, R0, RZ, 0xc0, !PT ;  /* 0x0000000003067212 */ /* 0x000fe400078ec0ff */
[----:B------:R-:W-:Y:S02]  /*04a0*/  LOP3.LUT R5, R5, 0x100, RZ, 0xc0, !PT ;  /* 0x0000010005057812 */ /* 0x000fe400078ec0ff */
[----:B------:R-:W-:Y:S02]  /*04b0*/  LOP3.LUT R3, R3, 0xffff, R0, 0x48, !PT ;  /* 0x0000ffff03037812 */ /* 0x000fe400078e4800 */
[----:B------:R-:W-:Y:S02]  /*04c0*/  LOP3.LUT R5, R5, 0xf, R10, 0xf8, !PT ;  /* 0x0000000f05057812 */ /* 0x000fe400078ef80a */
[----:B------:R-:W-:Y:S02]  /*04d0*/  LEA.HI R6, R3, R6, RZ, 0x1f ;  /* 0x0000000603067211 */ /* 0x000fe400078ff8ff */
[----:B------:R-:W-:-:S02]  /*04e0*/  LOP3.LUT R0, R2, 0x1ff00, RZ, 0xc0, !PT ;  /* 0x0001ff0002007812 */ /* 0x000fc400078ec0ff */
[----:B------:R-:W-:Y:S02]  /*04f0*/  LOP3.LUT R7, R2, 0x1ff80, RZ, 0xc0, !PT ;  /* 0x0001ff8002077812 */ /* 0x000fe400078ec0ff */
[----:B------:R-:W-:Y:S02]  /*0500*/  LOP3.LUT R3, R5, 0x1fe00, R2, 0xf8, !PT ;  /* 0x0001fe0005037812 */ /* 0x000fe400078ef802 */
[----:B------:R-:W-:Y:S02]  /*0510*/  LOP3.LUT R6, R6, 0xf0, RZ, 0xc0, !PT ;  /* 0x000000f006067812 */ /* 0x000fe400078ec0ff */
[C---:B------:R-:W-:Y:S02]  /*0520*/  IADD3 R2, PT, PT, R0.reuse, 0x100, RZ ;  /* 0x0000010000027810 */ /* 0x040fe40007ffe0ff */
[C---:B------:R-:W-:Y:S02]  /*0530*/  IADD3 R10, PT, PT, R0.reuse, 0x300, RZ ;  /* 0x00000300000a7810 */ /* 0x040fe40007ffe0ff */
[----:B------:R-:W-:-:S02]  /*0540*/  IADD3 R26, PT, PT, R0, 0x500, RZ ;  /* 0x00000500001a7810 */ /* 0x000fc40007ffe0ff */
[C---:B------:R-:W-:Y:S02]  /*0550*/  IADD3 R28, PT, PT, R0.reuse, 0x700, RZ ;  /* 0x00000700001c7810 */ /* 0x040fe40007ffe0ff */
[C---:B------:R-:W-:Y:S02]  /*0560*/  IADD3 R30, PT, PT, R0.reuse, 0x900, RZ ;  /* 0x00000900001e7810 */ /* 0x040fe40007ffe0ff */
[C---:B------:R-:W-:Y:S02]  /*0570*/  IADD3 R32, PT, PT, R0.reuse, 0xb00, RZ ;  /* 0x00000b0000207810 */ /* 0x040fe40007ffe0ff */
[C---:B------:R-:W-:Y:S02]  /*0580*/  IADD3 R42, PT, PT, R0.reuse, 0xd00, RZ ;  /* 0x00000d00002a7810 */ /* 0x040fe40007ffe0ff */
[----:B------:R-:W-:Y:S02]  /*0590*/  IADD3 R0, PT, PT, R0, 0xf00, RZ ;  /* 0x00000f0000007810 */ /* 0x000fe40007ffe0ff */
[----:B------:R-:W-:-:S02]  /*05a0*/  LOP3.LUT R248, R3, R6, RZ, 0xfc, !PT ;  /* 0x0000000603f87212 */ /* 0x000fc400078efcff */
[C---:B------:R-:W-:Y:S02]  /*05b0*/  LOP3.LUT R245, R5.reuse, 0x3fe00, R2, 0xf8, !PT ;  /* 0x0003fe0005f57812 */ /* 0x040fe400078ef802 */
[C---:B------:R-:W-:Y:S02]  /*05c0*/  LOP3.LUT R3, R5.reuse, 0x3fe00, R10, 0xf8, !PT ;  /* 0x0003fe0005037812 */ /* 0x040fe400078ef80a */
[C---:B------:R-:W-:Y:S02]  /*05d0*/  LOP3.LUT R239, R5.reuse, 0x3fe00, R26, 0xf8, !PT ;  /* 0x0003fe0005ef7812 */ /* 0x040fe400078ef81a */
[C---:B------:R-:W-:Y:S02]  /*05e0*/  LOP3.LUT R11, R5.reuse, 0x3fe00, R28, 0xf8, !PT ;  /* 0x0003fe00050b7812 */ /* 0x040fe400078ef81c */
[C---:B------:R-:W-:Y:S02]  /*05f0*/  LOP3.LUT R233, R5.reuse, 0x3fe00, R30, 0xf8, !PT ;  /* 0x0003fe0005e97812 */ /* 0x040fe400078ef81e */
[----:B------:R-:W-:-:S02]  /*0600*/  LOP3.LUT R27, R5, 0x3fe00, R32, 0xf8, !PT ;  /* 0x0003fe00051b7812 */ /* 0x000fc400078ef820 */
[C---:B------:R-:W-:Y:S02]  /*0610*/  LOP3.LUT R225, R5.reuse, 0x3fe00, R42, 0xf8, !PT ;  /* 0x0003fe0005e17812 */ /* 0x040fe400078ef82a */
[----:B------:R-:W-:Y:S02]  /*0620*/  LOP3.LUT R29, R5, 0x3fe00, R0, 0xf8, !PT ;  /* 0x0003fe00051d7812 */ /* 0x000fe400078ef800 */
[----:B------:R-:W-:Y:S02]  /*0630*/  IADD3 R0, PT, PT, R4, 0x4, RZ ;  /* 0x0000000404007810 */ /* 0x000fe40007ffe0ff */
[--C-:B------:R-:W-:Y:S02]  /*0640*/  LOP3.LUT R245, R245, 0x80, R6.reuse, 0xf6, !PT ;  /* 0x00000080f5f57812 */ /* 0x100fe400078ef606 */
[--C-:B------:R-:W-:Y:S02]  /*0650*/  LOP3.LUT R242, R3, 0x80, R6.reuse, 0xf6, !PT ;  /* 0x0000008003f27812 */ /* 0x100fe400078ef606 */
[----:B------:R-:W-:-:S02]  /*0660*/  LOP3.LUT R239, R239, 0x80, R6, 0xf6, !PT ;  /* 0x00000080efef7812 */ /* 0x000fc400078ef606 */
[--C-:B------:R-:W-:Y:S02]  /*0670*/  LOP3.LUT R236, R11, 0x80, R6.reuse, 0xf6, !PT ;  /* 0x000000800bec7812 */ /* 0x100fe400078ef606 */
[--C-:B------:R-:W-:Y:S02]  /*0680*/  LOP3.LUT R233, R233, 0x80, R6.reuse, 0xf6, !PT ;  /* 0x00000080e9e97812 */ /* 0x100fe400078ef606 */
[--C-:B------:R-:W-:Y:S02]  /*0690*/  LOP3.LUT R230, R27, 0x80, R6.reuse, 0xf6, !PT ;  /* 0x000000801be67812 */ /* 0x100fe400078ef606 */
[--C-:B------:R-:W-:Y:S02]  /*06a0*/  LOP3.LUT R225, R225, 0x80, R6.reuse, 0xf6, !PT ;  /* 0x00000080e1e17812 */ /* 0x100fe400078ef606 */
[----:B------:R-:W-:Y:S02]  /*06b0*/  LOP3.LUT R218, R29, 0x80, R6, 0xf6, !PT ;  /* 0x000000801dda7812 */ /* 0x000fe400078ef606 */
[----:B------:R-:W-:-:S02]  /*06c0*/  IADD3 R6, PT, PT, R7, 0x280, RZ ;  /* 0x0000028007067810 */ /* 0x000fc40007ffe0ff */
[----:B-1----:R-:W-:Y:S02]  /*06d0*/  LEA R214, R31, R4, 0x7 ;  /* 0x000000041fd67211 */ /* 0x002fe400078e38ff */
[----:B------:R-:W-:Y:S02]  /*06e0*/  IADD3 R4, PT, PT, R4, 0xc, RZ ;  /* 0x0000000c04047810 */ /* 0x000fe40007ffe0ff */
[----:B------:R-:W-:Y:S02]  /*06f0*/  SHF.L.U32 R2, R0, 0x5, RZ ;  /* 0x0000000500027819 */ /* 0x000fe400000006ff */
[C---:B------:R-:W-:Y:S02]  /*0700*/  IADD3 R26, PT, PT, R7.reuse, 0x480, RZ ;  /* 0x00000480071a7810 */ /* 0x040fe40007ffe0ff */
[C---:B------:R-:W-:Y:S02]  /*0710*/  IADD3 R30, PT, PT, R7.reuse, 0x680, RZ ;  /* 0x00000680071e7810 */ /* 0x040fe40007ffe0ff */
[----:B------:R-:W-:-:S02]  /*0720*/  IADD3 R42, PT, PT, R7, 0x880, RZ ;  /* 0x00000880072a7810 */ /* 0x000fc40007ffe0ff */
[C---:B------:R-:W-:Y:S02]  /*0730*/  IADD3 R46, PT, PT, R7.reuse, 0xa80, RZ ;  /* 0x00000a80072e7810 */ /* 0x040fe40007ffe0ff */
[C---:B------:R-:W-:Y:S02]  /*0740*/  IADD3 R50, PT, PT, R7.reuse, 0xc80, RZ ;  /* 0x00000c8007327810 */ /* 0x040fe40007ffe0ff */
[C---:B------:R-:W-:Y:S02]  /*0750*/  IADD3 R54, PT, PT, R7.reuse, 0xe80, RZ ;  /* 0x00000e8007367810 */ /* 0x040fe40007ffe0ff */
[C---:B------:R-:W-:Y:S02]  /*0760*/  IADD3 R10, PT, PT, R7.reuse, 0x380, RZ ;  /* 0x00000380070a7810 */ /* 0x040fe40007ffe0ff */
[C---:B------:R-:W-:Y:S02]  /*0770*/  IADD3 R28, PT, PT, R7.reuse, 0x580, RZ ;  /* 0x00000580071c7810 */ /* 0x040fe40007ffe0ff */
[----:B------:R-:W-:-:S02]  /*0780*/  IADD3 R32, PT, PT, R7, 0x780, RZ ;  /* 0x0000078007207810 */ /* 0x000fc40007ffe0ff */
[C---:B------:R-:W-:Y:S02]  /*0790*/  IADD3 R44, PT, PT, R7.reuse, 0x980, RZ ;  /* 0x00000980072c7810 */ /* 0x040fe40007ffe0ff */
[C---:B------:R-:W-:Y:S02]  /*07a0*/  IADD3 R48, PT, PT, R7.reuse, 0xb80, RZ ;  /* 0x00000b8007307810 */ /* 0x040fe40007ffe0ff */
[C---:B------:R-:W-:Y:S02]  /*07b0*/  IADD3 R52, PT, PT, R7.reuse, 0xd80, RZ ;  /* 0x00000d8007347810 */ /* 0x040fe40007ffe0ff */
[----:B------:R-:W-:Y:S02]  /*07c0*/  IADD3 R56, PT, PT, R7, 0xf80, RZ ;  /* 0x00000f8007387810 */ /* 0x000fe40007ffe0ff */
[----:B------:R-:W-:Y:S02]  /*07d0*/  SHF.L.U32 R0, R0, 0x4, RZ ;  /* 0x0000000400007819 */ /* 0x000fe400000006ff */
[----:B------:R-:W-:-:S02]  /*07e0*/  LOP3.LUT R7, R5, 0x3fe00, R6, 0xf8, !PT ;  /* 0x0003fe0005077812 */ /* 0x000fc400078ef806 */
[C---:B------:R-:W-:Y:S02]  /*07f0*/  SHF.L.U32 R6, R4.reuse, 0x5, RZ ;  /* 0x0000000504067819 */ /* 0x040fe400000006ff */
[----:B------:R-:W-:Y:S02]  /*0800*/  SHF.L.U32 R4, R4, 0x4, RZ ;  /* 0x0000000404047819 */ /* 0x000fe400000006ff */
[----:B------:R-:W-:Y:S02]  /*0810*/  LOP3.LUT R0, R0, 0xf0, RZ, 0xc0, !PT ;  /* 0x000000f000007812 */ /* 0x000fe400078ec0ff */
[C---:B------:R-:W-:Y:S02]  /*0820*/  LOP3.LUT R3, R5.reuse, 0x7ffffe00, R2, 0xf8, !PT ;  /* 0x7ffffe0005037812 */ /* 0x040fe400078ef802 */
[C---:B------:R-:W-:Y:S01]  /*0830*/  LOP3.LUT R27, R5.reuse, 0x3fe00, R26, 0xf8, !PT ;  /* 0x0003fe00051b7812 */ /* 0x040fe200078ef81a */
[----:B------:R-:W-:Y:S01]  /*0840*/  ULEA UR5, UR5, UR4, 0x18 ;  /* 0x0000000405057291 */ /* 0x000fe2000f8ec0ff */
[C---:B------:R-:W-:Y:S01]  /*0850*/  LOP3.LUT R249, R5.reuse, 0x3fe00, R30, 0xf8, !PT ;  /* 0x0003fe0005f97812 */ /* 0x040fe200078ef81e */
[----:B------:R-:W1:Y:S01]  /*0860*/  LDCU UR4, c[0x0][0x3a0] ;  /* 0x00007400ff0477ac */ /* 0x000e620008000800 */
[C---:B------:R-:W-:Y:S01]  /*0870*/  LOP3.LUT R31, R5.reuse, 0x3fe00, R42, 0xf8, !PT ;  /* 0x0003fe00051f7812 */ /* 0x040fe200078ef82a */
[----:B------:R-:W3:Y:S01]  /*0880*/  LDG.E.U16 R30, desc[UR10][R8.64+0x40] ;  /* 0x0000400a081e7981 */ /* 0x000ee2000c1e1500 */
[----:B------:R-:W-:-:S02]  /*0890*/  LOP3.LUT R231, R5, 0x3fe00, R46, 0xf8, !PT ;  /* 0x0003fe0005e77812 */ /* 0x000fc400078ef82e */
[C---:B------:R-:W-:Y:S01]  /*08a0*/  LOP3.LUT R227, R5.reuse, 0x3fe00, R50, 0xf8, !PT ;  /* 0x0003fe0005e37812 */ /* 0x040fe200078ef832 */
[----:B------:R-:W3:Y:S01]  /*08b0*/  LDG.E.U16 R2, desc[UR10][R12.64+0x80] ;  /* 0x0000800a0c027981 */ /* 0x000ee2000c1e1500 */
[C---:B------:R-:W-:Y:S02]  /*08c0*/  LOP3.LUT R43, R5.reuse, 0x3fe00, R54, 0xf8, !PT ;  /* 0x0003fe00052b7812 */ /* 0x040fe400078ef836 */
[C---:B------:R-:W-:Y:S01]  /*08d0*/  LOP3.LUT R11, R5.reuse, 0x3fe00, R10, 0xf8, !PT ;  /* 0x0003fe00050b7812 */ /* 0x040fe200078ef80a */
[----:B------:R-:W3:Y:S01]  /*08e0*/  LDG.E.U16 R26, desc[UR10][R20.64+0x40] ;  /* 0x0000400a141a7981 */ /* 0x000ee2000c1e1500 */
[C---:B------:R-:W-:Y:S02]  /*08f0*/  LOP3.LUT R29, R5.reuse, 0x3fe00, R28, 0xf8, !PT ;  /* 0x0003fe00051d7812 */ /* 0x040fe400078ef81c */
        /* <DEDUP_REMOVED lines=8> */
[----:B------:R-:W-:Y:S02]  /*0980*/  LOP3.LUT R4, R4, 0xf0, RZ, 0xc0, !PT ;  /* 0x000000f004047812 */ /* 0x000fe400078ec0ff */
[----:B------:R-:W-:Y:S01]  /*0990*/  LOP3.LUT R5, R5, 0x7ffffe00, R6, 0xf8, !PT ;  /* 0x7ffffe0005057812 */ /* 0x000fe200078ef806 */
[----:B------:R-:W3:Y:S01]  /*09a0*/  LDG.E.U16 R9, desc[UR10][R40.64+0x80] ;  /* 0x0000800a28097981 */ /* 0x000ee2000c1e1500 */
[----:B------:R-:W-:-:S02]  /*09b0*/  LOP3.LUT R246, R3, R0, RZ, 0xfc, !PT ;  /* 0x0000000003f67212 */ /* 0x000fc400078efcff */
[----:B------:R-:W-:Y:S01]  /*09c0*/  IADD3 R3, PT, PT, R247, 0x30, RZ ;  /* 0x00000030f7037810 */ /* 0x000fe20007ffe0ff */
[----:B------:R-:W3:Y:S01]  /*09d0*/  LDG.E.U16 R6, desc[UR10][R22.64+0x80] ;  /* 0x0000800a16067981 */ /* 0x000ee2000c1e1500 */
[-C--:B------:R-:W-:Y:S02]  /*09e0*/  LOP3.LUT R240, R27, R0.reuse, RZ, 0xfc, !PT ;  /* 0x000000001bf07212 */ /* 0x080fe400078efcff */
[----:B------:R-:W-:Y:S01]  /*09f0*/  LOP3.LUT R234, R31, R0, RZ, 0xfc, !PT ;  /* 0x000000001fea7212 */ /* 0x000fe200078efcff */
[----:B------:R-:W3:Y:S01]  /*0a00*/  LDG.E.U16 R13, desc[UR10][R20.64+0x80] ;  /* 0x0000800a140d7981 */ /* 0x000ee2000c1e1500 */
[-C--:B------:R-:W-:Y:S02]  /*0a10*/  LOP3.LUT R238, R29, R4.reuse, RZ, 0xfc, !PT ;  /* 0x000000041dee7212 */ /* 0x080fe400078efcff */
[-C--:B------:R-:W-:Y:S02]  /*0a20*/  LOP3.LUT R232, R33, R4.reuse, RZ, 0xfc, !PT ;  /* 0x0000000421e87212 */ /* 0x080fe400078efcff */
[----:B------:R-:W-:-:S02]  /*0a30*/  LOP3.LUT R244, R5, R4, RZ, 0xfc, !PT ;  /* 0x0000000405f47212 */ /* 0x000fc400078efcff */
[----:B------:R-:W-:Y:S01]  /*0a40*/  LOP3.LUT R216, R45, R4, RZ, 0xfc, !PT ;  /* 0x000000042dd87212 */ /* 0x000fe200078efcff */
[----:B------:R-:W-:Y:S01]  /*0a50*/  IMAD R3, R3, UR6, R78 ;  /* 0x0000000603037c24 */ /* 0x000fe2000f8e024e */
[C---:B------:R-:W-:Y:S01]  /*0a60*/  IADD3 R27, PT, PT, R247.reuse, 0x40, RZ ;  /* 0x00000040f71b7810 */ /* 0x040fe20007ffe0ff */
[----:B------:R-:W3:Y:S01]  /*0a70*/  LDG.E.U16 R22, desc[UR10][R36.64+0x80] ;  /* 0x0000800a24167981 */ /* 0x000ee2000c1e1500 */
[C---:B------:R-:W-:Y:S02]  /*0a80*/  IADD3 R29, PT, PT, R247.reuse, 0x44, RZ ;  /* 0x00000044f71d7810 */ /* 0x040fe40007ffe0ff */
[C---:B------:R-:W-:Y:S02]  /*0a90*/  IADD3 R31, PT, PT, R247.reuse, 0x48, RZ ;  /* 0x00000048f71f7810 */ /* 0x040fe40007ffe0ff */
[----:B------:R-:W-:Y:S02]  /*0aa0*/  IADD3 R33, PT, PT, R247, 0x4c, RZ ;  /* 0x0000004cf7217810 */ /* 0x000fe40007ffe0ff */
[----:B------:R-:W-:-:S02]  /*0ab0*/  LOP3.LUT R243, R7, R0, RZ, 0xfc, !PT ;  /* 0x0000000007f37212 */ /* 0x000fc400078efcff */
[C---:B------:R-:W-:Y:S02]  /*0ac0*/  IADD3 R5, PT, PT, R247.reuse, 0x34, RZ ;  /* 0x00000034f7057810 */ /* 0x040fe40007ffe0ff */
[C---:B------:R-:W-:Y:S02]  /*0ad0*/  IADD3 R45, PT, PT, R247.reuse, 0x54, RZ ;  /* 0x00000054f72d7810 */ /* 0x040fe40007ffe0ff */
[C---:B------:R-:W-:Y:S02]  /*0ae0*/  IADD3 R47, PT, PT, R247.reuse, 0x58, RZ ;  /* 0x00000058f72f7810 */ /* 0x040fe40007ffe0ff */
[----:B------:R-:W-:Y:S02]  /*0af0*/  IADD3 R49, PT, PT, R247, 0x5c, RZ ;  /* 0x0000005cf7317810 */ /* 0x000fe40007ffe0ff */
[----:B------:R-:W-:Y:S02]  /*0b00*/  LOP3.LUT R220, R43, R0, RZ, 0xfc, !PT ;  /* 0x000000002bdc7212 */ /* 0x000fe400078efcff */
[----:B------:R-:W-:-:S02]  /*0b10*/  IADD3 R7, PT, PT, R247, 0x38, RZ ;  /* 0x00000038f7077810 */ /* 0x000fc40007ffe0ff */
[C---:B------:R-:W-:Y:S02]  /*0b20*/  IADD3 R224, PT, PT, R247.reuse, 0x68, RZ ;  /* 0x00000068f7e07810 */ /* 0x040fe40007ffe0ff */
[----:B------:R-:W-:Y:S02]  /*0b30*/  IADD3 R222, PT, PT, R247, 0x6c, RZ ;  /* 0x0000006cf7de7810 */ /* 0x000fe40007ffe0ff */
[----:B------:R-:W-:Y:S02]  /*0b40*/  LOP3.LUT R241, R11, R4, RZ, 0xfc, !PT ;  /* 0x000000040bf17212 */ /* 0x000fe400078efcff */
        /* <DEDUP_REMOVED lines=8> */
[----:B------:R-:W-:-:S02]  /*0bd0*/  IMAD R33, R33, UR6, R78 ;  /* 0x0000000621217c24 */ /* 0x000fc4000f8e024e */
[--C-:B------:R-:W-:Y:S02]  /*0be0*/  IMAD R5, R5, UR6, R78.reuse ;  /* 0x0000000605057c24 */ /* 0x100fe4000f8e024e */
[--C-:B------:R-:W-:Y:S02]  /*0bf0*/  IMAD R53, R45, UR6, R78.reuse ;  /* 0x000000062d357c24 */ /* 0x100fe4000f8e024e */
[--C-:B------:R-:W-:Y:S02]  /*0c00*/  IMAD R55, R47, UR6, R78.reuse ;  /* 0x000000062f377c24 */ /* 0x100fe4000f8e024e */
[----:B------:R-:W-:Y:S02]  /*0c10*/  IMAD R57, R49, UR6, R78 ;  /* 0x0000000631397c24 */ /* 0x000fe4000f8e024e */
[----:B------:R-:W-:Y:S01]  /*0c20*/  IMAD.WIDE R96, R3, 0x2, R70 ;  /* 0x0000000203607825 */ /* 0x000fe200078e0246 */
[----:B------:R-:W-:Y:S01]  /*0c30*/  LOP3.LUT R249, R249, R0, RZ, 0xfc, !PT ;  /* 0x00000000f9f97212 */ /* 0x000fe200078efcff */
[----:B------:R-:W3:Y:S02]  /*0c40*/  LDG.E.U16 R3, desc[UR10][R24.64+0x80] ;  /* 0x0000800a18037981 */ /* 0x000ee4000c1e1500 */
[----:B------:R-:W-:-:S02]  /*0c50*/  IMAD R7, R7, UR6, R78 ;  /* 0x0000000607077c24 */ /* 0x000fc4000f8e024e */
[--C-:B------:R-:W-:Y:S01]  /*0c60*/  IMAD R65, R224, UR6, R78.reuse ;  /* 0x00000006e0417c24 */ /* 0x100fe2000f8e024e */
[-C--:B------:R-:W-:Y:S01]  /*0c70*/  LOP3.LUT R231, R231, R0.reuse, RZ, 0xfc, !PT ;  /* 0x00000000e7e77212 */ /* 0x080fe200078efcff */
[--C-:B------:R-:W-:Y:S01]  /*0c80*/  IMAD R67, R222, UR6, R78.reuse ;  /* 0x00000006de437c24 */ /* 0x100fe2000f8e024e */
[----:B------:R-:W-:Y:S01]  /*0c90*/  LOP3.LUT R227, R227, R0, RZ, 0xfc, !PT ;  /* 0x00000000e3e37212 */ /* 0x000fe200078efcff */
[--C-:B------:R-:W-:Y:S01]  /*0ca0*/  IMAD R51, R43, UR6, R78.reuse ;  /* 0x000000062b337c24 */ /* 0x100fe2000f8e024e */
[----:B------:R-:W3:Y:S01]  /*0cb0*/  LDG.E.U16 R237, desc[UR10][R96.64] ;  /* 0x0000000a60ed7981 */ /* 0x000ee2000c1e1500 */
[--C-:B------:R-:W-:Y:S02]  /*0cc0*/  IMAD R73, R217, UR6, R78.reuse ;  /* 0x00000006d9497c24 */ /* 0x100fe4000f8e024e */
[--C-:B------:R-:W-:Y:S01]  /*0cd0*/  IMAD R11, R11, UR6, R78.reuse ;  /* 0x000000060b0b7c24 */ /* 0x100fe2000f8e024e */
[-C--:B------:R-:W-:Y:S01]  /*0ce0*/  LOP3.LUT R235, R235, R4.reuse, RZ, 0xfc, !PT ;  /* 0x00000004ebeb7212 */ /* 0x080fe200078efcff */
[----:B------:R-:W-:Y:S01]  /*0cf0*/  IMAD R63, R226, UR6, R78 ;  /* 0x00000006e23f7c24 */ /* 0x000fe2000f8e024e */
[-C--:B------:R-:W-:Y:S01]  /*0d00*/  LOP3.LUT R229, R229, R4.reuse, RZ, 0xfc, !PT ;  /* 0x00000004e5e57212 */ /* 0x080fe200078efcff */
[--C-:B------:R-:W-:Y:S01]  /*0d10*/  IMAD.WIDE R42, R27, 0x2, R70.reuse ;  /* 0x000000021b2a7825 */ /* 0x100fe200078e0246 */
[----:B------:R-:W-:Y:S01]  /*0d20*/  LOP3.LUT R223, R223, R4, RZ, 0xfc, !PT ;  /* 0x00000004dfdf7212 */ /* 0x000fe200078efcff */
[----:B------:R-:W3:Y:S02]  /*0d30*/  LDG.E.U16 R0, desc[UR10][R14.64+0x80] ;  /* 0x0000800a0e007981 */ /* 0x000ee4000c1e1500 */
[--C-:B------:R-:W-:Y:S01]  /*0d40*/  IMAD.WIDE R44, R29, 0x2, R70.reuse ;  /* 0x000000021d2c7825 */ /* 0x100fe200078e0246 */
[----:B------:R-:W-:Y:S01]  /*0d50*/  IADD3 R228, PT, PT, R247, 0x60, RZ ;  /* 0x00000060f7e47810 */ /* 0x000fe20007ffe0ff */
[----:B------:R-:W3:Y:S02]  /*0d60*/  LDG.E.U16 R29, desc[UR10][R18.64+0x40] ;  /* 0x0000400a121d7981 */ /* 0x000ee4000c1e1500 */
[--C-:B------:R-:W-:Y:S01]  /*0d70*/  IMAD.WIDE R46, R31, 0x2, R70.reuse ;  /* 0x000000021f2e7825 */ /* 0x100fe200078e0246 */
[----:B------:R-:W-:Y:S01]  /*0d80*/  IADD3 R221, PT, PT, R247, 0x70, RZ ;  /* 0x00000070f7dd7810 */ /* 0x000fe20007ffe0ff */
[----:B------:R-:W3:Y:S02]  /*0d90*/  LDG.E.U16 R31, desc[UR10][R14.64+0x40] ;  /* 0x0000400a0e1f7981 */ /* 0x000ee4000c1e1500 */
[----:B------:R-:W-:-:S02]  /*0da0*/  IMAD.WIDE R48, R33, 0x2, R70 ;  /* 0x0000000221307825 */ /* 0x000fc400078e0246 */
[----:B------:R-:W3:Y:S02]  /*0db0*/  LDG.E.U16 R33, desc[UR10][R24.64+0x40] ;  /* 0x0000400a18217981 */ /* 0x000ee4000c1e1500 */
[----:B------:R-:W-:Y:S02]  /*0dc0*/  IMAD R75, R219, UR6, R78 ;  /* 0x00000006db4b7c24 */ /* 0x000fe4000f8e024e */
[--C-:B------:R-:W-:Y:S01]  /*0dd0*/  IMAD.WIDE R52, R53, 0x2, R70.reuse ;  /* 0x0000000235347825 */ /* 0x100fe200078e0246 */
[----:B------:R-:W3:Y:S03]  /*0de0*/  LDG.E.U16 R27, desc[UR10][R34.64+0x40] ;  /* 0x0000400a221b7981 */ /* 0x000ee6000c1e1500 */
        /* <DEDUP_REMOVED lines=8> */
[----:B------:R-:W-:Y:S01]  /*0e70*/  IMAD.WIDE R66, R67, 0x2, R70 ;  /* 0x0000000243427825 */ /* 0x000fe200078e0246 */
[----:B------:R-:W3:Y:S01]  /*0e80*/  LDG.E.U16 R4, desc[UR10][R38.64+0x40] ;  /* 0x0000400a26047981 */ /* 0x000ee2000c1e1500 */
[----:B------:R-:W-:-:S02]  /*0e90*/  IADD3 R215, PT, PT, R247, 0x7c, RZ ;  /* 0x0000007cf7d77810 */ /* 0x000fc40007ffe0ff */
        /* <DEDUP_REMOVED lines=11> */
[----:B------:R-:W3:Y:S04]  /*0f50*/  LDG.E.U16 R16, desc[UR10][R42.64+0x80] ;  /* 0x0000800a2a107981 */ /* 0x000ee8000c1e1500 */
[----:B------:R-:W3:Y:S01]  /*0f60*/  LDG.E.U16 R173, desc[UR10][R44.64] ;  /* 0x0000000a2cad7981 */ /* 0x000ee2000c1e1500 */
[----:B------:R-:W-:-:S03]  /*0f70*/  IMAD R59, R228, UR6, R78 ;  /* 0x00000006e43b7c24 */ /* 0x000fc6000f8e024e */
[----:B------:R-:W3:Y:S04]  /*0f80*/  LDG.E.U16 R35, desc[UR10][R44.64+0x40] ;  /* 0x0000400a2c237981 */ /* 0x000ee8000c1e1500 */
[----:B------:R-:W3:Y:S04]  /*0f90*/  LDG.E.U16 R36, desc[UR10][R44.64+0x80] ;  /* 0x0000800a2c247981 */ /* 0x000ee8000c1e1500 */
[----:B------:R-:W3:Y:S04]  /*0fa0*/  LDG.E.U16 R174, desc[UR10][R46.64] ;  /* 0x0000000a2eae7981 */ /* 0x000ee8000c1e1500 */
[----:B------:R-:W3:Y:S04]  /*0fb0*/  LDG.E.U16 R37, desc[UR10][R46.64+0x40] ;  /* 0x0000400a2e257981 */ /* 0x000ee8000c1e1500 */
[----:B------:R-:W3:Y:S04]  /*0fc0*/  LDG.E.U16 R38, desc[UR10][R46.64+0x80] ;  /* 0x0000800a2e267981 */ /* 0x000ee8000c1e1500 */
[----:B------:R-:W3:Y:S04]  /*0fd0*/  LDG.E.U16 R175, desc[UR10][R48.64] ;  /* 0x0000000a30af7981 */ /* 0x000ee8000c1e1500 */
        /* <DEDUP_REMOVED lines=13> */
[----:B------:R-:W3:Y:S01]  /*10b0*/  LDG.E.U16 R169, desc[UR10][R64.64] ;  /* 0x0000000a40a97981 */ /* 0x000ee2000c1e1500 */
[----:B------:R-:W-:-:S03]  /*10c0*/  LEA R248, R248, UR5, 0x1 ;  /* 0x00000005f8f87c11 */ /* 0x000fc6000f8e08ff */
[----:B------:R-:W3:Y:S04]  /*10d0*/  LDG.E.U16 R53, desc[UR10][R64.64+0x40] ;  /* 0x0000400a40357981 */ /* 0x000ee8000c1e1500 */
[----:B------:R-:W3:Y:S04]  /*10e0*/  LDG.E.U16 R54, desc[UR10][R64.64+0x80] ;  /* 0x0000800a40367981 */ /* 0x000ee8000c1e1500 */
[----:B------:R-:W3:Y:S04]  /*10f0*/  LDG.E.U16 R55, desc[UR10][R66.64] ;  /* 0x0000000a42377981 */ /* 0x000ee8000c1e1500 */
[----:B------:R-:W3:Y:S04]  /*1100*/  LDG.E.U16 R56, desc[UR10][R66.64+0x40] ;  /* 0x0000400a42387981 */ /* 0x000ee8000c1e1500 */
[----:B------:R-:W3:Y:S01]  /*1110*/  LDG.E.U16 R57, desc[UR10][R66.64+0x80] ;  /* 0x0000800a42397981 */ /* 0x000ee2000c1e1500 */
[----:B------:R-:W-:-:S03]  /*1120*/  LEA R246, R246, UR5, 0x1 ;  /* 0x00000005f6f67c11 */ /* 0x000fc6000f8e08ff */
[----:B------:R-:W3:Y:S04]  /*1130*/  LDG.E.U16 R177, desc[UR10][R94.64] ;  /* 0x0000000a5eb17981 */ /* 0x000ee8000c1e1500 */
[----:B------:R-:W3:Y:S04]  /*1140*/  LDG.E.U16 R176, desc[UR10][R50.64] ;  /* 0x0000000a32b07981 */ /* 0x000ee8000c1e1500 */
[----:B------:R-:W3:Y:S04]  /*1150*/  LDG.E.U16 R41, desc[UR10][R50.64+0x40] ;  /* 0x0000400a32297981 */ /* 0x000ee8000c1e1500 */
[----:B------:R-:W3:Y:S04]  /*1160*/  LDG.E.U16 R42, desc[UR10][R50.64+0x80] ;  /* 0x0000800a322a7981 */ /* 0x000ee8000c1e1500 */
[----:B------:R-:W3:Y:S04]  /*1170*/  LDG.E.U16 R64, desc[UR10][R72.64] ;  /* 0x0000000a48407981 */ /* 0x000ee8000c1e1500 */
[----:B------:R-:W3:Y:S04]  /*1180*/  LDG.E.U16 R65, desc[UR10][R72.64+0x40] ;  /* 0x0000400a48417981 */ /* 0x000ee8000c1e1500 */
[----:B------:R0:W3:Y:S01]  /*1190*/  LDG.E.U16 R66, desc[UR10][R72.64+0x80] ;  /* 0x0000800a48427981 */ /* 0x0000e2000c1e1500 */
[----:B------:R-:W-:-:S03]  /*11a0*/  IMAD.WIDE R58, R59, 0x2, R70 ;  /* 0x000000023b3a7825 */ /* 0x000fc600078e0246 */
[----:B------:R-:W3:Y:S01]  /*11b0*/  LDG.E.U16 R178, desc[UR10][R92.64] ;  /* 0x0000000a5cb27981 */ /* 0x000ee2000c1e1500 */
[----:B------:R-:W-:-:S03]  /*11c0*/  LEA R245, R245, UR5, 0x1 ;  /* 0x00000005f5f57c11 */ /* 0x000fc6000f8e08ff */
[----:B------:R-:W3:Y:S01]  /*11d0*/  LDG.E.U16 R179, desc[UR10][R60.64] ;  /* 0x0000000a3cb37981 */ /* 0x000ee2000c1e1500 */
[----:B0-----:R-:W0:Y:S03]  /*11e0*/  LDC.64 R72, c[0x0][0x388] ;  /* 0x0000e200ff487b82 */ /* 0x001e260000000a00 */
[----:B------:R-:W3:Y:S04]  /*11f0*/  LDG.E.U16 R11, desc[UR10][R60.64+0x40] ;  /* 0x0000400a3c0b7981 */ /* 0x000ee8000c1e1500 */
[----:B------:R-:W3:Y:S04]  /*1200*/  LDG.E.U16 R21, desc[UR10][R60.64+0x80] ;  /* 0x0000800a3c157981 */ /* 0x000ee8000c1e1500 */
[----:B------:R-:W3:Y:S04]  /*1210*/  LDG.E.U16 R168, desc[UR10][R62.64] ;  /* 0x0000000a3ea87981 */ /* 0x000ee8000c1e1500 */
[----:B------:R-:W3:Y:S04]  /*1220*/  LDG.E.U16 R51, desc[UR10][R62.64+0x40] ;  /* 0x0000400a3e337981 */ /* 0x000ee8000c1e1500 */
[----:B------:R-:W3:Y:S01]  /*1230*/  LDG.E.U16 R52, desc[UR10][R62.64+0x80] ;  /* 0x0000800a3e347981 */ /* 0x000ee2000c1e1500 */
[----:B------:R-:W-:-:S03]  /*1240*/  IMAD.WIDE R68, R69, 0x2, R70 ;  /* 0x0000000245447825 */ /* 0x000fc600078e0246 */
[----:B------:R-:W3:Y:S01]  /*1250*/  LDG.E.U16 R61, desc[UR10][R74.64] ;  /* 0x0000000a4a3d7981 */ /* 0x000ee2000c1e1500 */
[----:B------:R-:W-:Y:S01]  /*1260*/  LEA R244, R244, UR5, 0x1 ;  /* 0x00000005f4f47c11 */ /* 0x000fe2000f8e08ff */
[----:B------:R-:W-:Y:S01]  /*1270*/  IMAD.WIDE R70, R99, 0x2, R70 ;  /* 0x0000000263467825 */ /* 0x000fe200078e0246 */
[C---:B------:R-:W-:Y:S01]  /*1280*/  IADD3 R213, PT, PT, R214.reuse, 0x4, RZ ;  /* 0x00000004d6d57810 */ /* 0x040fe20007ffe0ff */
[----:B--2---:R2:W-:Y:S04]  /*1290*/  STS.U16 [R248], R77 ;  /* 0x0000004df8007388 */ /* 0x0045e80000000400 */
[----:B------:R-:W3:Y:S04]  /*12a0*/  LDG.E.U16 R62, desc[UR10][R74.64+0x40] ;  /* 0x0000400a4a3e7981 */ /* 0x000ee8000c1e1500 */
[----:B------:R1:W3:Y:S01]  /*12b0*/  LDG.E.U16 R63, desc[UR10][R74.64+0x80] ;  /* 0x0000800a4a3f7981 */ /* 0x0002e2000c1e1500 */
[----:B------:R-:W-:-:S02]  /*12c0*/  IADD3 R187, PT, PT, R214, 0x6c, RZ ;  /* 0x0000006cd6bb7810 */ /* 0x000fc40007ffe0ff */
[C---:B------:R-:W-:Y:S01]  /*12d0*/  IADD3 R212, PT, PT, R214.reuse, 0x8, RZ ;  /* 0x00000008d6d47810 */ /* 0x040fe20007ffe0ff */
[----:B----4-:R-:W-:Y:S01]  /*12e0*/  STS.U16 [R246], R81 ;  /* 0x00000051f6007388 */ /* 0x010fe20000000400 */
[C---:B------:R-:W-:Y:S02]  /*12f0*/  IADD3 R211, PT, PT, R214.reuse, 0xc, RZ ;  /* 0x0000000cd6d37810 */ /* 0x040fe40007ffe0ff */
[C---:B------:R-:W-:Y:S01]  /*1300*/  IADD3 R210, PT, PT, R214.reuse, 0x10, RZ ;  /* 0x00000010d6d27810 */ /* 0x040fe20007ffe0ff */
[----:B------:R-:W4:Y:S01]  /*1310*/  LDG.E.U16 R167, desc[UR10][R58.64] ;  /* 0x0000000a3aa77981 */ /* 0x000f22000c1e1500 */
[----:B-1----:R-:W1:Y:S01]  /*1320*/  LDC.64 R74, c[0x0][0x388] ;  /* 0x0000e200ff4a7b82 */ /* 0x002e620000000a00 */
[C---:B------:R-:W-:Y:S02]  /*1330*/  IADD3 R209, PT, PT, R214.reuse, 0x14, RZ ;  /* 0x00000014d6d17810 */ /* 0x040fe40007ffe0ff */
[----:B------:R-:W4:Y:S01]  /*1340*/  LDG.E.U16 R49, desc[UR10][R58.64+0x40] ;  /* 0x0000400a3a317981 */ /* 0x000f22000c1e1500 */
[----:B------:R-:W-:-:S02]  /*1350*/  IADD3 R208, PT, PT, R214, 0x18, RZ ;  /* 0x00000018d6d07810 */ /* 0x000fc40007ffe0ff */
[C---:B------:R-:W-:Y:S01]  /*1360*/  IADD3 R207, PT, PT, R214.reuse, 0x1c, RZ ;  /* 0x0000001cd6cf7810 */ /* 0x040fe20007ffe0ff */
[----:B------:R-:W4:Y:S01]  /*1370*/  LDG.E.U16 R50, desc[UR10][R58.64+0x80] ;  /* 0x0000800a3a327981 */ /* 0x000f22000c1e1500 */
        /* <DEDUP_REMOVED lines=18> */
[C---:B------:R-:W-:Y:S01]  /*14a0*/  IADD3 R188, PT, PT, R214.reuse, 0x68, RZ ;  /* 0x00000068d6bc7810 */ /* 0x040fe20007ffe0ff */
[----:B-----5:R-:W-:Y:S01]  /*14b0*/  STS.U16 [R245], R76 ;  /* 0x0000004cf5007388 */ /* 0x020fe20000000400 */
[C-C-:B--2---:R-:W-:Y:S01]  /*14c0*/  IMAD R77, R214.reuse, UR6, R78.reuse ;  /* 0x00000006d64d7c24 */ /* 0x144fe2000f8e024e */
[----:B------:R-:W-:Y:S01]  /*14d0*/  LEA R243, R243, UR5, 0x1 ;  /* 0x00000005f3f37c11 */ /* 0x000fe2000f8e08ff */
[--C-:B------:R-:W-:Y:S01]  /*14e0*/  IMAD R111, R213, UR6, R78.reuse ;  /* 0x00000006d56f7c24 */ /* 0x100fe2000f8e024e */
[----:B------:R-:W2:Y:S01]  /*14f0*/  LDG.E.U16 R58, desc[UR10][R68.64] ;  /* 0x0000000a443a7981 */ /* 0x000ea2000c1e1500 */
[----:B------:R-:W-:Y:S01]  /*1500*/  IADD3 R186, PT, PT, R214, 0x70, RZ ;  /* 0x00000070d6ba7810 */ /* 0x000fe20007ffe0ff */
[--C-:B------:R-:W-:Y:S02]  /*1510*/  IMAD R113, R212, UR6, R78.reuse ;  /* 0x00000006d4717c24 */ /* 0x100fe4000f8e024e */
[----:B------:R-:W5:Y:S01]  /*1520*/  LDG.E.U16 R59, desc[UR10][R68.64+0x40] ;  /* 0x0000400a443b7981 */ /* 0x000f62000c1e1500 */
[----:B------:R-:W-:Y:S01]  /*1530*/  LEA R242, R242, UR5, 0x1 ;  /* 0x00000005f2f27c11 */ /* 0x000fe2000f8e08ff */
[----:B------:R-:W-:-:S02]  /*1540*/  IMAD R115, R211, UR6, R78 ;  /* 0x00000006d3737c24 */ /* 0x000fc4000f8e024e */
[----:B------:R-:W5:Y:S01]  /*1550*/  LDG.E.U16 R60, desc[UR10][R68.64+0x80] ;  /* 0x0000800a443c7981 */ /* 0x000f62000c1e1500 */
[----:B------:R-:W-:-:S03]  /*1560*/  IMAD R117, R210, UR6, R78 ;  /* 0x00000006d2757c24 */ /* 0x000fc6000f8e024e */
[----:B---3--:R3:W-:Y:S01]  /*1570*/  STS.U16 [R244], R79 ;  /* 0x0000004ff4007388 */ /* 0x0087e20000000400 */
[--C-:B------:R-:W-:Y:S01]  /*1580*/  IMAD R119, R209, UR6, R78.reuse ;  /* 0x00000006d1777c24 */ /* 0x100fe2000f8e024e */
[----:B------:R-:W-:Y:S01]  /*1590*/  LEA R241, R241, UR5, 0x1 ;  /* 0x00000005f1f17c11 */ /* 0x000fe2000f8e08ff */
[--C-:B------:R-:W-:Y:S01]  /*15a0*/  IMAD R121, R208, UR6, R78.reuse ;  /* 0x00000006d0797c24 */ /* 0x100fe2000f8e024e */
[----:B------:R-:W5:Y:S01]  /*15b0*/  LDG.E.U16 R67, desc[UR10][R70.64] ;  /* 0x0000000a46437981 */ /* 0x000f62000c1e1500 */
[--C-:B------:R-:W-:Y:S01]  /*15c0*/  IMAD R123, R207, UR6, R78.reuse ;  /* 0x00000006cf7b7c24 */ /* 0x100fe2000f8e024e */
[----:B------:R-:W-:Y:S01]  /*15d0*/  IADD3 R185, PT, PT, R214, 0x74, RZ ;  /* 0x00000074d6b97810 */ /* 0x000fe20007ffe0ff */
[--C-:B------:R-:W-:Y:S01]  /*15e0*/  IMAD R125, R206, UR6, R78.reuse ;  /* 0x00000006ce7d7c24 */ /* 0x100fe2000f8e024e */
[----:B------:R-:W5:Y:S01]  /*15f0*/  LDG.E.U16 R68, desc[UR10][R70.64+0x40] ;  /* 0x0000400a46447981 */ /* 0x000f62000c1e1500 */
[--C-:B------:R-:W-:Y:S02]  /*1600*/  IMAD R127, R205, UR6, R78.reuse ;  /* 0x00000006cd7f7c24 */ /* 0x100fe4000f8e024e */
[--C-:B---3--:R-:W-:Y:S01]  /*1610*/  IMAD R79, R187, UR4, R78.reuse ;  /* 0x00000004bb4f7c24 */ /* 0x108fe2000f8e024e */
[----:B------:R3:W5:Y:S01]  /*1620*/  LDG.E.U16 R69, desc[UR10][R70.64+0x80] ;  /* 0x0000800a46457981 */ /* 0x000762000c1e1500 */
[----:B------:R-:W-:-:S02]  /*1630*/  IMAD R129, R204, UR6, R78 ;  /* 0x00000006cc817c24 */ /* 0x000fc4000f8e024e */
[--C-:B------:R-:W-:Y:S01]  /*1640*/  IMAD R131, R203, UR6, R78.reuse ;  /* 0x00000006cb837c24 */ /* 0x100fe2000f8e024e */
[----:B------:R-:W-:Y:S01]  /*1650*/  IADD3 R184, PT, PT, R214, 0x78, RZ ;  /* 0x00000078d6b87810 */ /* 0x000fe20007ffe0ff */
[--C-:B------:R-:W-:Y:S01]  /*1660*/  IMAD R133, R202, UR6, R78.reuse ;  /* 0x00000006ca857c24 */ /* 0x100fe2000f8e024e */
[----:B------:R-:W-:Y:S01]  /*1670*/  IADD3 R183, PT, PT, R214, 0x7c, RZ ;  /* 0x0000007cd6b77810 */ /* 0x000fe20007ffe0ff */
[--C-:B------:R-:W-:Y:S01]  /*1680*/  IMAD R135, R201, UR6, R78.reuse ;  /* 0x00000006c9877c24 */ /* 0x100fe2000f8e024e */
[----:B------:R-:W-:Y:S01]  /*1690*/  LEA R240, R240, UR5, 0x1 ;  /* 0x00000005f0f07c11 */ /* 0x000fe2000f8e08ff */
[--C-:B------:R-:W-:Y:S01]  /*16a0*/  IMAD R137, R200, UR6, R78.reuse ;  /* 0x00000006c8897c24 */ /* 0x100fe2000f8e024e */
[----:B------:R-:W-:Y:S01]  /*16b0*/  LEA R239, R239, UR5, 0x1 ;  /* 0x00000005efef7c11 */ /* 0x000fe2000f8e08ff */
[--C-:B------:R-:W-:Y:S01]  /*16c0*/  IMAD R139, R199, UR6, R78.reuse ;  /* 0x00000006c78b7c24 */ /* 0x100fe2000f8e024e */
[----:B------:R-:W-:Y:S01]  /*16d0*/  LEA R238, R238, UR5, 0x1 ;  /* 0x00000005eeee7c11 */ /* 0x000fe2000f8e08ff */
[--C-:B------:R-:W-:Y:S01]  /*16e0*/  IMAD R141, R198, UR6, R78.reuse ;  /* 0x00000006c68d7c24 */ /* 0x100fe2000f8e024e */
[----:B------:R-:W5:Y:S01]  /*16f0*/  LDG.E.U16 R23, desc[UR10][R92.64+0x40] ;  /* 0x0000400a5c177981 */ /* 0x000f62000c1e1500 */
[----:B------:R-:W-:-:S02]  /*1700*/  IMAD R143, R197, UR6, R78 ;  /* 0x00000006c58f7c24 */ /* 0x000fc4000f8e024e */
[--C-:B------:R-:W-:Y:S01]  /*1710*/  IMAD R145, R196, UR6, R78.reuse ;  /* 0x00000006c4917c24 */ /* 0x100fe2000f8e024e */
[----:B------:R-:W5:Y:S01]  /*1720*/  LDG.E.U16 R19, desc[UR10][R92.64+0x80] ;  /* 0x0000800a5c137981 */ /* 0x000f62000c1e1500 */
[--C-:B------:R-:W-:Y:S02]  /*1730*/  IMAD R147, R195, UR6, R78.reuse ;  /* 0x00000006c3937c24 */ /* 0x100fe4000f8e024e */
[--C-:B------:R-:W-:Y:S01]  /*1740*/  IMAD R149, R194, UR6, R78.reuse ;  /* 0x00000006c2957c24 */ /* 0x100fe2000f8e024e */
[----:B------:R-:W5:Y:S01]  /*1750*/  LDG.E.U16 R34, desc[UR10][R94.64+0x40] ;  /* 0x0000400a5e227981 */ /* 0x000f62000c1e1500 */
[--C-:B------:R-:W-:Y:S02]  /*1760*/  IMAD R151, R193, UR6, R78.reuse ;  /* 0x00000006c1977c24 */ /* 0x100fe4000f8e024e */
[--C-:B------:R-:W-:Y:S01]  /*1770*/  IMAD R153, R192, UR6, R78.reuse ;  /* 0x00000006c0997c24 */ /* 0x100fe2000f8e024e */
[----:B------:R-:W5:Y:S01]  /*1780*/  LDG.E.U16 R17, desc[UR10][R94.64+0x80] ;  /* 0x0000800a5e117981 */ /* 0x000f62000c1e1500 */
[----:B------:R-:W-:-:S02]  /*1790*/  IMAD R155, R191, UR6, R78 ;  /* 0x00000006bf9b7c24 */ /* 0x000fc4000f8e024e */
[--C-:B------:R-:W-:Y:S01]  /*17a0*/  IMAD R157, R190, UR6, R78.reuse ;  /* 0x00000006be9d7c24 */ /* 0x100fe2000f8e024e */
[----:B------:R-:W5:Y:S01]  /*17b0*/  LDG.E.U16 R12, desc[UR10][R96.64+0x40] ;  /* 0x0000400a600c7981 */ /* 0x000f62000c1e1500 */
[--C-:B------:R-:W-:Y:S02]  /*17c0*/  IMAD R159, R189, UR6, R78.reuse ;  /* 0x00000006bd9f7c24 */ /* 0x100fe4000f8e024e */
[----:B---3--:R-:W-:Y:S01]  /*17d0*/  IMAD R71, R188, UR6, R78 ;  /* 0x00000006bc477c24 */ /* 0x008fe2000f8e024e */
[----:B------:R-:W3:Y:S01]  /*17e0*/  LDG.E.U16 R20, desc[UR10][R96.64+0x80] ;  /* 0x0000800a60147981 */ /* 0x000ee2000c1e1500 */
[--C-:B------:R-:W-:Y:S01]  /*17f0*/  IMAD.WIDE R76, R77, 0x2, R160.reuse ;  /* 0x000000024d4c7825 */ /* 0x100fe200078e02a0 */
[----:B------:R-:W-:Y:S01]  /*1800*/  LEA R236, R236, UR5, 0x1 ;  /* 0x00000005ecec7c11 */ /* 0x000fe2000f8e08ff */
[----:B------:R-:W3:Y:S01]  /*1810*/  LDCU UR6, c[0x0][0x3a0] ;  /* 0x00007400ff0677ac */ /* 0x000ee20008000800 */
[----:B------:R-:W-:Y:S01]  /*1820*/  STS.U16 [R248+0x400], R83 ;  /* 0x00040053f8007388 */ /* 0x000fe20000000400 */
[----:B------:R-:W-:-:S03]  /*1830*/  IMAD.WIDE R110, R111, 0x2, R160 ;  /* 0x000000026f6e7825 */ /* 0x000fc600078e02a0 */
[----:B------:R-:W-:Y:S01]  /*1840*/  STS.U16 [R243], R82 ;  /* 0x00000052f3007388 */ /* 0x000fe20000000400 */
[----:B------:R-:W-:-:S03]  /*1850*/  IMAD.WIDE R162, R79, 0x2, R162 ;  /* 0x000000024fa27825 */ /* 0x000fc600078e02a2 */
[----:B------:R-:W-:Y:S01]  /*1860*/  STS.U16 [R242], R89 ;  /* 0x00000059f2007388 */ /* 0x000fe20000000400 */
[----:B------:R-:W-:-:S03]  /*1870*/  IMAD.WIDE R112, R113, 0x2, R160 ;  /* 0x0000000271707825 */ /* 0x000fc600078e02a0 */
[----:B------:R-:W3:Y:S01]  /*1880*/  LDG.E.U16 R70, desc[UR10][R76.64] ;  /* 0x0000000a4c467981 */ /* 0x000ee2000c1e1500 */
[----:B------:R-:W-:-:S03]  /*1890*/  IMAD.WIDE R114, R115, 0x2, R160 ;  /* 0x0000000273727825 */ /* 0x000fc600078e02a0 */
[----:B------:R-:W3:Y:S01]  /*18a0*/  LDG.E.U16 R108, desc[UR10][R110.64+0x40] ;  /* 0x0000400a6e6c7981 */ /* 0x000ee2000c1e1500 */
[----:B------:R-:W-:-:S03]  /*18b0*/  IMAD.WIDE R116, R117, 0x2, R160 ;  /* 0x0000000275747825 */ /* 0x000fc600078e02a0 */
[----:B------:R-:W3:Y:S01]  /*18c0*/  LDG.E.U16 R109, desc[UR10][R110.64+0x80] ;  /* 0x0000800a6e6d7981 */ /* 0x000ee2000c1e1500 */
[----:B------:R-:W-:-:S04]  /*18d0*/  IMAD.WIDE R118, R119, 0x2, R160 ;  /* 0x0000000277767825 */ /* 0x000fc800078e02a0 */
[--C-:B------:R-:W-:Y:S01]  /*18e0*/  IMAD.WIDE R120, R121, 0x2, R160.reuse ;  /* 0x0000000279787825 */ /* 0x100fe200078e02a0 */
[----:B------:R0:W-:Y:S03]  /*18f0*/  STS.U16 [R241], R80 ;  /* 0x00000050f1007388 */ /* 0x0001e60000000400 */
[--C-:B------:R-:W-:Y:S01]  /*1900*/  IMAD.WIDE R122, R123, 0x2, R160.reuse ;  /* 0x000000027b7a7825 */ /* 0x100fe200078e02a0 */
[----:B------:R1:W-:Y:S03]  /*1910*/  STS.U16 [R248+0x800], R85 ;  /* 0x00080055f8007388 */ /* 0x0003e60000000400 */
[----:B------:R-:W-:-:S04]  /*1920*/  IMAD.WIDE R124, R125, 0x2, R160 ;  /* 0x000000027d7c7825 */ /* 0x000fc800078e02a0 */
[--C-:B------:R-:W-:Y:S01]  /*1930*/  IMAD.WIDE R126, R127, 0x2, R160.reuse ;  /* 0x000000027f7e7825 */ /* 0x100fe200078e02a0 */
[----:B0-----:R-:W3:Y:S03]  /*1940*/  LDG.E.U16 R80, desc[UR10][R116.64] ;  /* 0x0000000a74507981 */ /* 0x001ee6000c1e1500 */
[--C-:B------:R-:W-:Y:S01]  /*1950*/  IMAD.WIDE R128, R129, 0x2, R160.reuse ;  /* 0x0000000281807825 */ /* 0x100fe200078e02a0 */
[----:B------:R-:W3:Y:S03]  /*1960*/  LDG.E.U16 R82, desc[UR10][R120.64] ;  /* 0x0000000a78527981 */ /* 0x000ee6000c1e1500 */
[--C-:B------:R-:W-:Y:S01]  /*1970*/  IMAD.WIDE R130, R131, 0x2, R160.reuse ;  /* 0x0000000283827825 */ /* 0x100fe200078e02a0 */
[----:B------:R-:W3:Y:S03]  /*1980*/  LDG.E.U16 R103, desc[UR10][R162.64] ;  /* 0x0000000aa2677981 */ /* 0x000ee6000c1e1500 */
[----:B------:R-:W-:-:S04]  /*1990*/  IMAD.WIDE R132, R133, 0x2, R160 ;  /* 0x0000000285847825 */ /* 0x000fc800078e02a0 */
        /* <DEDUP_REMOVED lines=13> */
[--C-:B------:R-:W-:Y:S02]  /*1a70*/  IMAD R79, R186, UR7, R78.reuse ;  /* 0x00000007ba4f7c24 */ /* 0x100fe4000f8e024e */
[--C-:B------:R-:W-:Y:S02]  /*1a80*/  IMAD R81, R185, UR8, R78.reuse ;  /* 0x00000008b9517c24 */ /* 0x100fe4000f8e024e */
[--C-:B------:R-:W-:Y:S02]  /*1a90*/  IMAD R83, R184, UR9, R78.reuse ;  /* 0x00000009b8537c24 */ /* 0x100fe4000f8e024e */
[----:B-1----:R-:W-:Y:S01]  /*1aa0*/  IMAD R85, R183, UR12, R78 ;  /* 0x0000000cb7557c24 */ /* 0x002fe2000f8e024e */
[----:B------:R-:W-:Y:S01]  /*1ab0*/  STS.U16 [R240], R91 ;  /* 0x0000005bf0007388 */ /* 0x000fe20000000400 */
[----:B------:R-:W-:-:S03]  /*1ac0*/  IMAD.WIDE R160, R71, 0x2, R160 ;  /* 0x0000000247a07825 */ /* 0x000fc600078e02a0 */
[----:B------:R-:W3:Y:S01]  /*1ad0*/  LDG.E.U16 R71, desc[UR10][R76.64+0x40] ;  /* 0x0000400a4c477981 */ /* 0x000ee2000c1e1500 */
[----:B------:R-:W-:-:S03]  /*1ae0*/  IMAD.WIDE R164, R79, 0x2, R164 ;  /* 0x000000024fa47825 */ /* 0x000fc600078e02a4 */
[----:B------:R-:W3:Y:S01]  /*1af0*/  LDG.E.U16 R78, desc[UR10][R112.64] ;  /* 0x0000000a704e7981 */ /* 0x000ee2000c1e1500 */
[----:B------:R-:W-:-:S03]  /*1b00*/  IMAD.WIDE R250, R81, 0x2, R250 ;  /* 0x0000000251fa7825 */ /* 0x000fc600078e02fa */
[----:B------:R-:W3:Y:S04]  /*1b10*/  LDG.E.U16 R79, desc[UR10][R114.64] ;  /* 0x0000000a724f7981 */ /* 0x000ee8000c1e1500 */
[----:B------:R-:W3:Y:S01]  /*1b20*/  LDG.E.U16 R76, desc[UR10][R76.64+0x80] ;  /* 0x0000800a4c4c7981 */ /* 0x000ee2000c1e1500 */
[----:B------:R-:W-:-:S03]  /*1b30*/  IMAD.WIDE R72, R83, 0x2, R72 ;  /* 0x0000000253487825 */ /* 0x000fc600078e0248 */
[----:B------:R-:W3:Y:S01]  /*1b40*/  LDG.E.U16 R81, desc[UR10][R118.64] ;  /* 0x0000000a76517981 */ /* 0x000ee2000c1e1500 */
[----:B------:R-:W-:-:S03]  /*1b50*/  IMAD.WIDE R74, R85, 0x2, R74 ;  /* 0x00000002554a7825 */ /* 0x000fc600078e024a */
[----:B------:R0:W-:Y:S04]  /*1b60*/  STS.U16 [R239], R84 ;  /* 0x00000054ef007388 */ /* 0x0001e80000000400 */
[----:B------:R-:W3:Y:S04]  /*1b70*/  LDG.E.U16 R77, desc[UR10][R110.64] ;  /* 0x0000000a6e4d7981 */ /* 0x000ee8000c1e1500 */
[----:B------:R-:W3:Y:S04]  /*1b80*/  LDG.E.U16 R83, desc[UR10][R122.64] ;  /* 0x0000000a7a537981 */ /* 0x000ee8000c1e1500 */
[----:B0-----:R-:W3:Y:S04]  /*1b90*/  LDG.E.U16 R84, desc[UR10][R124.64] ;  /* 0x0000000a7c547981 */ /* 0x001ee8000c1e1500 */
[----:B------:R-:W3:Y:S04]  /*1ba0*/  LDG.E.U16 R85, desc[UR10][R126.64] ;  /* 0x0000000a7e557981 */ /* 0x000ee8000c1e1500 */
[----:B------:R0:W-:Y:S04]  /*1bb0*/  STS.U16 [R238], R87 ;  /* 0x00000057ee007388 */ /* 0x0001e80000000400 */
[----:B------:R-:W3:Y:S04]  /*1bc0*/  LDG.E.U16 R86, desc[UR10][R128.64] ;  /* 0x0000000a80567981 */ /* 0x000ee8000c1e1500 */
[----:B------:R-:W3:Y:S04]  /*1bd0*/  LDG.E.U16 R88, desc[UR10][R132.64] ;  /* 0x0000000a84587981 */ /* 0x000ee8000c1e1500 */
[----:B0-----:R-:W3:Y:S04]  /*1be0*/  LDG.E.U16 R87, desc[UR10][R130.64] ;  /* 0x0000000a82577981 */ /* 0x001ee8000c1e1500 */
        /* <DEDUP_REMOVED lines=78> */
[----:B------:R-:W-:-:S03]  /*20d0*/  LEA R235, R235, UR5, 0x1 ;  /* 0x00000005ebeb7c11 */ /* 0x000fc6000f8e08ff */
[----:B------:R0:W-:Y:S01]  /*20e0*/  STS.U16 [R248+0xc00], R237 ;  /* 0x000c00edf8007388 */ /* 0x0001e20000000400 */
[----:B------:R-:W-:Y:S02]  /*20f0*/  LEA R234, R234, UR5, 0x1 ;  /* 0x00000005eaea7c11 */ /* 0x000fe4000f8e08ff */
[----:B------:R-:W-:Y:S02]  /*2100*/  LEA R233, R233, UR5, 0x1 ;  /* 0x00000005e9e97c11 */ /* 0x000fe4000f8e08ff */
[----:B0-----:R-:W-:Y:S02]  /*2110*/  LEA R237, R249, UR5, 0x1 ;  /* 0x00000005f9ed7c11 */ /* 0x001fe4000f8e08ff */
[----:B------:R-:W-:-:S03]  /*2120*/  LEA R232, R232, UR5, 0x1 ;  /* 0x00000005e8e87c11 */ /* 0x000fc6000f8e08ff */
[----:B------:R-:W-:Y:S01]  /*2130*/  STS.U16 [R237], R177 ;  /* 0x000000b1ed007388 */ /* 0x000fe20000000400 */
[----:B------:R-:W-:-:S03]  /*2140*/  LEA R231, R231, UR5, 0x1 ;  /* 0x00000005e7e77c11 */ /* 0x000fc6000f8e08ff */
[----:B------:R-:W-:Y:S01]  /*2150*/  STS.U16 [R236], R178 ;  /* 0x000000b2ec007388 */ /* 0x000fe20000000400 */
[----:B------:R-:W-:-:S03]  /*2160*/  LEA R230, R230, UR5, 0x1 ;  /* 0x00000005e6e67c11 */ /* 0x000fc6000f8e08ff */
[----:B------:R-:W-:Y:S01]  /*2170*/  STS.U16 [R235], R179 ;  /* 0x000000b3eb007388 */ /* 0x000fe20000000400 */
[----:B------:R-:W-:-:S03]  /*2180*/  LEA R229, R229, UR5, 0x1 ;  /* 0x00000005e5e57c11 */ /* 0x000fc6000f8e08ff */
[----:B------:R-:W-:Y:S01]  /*2190*/  STS.U16 [R248+0x1000], R180 ;  /* 0x001000b4f8007388 */ /* 0x000fe20000000400 */
[----:B------:R-:W-:-:S03]  /*21a0*/  LEA R227, R227, UR5, 0x1 ;  /* 0x00000005e3e37c11 */ /* 0x000fc6000f8e08ff */
[----:B------:R-:W-:Y:S01]  /*21b0*/  STS.U16 [R234], R173 ;  /* 0x000000adea007388 */ /* 0x000fe20000000400 */
[----:B------:R-:W-:-:S03]  /*21c0*/  LEA R225, R225, UR5, 0x1 ;  /* 0x00000005e1e17c11 */ /* 0x000fc6000f8e08ff */
[----:B------:R-:W-:Y:S01]  /*21d0*/  STS.U16 [R233], R174 ;  /* 0x000000aee9007388 */ /* 0x000fe20000000400 */
[----:B------:R-:W-:-:S03]  /*21e0*/  LEA R223, R223, UR5, 0x1 ;  /* 0x00000005dfdf7c11 */ /* 0x000fc6000f8e08ff */
[----:B------:R-:W-:Y:S04]  /*21f0*/  STS.U16 [R232], R175 ;  /* 0x000000afe8007388 */ /* 0x000fe80000000400 */
[----:B------:R-:W-:Y:S01]  /*2200*/  STS.U16 [R248+0x1400], R176 ;  /* 0x001400b0f8007388 */ /* 0x000fe20000000400 */
[----:B------:R-:W-:-:S03]  /*2210*/  LEA R220, R220, UR5, 0x1 ;  /* 0x00000005dcdc7c11 */ /* 0x000fc6000f8e08ff */
[----:B------:R-:W-:Y:S01]  /*2220*/  STS.U16 [R231], R170 ;  /* 0x000000aae7007388 */ /* 0x000fe20000000400 */
[----:B------:R-:W-:-:S03]  /*2230*/  LEA R218, R218, UR5, 0x1 ;  /* 0x00000005dada7c11 */ /* 0x000fc6000f8e08ff */
[----:B------:R-:W-:Y:S01]  /*2240*/  STS.U16 [R230], R171 ;  /* 0x000000abe6007388 */ /* 0x000fe20000000400 */
[----:B------:R-:W-:-:S03]  /*2250*/  LEA R216, R216, UR5, 0x1 ;  /* 0x00000005d8d87c11 */ /* 0x000fc6000f8e08ff */
[----:B------:R-:W-:Y:S04]  /*2260*/  STS.U16 [R229], R172 ;  /* 0x000000ace5007388 */ /* 0x000fe80000000400 */
[----:B----4-:R-:W-:Y:S04]  /*2270*/  STS.U16 [R248+0x1800], R167 ;  /* 0x001800a7f8007388 */ /* 0x010fe80000000400 */
[----:B------:R-:W-:Y:S04]  /*2280*/  STS.U16 [R227], R168 ;  /* 0x000000a8e3007388 */ /* 0x000fe80000000400 */
[----:B------:R-:W-:Y:S04]  /*2290*/  STS.U16 [R225], R169 ;  /* 0x000000a9e1007388 */ /* 0x000fe80000000400 */
[----:B------:R-:W-:Y:S04]  /*22a0*/  STS.U16 [R223], R55 ;  /* 0x00000037df007388 */ /* 0x000fe80000000400 */
[----:B--2---:R-:W-:Y:S04]  /*22b0*/  STS.U16 [R248+0x1c00], R58 ;  /* 0x001c003af8007388 */ /* 0x004fe80000000400 */
[----:B------:R-:W-:Y:S04]  /*22c0*/  STS.U16 [R220], R61 ;  /* 0x0000003ddc007388 */ /* 0x000fe80000000400 */
[----:B------:R-:W-:Y:S04]  /*22d0*/  STS.U16 [R218], R64 ;  /* 0x00000040da007388 */ /* 0x000fe80000000400 */
[----:B-----5:R-:W-:Y:S04]  /*22e0*/  STS.U16 [R216], R67 ;  /* 0x00000043d8007388 */ /* 0x020fe80000000400 */
[----:B---3--:R-:W-:Y:S04]  /*22f0*/  STS.U16 [R248+0x8000], R70 ;  /* 0x00800046f8007388 */ /* 0x008fe80000000400 */
[----:B------:R-:W-:Y:S04]  /*2300*/  STS.U16 [R246+0x8000], R77 ;  /* 0x0080004df6007388 */ /* 0x000fe80000000400 */
        /* <DEDUP_REMOVED lines=118> */
[----:B------:R0:W-:Y:S04]  /*2a70*/  STS.U16 [R248+0x5800], R50 ;  /* 0x00580032f8007388 */ /* 0x0001e80000000400 */
        /* <DEDUP_REMOVED lines=24> */
[----:B------:R-:W-:Y:S01]  /*2c00*/  STS.U16 [R234+0xc000], R141 ;  /* 0x00c0008dea007388 */ /* 0x000fe20000000400 */
[----:B------:R-:W-:-:S03]  /*2c10*/  UISETP.GE.AND UP0, UPT, UR6, 0x20, UPT ;  /* 0x000000200600788c */ /* 0x000fc6000bf06270 */
[----:B------:R2:W-:Y:S04]  /*2c20*/  STS.U16 [R233+0xc000], R143 ;  /* 0x00c0008fe9007388 */ /* 0x0005e80000000400 */
[----:B------:R-:W-:Y:S04]  /*2c30*/  STS.U16 [R232+0xc000], R145 ;  /* 0x00c00091e8007388 */ /* 0x000fe80000000400 */
[----:B------:R-:W-:Y:S04]  /*2c40*/  STS.U16 [R248+0xd400], R147 ;  /* 0x00d40093f8007388 */ /* 0x000fe80000000400 */
[----:B------:R-:W-:Y:S04]  /*2c50*/  STS.U16 [R231+0xc000], R149 ;  /* 0x00c00095e7007388 */ /* 0x000fe80000000400 */
[----:B------:R3:W-:Y:S04]  /*2c60*/  STS.U16 [R230+0xc000], R151 ;  /* 0x00c00097e6007388 */ /* 0x0007e80000000400 */
[----:B------:R-:W-:Y:S04]  /*2c70*/  STS.U16 [R229+0xc000], R153 ;  /* 0x00c00099e5007388 */ /* 0x000fe80000000400 */
[----:B------:R4:W-:Y:S04]  /*2c80*/  STS.U16 [R248+0xd800], R155 ;  /* 0x00d8009bf8007388 */ /* 0x0009e80000000400 */
[----:B------:R-:W-:Y:S04]  /*2c90*/  STS.U16 [R227+0xc000], R157 ;  /* 0x00c0009de3007388 */ /* 0x000fe80000000400 */
[----:B------:R-:W-:Y:S04]  /*2ca0*/  STS.U16 [R225+0xc000], R159 ;  /* 0x00c0009fe1007388 */ /* 0x000fe80000000400 */
[----:B------:R-:W-:Y:S04]  /*2cb0*/  STS.U16 [R223+0xc000], R161 ;  /* 0x00c000a1df007388 */ /* 0x000fe80000000400 */
[----:B------:R-:W-:Y:S01]  /*2cc0*/  STS.U16 [R248+0xdc00], R163 ;  /* 0x00dc00a3f8007388 */ /* 0x000fe20000000400 */
[----:B0-----:R-:W-:-:S03]  /*2cd0*/  CS2R R50, SRZ ;  /* 0x0000000000327805 */ /* 0x001fc6000001ff00 */
[----:B------:R-:W-:Y:S01]  /*2ce0*/  STS.U16 [R220+0xc000], R165 ;  /* 0x00c000a5dc007388 */ /* 0x000fe20000000400 */
[----:B------:R-:W-:Y:S02]  /*2cf0*/  CS2R R48, SRZ ;  /* 0x0000000000307805 */ /* 0x000fe4000001ff00 */
[----:B-1----:R-:W-:Y:S01]  /*2d00*/  CS2R R138, SRZ ;  /* 0x00000000008a7805 */ /* 0x002fe2000001ff00 */
[----:B------:R-:W-:Y:S01]  /*2d10*/  STS.U16 [R218+0xc000], R72 ;  /* 0x00c00048da007388 */ /* 0x000fe20000000400 */
[----:B------:R-:W-:Y:S02]  /*2d20*/  CS2R R136, SRZ ;  /* 0x0000000000887805 */ /* 0x000fe4000001ff00 */
[----:B--2---:R-:W-:Y:S02]  /*2d30*/  CS2R R142, SRZ ;  /* 0x00000000008e7805 */ /* 0x004fe4000001ff00 */
[----:B------:R-:W-:Y:S01]  /*2d40*/  CS2R R140, SRZ ;  /* 0x00000000008c7805 */ /* 0x000fe2000001ff00 */
[----:B------:R0:W-:Y:S01]  /*2d50*/  STS.U16 [R216+0xc000], R74 ;  /* 0x00c0004ad8007388 */ /* 0x0001e20000000400 */
[----:B---3--:R-:W-:-:S02]  /*2d60*/  CS2R R150, SRZ ;  /* 0x0000000000967805 */ /* 0x008fc4000001ff00 */
[----:B------:R-:W-:Y:S02]  /*2d70*/  CS2R R148, SRZ ;  /* 0x0000000000947805 */ /* 0x000fe4000001ff00 */
[----:B----4-:R-:W-:Y:S02]  /*2d80*/  CS2R R154, SRZ ;  /* 0x00000000009a7805 */ /* 0x010fe4000001ff00 */
[----:B------:R-:W-:Y:S02]  /*2d90*/  CS2R R152, SRZ ;  /* 0x0000000000987805 */ /* 0x000fe4000001ff00 */
[----:B------:R-:W-:Y:S02]  /*2da0*/  CS2R R54, SRZ ;  /* 0x0000000000367805 */ /* 0x000fe4000001ff00 */
[----:B------:R-:W-:Y:S02]  /*2db0*/  CS2R R52, SRZ ;  /* 0x0000000000347805 */ /* 0x000fe4000001ff00 */
[----:B------:R-:W-:-:S02]  /*2dc0*/  CS2R R34, SRZ ;  /* 0x0000000000227805 */ /* 0x000fc4000001ff00 */
[----:B------:R-:W-:Y:S02]  /*2dd0*/  CS2R R32, SRZ ;  /* 0x0000000000207805 */ /* 0x000fe4000001ff00 */
[----:B------:R-:W-:Y:S02]  /*2de0*/  CS2R R30, SRZ ;  /* 0x00000000001e7805 */ /* 0x000fe4000001ff00 */
        /* <DEDUP_REMOVED lines=21> */
[----:B0-----:R-:W-:-:S02]  /*2f40*/  CS2R R74, SRZ ;  /* 0x00000000004a7805 */ /* 0x001fc4000001ff00 */
        /* <DEDUP_REMOVED lines=26> */
[----:B------:R-:W-:Y:S01]  /*30f0*/  CS2R R124, SRZ ;  /* 0x00000000007c7805 */ /* 0x000fe2000001ff00 */
[----:B------:R-:W-:Y:S06]  /*3100*/  BRA.U !UP0, `(.L_x_0) ;  /* 0x0000006508c07547 */ /* 0x000fec000b800000 */
[----:B------:R-:W0:Y:S01]  /*3110*/  S2R R3, SR_LANEID ;  /* 0x0000000000037919 */ /* 0x000e220000000000 */
[----:B------:R-:W-:Y:S01]  /*3120*/  LEA R181, R181, UR5, 0xc ;  /* 0x00000005b5b57c11 */ /* 0x000fe2000f8e60ff */
[----:B------:R-:W-:Y:S01]  /*3130*/  USHF.R.S32.HI UR4, URZ, 0x1f, UR6 ;  /* 0x0000001fff047899 */ /* 0x000fe20008011406 */
[----:B------:R-:W-:Y:S01]  /*3140*/  LEA R182, R182, UR5, 0xc ;  /* 0x00000005b6b67c11 */ /* 0x000fe2000f8e60ff */
[----:B------:R-:W1:Y:S01]  /*3150*/  LDCU UR9, c[0x0][0x3a0] ;  /* 0x00007400ff0977ac */ /* 0x000e620008000800 */
[C---:B------:R-:W-:Y:S02]  /*3160*/  IADD3 R164, PT, PT, R181.reuse, 0x6c00, RZ ;  /* 0x00006c00b5a47810 */ /* 0x040fe40007ffe0ff */
[C---:B------:R-:W-:Y:S01]  /*3170*/  IADD3 R38, PT, PT, R181.reuse, 0x6200, RZ ;  /* 0x00006200b5267810 */ /* 0x040fe20007ffe0ff */
[----:B------:R-:W-:Y:S01]  /*3180*/  ULEA.HI UR4, UR4, UR6, URZ, 0x5 ;  /* 0x0000000604047291 */ /* 0x000fe2000f8f28ff */
[C---:B------:R-:W-:Y:S02]  /*3190*/  IADD3 R170, PT, PT, R181.reuse, 0x6600, RZ ;  /* 0x00006600b5aa7810 */ /* 0x040fe40007ffe0ff */
[C---:B------:R-:W-:Y:S01]  /*31a0*/  IADD3 R40, PT, PT, R181.reuse, 0x6a00, RZ ;  /* 0x00006a00b5287810 */ /* 0x040fe20007ffe0ff */
[----:B------:R-:W-:Y:S01]  /*31b0*/  USHF.R.S32.HI UR6, URZ, 0x5, UR4 ;  /* 0x00000005ff067899 */ /* 0x000fe20008011404 */
[----:B------:R-:W-:-:S02]  /*31c0*/  IADD3 R176, PT, PT, R181, 0x6e00, RZ ;  /* 0x00006e00b5b07810 */ /* 0x000fc40007ffe0ff */
[C---:B------:R-:W-:Y:S01]  /*31d0*/  IADD3 R165, PT, PT, R182.reuse, 0xe000, RZ ;  /* 0x0000e000b6a57810 */ /* 0x040fe20007ffe0ff */
[----:B------:R-:W-:Y:S01]  /*31e0*/  UMOV UR4, URZ ;  /* 0x000000ff00047c82 */ /* 0x000fe20008000000 */
[C---:B------:R-:W-:Y:S02]  /*31f0*/  IADD3 R167, PT, PT, R182.reuse, 0xe800, RZ ;  /* 0x0000e800b6a77810 */ /* 0x040fe40007ffe0ff */
[C---:B------:R-:W-:Y:S02]  /*3200*/  IADD3 R39, PT, PT, R182.reuse, 0xec00, RZ ;  /* 0x0000ec00b6277810 */ /* 0x040fe40007ffe0ff */
[C---:B------:R-:W-:Y:S02]  /*3210*/  IADD3 R177, PT, PT, R182.reuse, 0xe200, RZ ;  /* 0x0000e200b6b17810 */ /* 0x040fe40007ffe0ff */
[C---:B------:R-:W-:Y:S02]  /*3220*/  IADD3 R41, PT, PT, R182.reuse, 0xe600, RZ ;  /* 0x0000e600b6297810 */ /* 0x040fe40007ffe0ff */
[----:B------:R-:W-:-:S02]  /*3230*/  IADD3 R179, PT, PT, R182, 0xea00, RZ ;  /* 0x0000ea00b6b37810 */ /* 0x000fc40007ffe0ff */
[----:B------:R-:W-:Y:S02]  /*3240*/  IADD3 R43, PT, PT, R182, 0xee00, RZ ;  /* 0x0000ee00b62b7810 */ /* 0x000fe40007ffe0ff */
[----:B------:R-:W-:Y:S02]  /*3250*/  MOV R51, RZ ;  /* 0x000000ff00337202 */ /* 0x000fe40000000f00 */
[--C-:B0-----:R-:W-:Y:S02]  /*3260*/  SHF.R.U32.HI R0, RZ, 0x3, R3.reuse ;  /* 0x00000003ff007819 */ /* 0x101fe40000011603 */
[----:B------:R-:W-:Y:S02]  /*3270*/  LOP3.LUT R2, R3, 0x7, RZ, 0xc0, !PT ;  /* 0x0000000703027812 */ /* 0x000fe400078ec0ff */
[----:B------:R-:W-:Y:S02]  /*3280*/  SHF.R.U32.HI R3, RZ, 0x4, R3 ;  /* 0x00000004ff037819 */ /* 0x000fe40000011603 */
[----:B------:R-:W-:-:S02]  /*3290*/  SHF.L.U32 R37, R0, 0x3, RZ ;  /* 0x0000000300257819 */ /* 0x000fc400000006ff */
[----:B------:R-:W-:Y:S02]  /*32a0*/  SHF.L.U32 R36, R0, 0x3, RZ ;  /* 0x0000000300247819 */ /* 0x000fe400000006ff */
[----:B------:R-:W-:Y:S02]  /*32b0*/  SHF.L.U32 R0, R3, 0x3, RZ ;  /* 0x0000000303007819 */ /* 0x000fe400000006ff */
[----:B------:R-:W-:Y:S02]  /*32c0*/  LOP3.LUT R37, R37, 0x8, R2, 0xe2, !PT ;  /* 0x0000000825257812 */ /* 0x000fe400078ee202 */
[----:B------:R-:W-:Y:S02]  /*32d0*/  LEA R3, R3, R2, 0x3 ;  /* 0x0000000203037211 */ /* 0x000fe400078e18ff */
[----:B------:R-:W-:Y:S02]  /*32e0*/  LOP3.LUT R2, R36, 0x8, RZ, 0xe2, !PT ;  /* 0x0000000824027812 */ /* 0x000fe400078ee2ff */
[----:B------:R-:W-:-:S02]  /*32f0*/  LEA R37, R37, R0, 0x4 ;  /* 0x0000000025257211 */ /* 0x000fc400078e20ff */
[----:B------:R-:W-:Y:S02]  /*3300*/  LEA R180, R3, R2, 0x4 ;  /* 0x0000000203b47211 */ /* 0x000fe400078e20ff */
[C---:B------:R-:W-:Y:S02]  /*3310*/  IADD3 R0, PT, PT, R181.reuse, 0x6000, RZ ;  /* 0x00006000b5007810 */ /* 0x040fe40007ffe0ff */
[C---:B------:R-:W-:Y:S02]  /*3320*/  IADD3 R2, PT, PT, R181.reuse, 0x6400, RZ ;  /* 0x00006400b5027810 */ /* 0x040fe40007ffe0ff */
[----:B------:R-:W-:Y:S02]  /*3330*/  IADD3 R36, PT, PT, R181, 0x6800, RZ ;  /* 0x00006800b5247810 */ /* 0x000fe40007ffe0ff */
[C---:B------:R-:W-:Y:S02]  /*3340*/  LEA R0, R37.reuse, R0, 0x1 ;  /* 0x0000000025007211 */ /* 0x040fe400078e08ff */
[----:B------:R-:W-:-:S02]  /*3350*/  LEA R2, R37, R2, 0x1 ;  /* 0x0000000225027211 */ /* 0x000fc400078e08ff */
[C---:B------:R-:W-:Y:S02]  /*3360*/  LEA R3, R37.reuse, R36, 0x1 ;  /* 0x0000002425037211 */ /* 0x040fe400078e08ff */
[C---:B------:R-:W-:Y:S02]  /*3370*/  LEA R164, R37.reuse, R164, 0x1 ;  /* 0x000000a425a47211 */ /* 0x040fe400078e08ff */
[C---:B------:R-:W-:Y:S02]  /*3380*/  LEA R169, R37.reuse, R38, 0x1 ;  /* 0x0000002625a97211 */ /* 0x040fe400078e08ff */
[C---:B------:R-:W-:Y:S02]  /*3390*/  LEA R170, R37.reuse, R170, 0x1 ;  /* 0x000000aa25aa7211 */ /* 0x040fe400078e08ff */
[C---:B------:R-:W-:Y:S02]  /*33a0*/  LEA R171, R37.reuse, R40, 0x1 ;  /* 0x0000002825ab7211 */ /* 0x040fe400078e08ff */
[----:B------:R-:W-:-:S02]  /*33b0*/  LEA R176, R37, R176, 0x1 ;  /* 0x000000b025b07211 */ /* 0x000fc400078e08ff */
[----:B------:R-:W-:Y:S02]  /*33c0*/  IADD3 R37, PT, PT, R182, 0xe400, RZ ;  /* 0x0000e400b6257810 */ /* 0x000fe40007ffe0ff */
[C---:B------:R-:W-:Y:S02]  /*33d0*/  LEA R165, R180.reuse, R165, 0x1 ;  /* 0x000000a5b4a57211 */ /* 0x040fe400078e08ff */
[C---:B------:R-:W-:Y:S02]  /*33e0*/  LEA R166, R180.reuse, R37, 0x1 ;  /* 0x00000025b4a67211 */ /* 0x040fe400078e08ff */
[C---:B------:R-:W-:Y:S02]  /*33f0*/  LEA R167, R180.reuse, R167, 0x1 ;  /* 0x000000a7b4a77211 */ /* 0x040fe400078e08ff */
[C---:B------:R-:W-:Y:S02]  /*3400*/  LEA R168, R180.reuse, R39, 0x1 ;  /* 0x00000027b4a87211 */ /* 0x040fe400078e08ff */
[----:B------:R-:W-:-:S02]  /*3410*/  LEA R177, R180, R177, 0x1 ;  /* 0x000000b1b4b17211 */ /* 0x000fc400078e08ff */
[C---:B------:R-:W-:Y:S02]  /*3420*/  LEA R178, R180.reuse, R41, 0x1 ;  /* 0x00000029b4b27211 */ /* 0x040fe400078e08ff */
[C---:B------:R-:W-:Y:S02]  /*3430*/  LEA R179, R180.reuse, R179, 0x1 ;  /* 0x000000b3b4b37211 */ /* 0x040fe400078e08ff */
[----:B-1----:R-:W-:-:S07]  /*3440*/  LEA R180, R180, R43, 0x1 ;  /* 0x0000002bb4b47211 */ /* 0x002fce00078e08ff */
.L_x_5:
[----:B------:R-:W0:Y:S01]  /*3450*/  S2R R36, SR_LANEID ;  /* 0x0000000000247919 */ /* 0x000e220000000000 */
[----:B------:R-:W1:Y:S01]  /*3460*/  S2UR UR7, SR_CgaCtaId ;  /* 0x00000000000779c3 */ /* 0x000e620000008800 */
[----:B------:R-:W-:Y:S01]  /*3470*/  UMOV UR5, 0x400 ;  /* 0x0000040000057882 */ /* 0x000fe20000000000 */
[----:B------:R-:W2:Y:S01]  /*3480*/  S2R R182, SR_TID.Y ;  /* 0x0000000000b67919 */ /* 0x000ea20000002200 */
[----:B------:R-:W3:Y:S05]  /*3490*/  S2R R181, SR_TID.Z ;  /* 0x0000000000b57919 */ /* 0x000eea0000002300 */
[----:B------:R-:W-:Y:S01]  /*34a0*/  BAR.SYNC.DEFER_BLOCKING 0x0 ;  /* 0x0000000000007b1d */ /* 0x000fe20000010000 */
[----:B-1----:R-:W-:-:S02]  /*34b0*/  ULEA UR5, UR7, UR5, 0x18 ;  /* 0x0000000507057291 */ /* 0x002fc4000f8ec0ff */
[----:B------:R-:W-:-:S04]  /*34c0*/  UIADD3 UR7, UPT, UPT, UR4, 0x3, URZ ;  /* 0x0000000304077890 */ /* 0x000fc8000fffe0ff */
[----:B------:R-:W-:Y:S01]  /*34d0*/  UISETP.GE.AND UP0, UPT, UR7, UR6, UPT ;  /* 0x000000060700728c */ /* 0x000fe2000bf06270 */
[--C-:B0-----:R-:W-:Y:S02]  /*34e0*/  SHF.R.U32.HI R37, RZ, 0x3, R36.reuse ;  /* 0x00000003ff257819 */ /* 0x101fe40000011624 */
[----:B------:R-:W-:Y:S02]  /*34f0*/  LOP3.LUT R38, R36, 0x7, RZ, 0xc0, !PT ;  /* 0x0000000724267812 */ /* 0x000fe400078ec0ff */
[----:B------:R-:W-:Y:S02]  /*3500*/  SHF.R.U32.HI R39, RZ, 0x4, R36 ;  /* 0x00000004ff277819 */ /* 0x000fe40000011624 */
[C---:B------:R-:W-:Y:S02]  /*3510*/  SHF.L.U32 R41, R37.reuse, 0x3, RZ ;  /* 0x0000000325297819 */ /* 0x040fe400000006ff */
[----:B------:R-:W-:Y:S02]  /*3520*/  SHF.L.U32 R174, R37, 0x3, RZ ;  /* 0x0000000325ae7819 */ /* 0x000fe400000006ff */
[----:B------:R-:W-:-:S02]  /*3530*/  SHF.L.U32 R172, R39, 0x3, RZ ;  /* 0x0000000327ac7819 */ /* 0x000fc400000006ff */
[----:B------:R-:W-:Y:S02]  /*3540*/  LOP3.LUT R41, R41, 0x8, R38, 0xe2, !PT ;  /* 0x0000000829297812 */ /* 0x000fe400078ee226 */
[----:B------:R-:W-:Y:S02]  /*3550*/  LEA R39, R39, R38, 0x3 ;  /* 0x0000002627277211 */ /* 0x000fe400078e18ff */
[----:B------:R-:W-:Y:S02]  /*3560*/  LOP3.LUT R174, R174, 0x8, RZ, 0xe2, !PT ;  /* 0x00000008aeae7812 */ /* 0x000fe400078ee2ff */
[----:B--2---:R-:W-:Y:S02]  /*3570*/  LEA R175, R182, UR5, 0xc ;  /* 0x00000005b6af7c11 */ /* 0x004fe4000f8e60ff */
[----:B---3--:R-:W-:Y:S02]  /*3580*/  LEA R173, R181, UR5, 0xc ;  /* 0x00000005b5ad7c11 */ /* 0x008fe4000f8e60ff */
[----:B------:R-:W-:-:S02]  /*3590*/  LEA R172, R41, R172, 0x4 ;  /* 0x000000ac29ac7211 */ /* 0x000fc400078e20ff */
[----:B------:R-:W-:Y:S02]  /*35a0*/  LEA R174, R39, R174, 0x4 ;  /* 0x000000ae27ae7211 */ /* 0x000fe400078e20ff */
[----:B------:R-:W-:Y:S02]  /*35b0*/  IADD3 R42, PT, PT, R175, 0x8000, RZ ;  /* 0x00008000af2a7810 */ /* 0x000fe40007ffe0ff */
[C---:B------:R-:W-:Y:S02]  /*35c0*/  IADD3 R43, PT, PT, R173.reuse, 0x400, RZ ;  /* 0x00000400ad2b7810 */ /* 0x040fe40007ffe0ff */
[C---:B------:R-:W-:Y:S02]  /*35d0*/  IADD3 R40, PT, PT, R173.reuse, 0x800, RZ ;  /* 0x00000800ad287810 */ /* 0x040fe40007ffe0ff */
[----:B------:R-:W-:Y:S02]  /*35e0*/  IADD3 R144, PT, PT, R173, 0xc00, RZ ;  /* 0x00000c00ad907810 */ /* 0x000fe40007ffe0ff */
[----:B------:R-:W-:-:S02]  /*35f0*/  IADD3 R44, PT, PT, R175, 0x8400, RZ ;  /* 0x00008400af2c7810 */ /* 0x000fc40007ffe0ff */
[C---:B------:R-:W-:Y:S02]  /*3600*/  IADD3 R45, PT, PT, R175.reuse, 0x8800, RZ ;  /* 0x00008800af2d7810 */ /* 0x040fe40007ffe0ff */
[----:B------:R-:W-:Y:S01]  /*3610*/  IADD3 R41, PT, PT, R175, 0x8c00, RZ ;  /* 0x00008c00af297810 */ /* 0x000fe20007ffe0ff */
[----:B------:R-:W-:Y:S06]  /*3620*/  BRA.U UP0, `(.L_x_1) ;  /* 0x0000001100787547 */ /* 0x000fec000b800000 */
[----:B------:R-:W0:Y:S01]  /*3630*/  S2R R38, SR_TID.X ;  /* 0x0000000000267919 */ /* 0x000e220000002100 */
[----:B------:R-:W1:Y:S01]  /*3640*/  LDC.64 R36, c[0x0][0x380] ;  /* 0x0000e000ff247b82 */ /* 0x000e620000000a00 */
[----:B------:R-:W-:Y:S02]  /*3650*/  MOV R39, UR4 ;  /* 0x0000000400277c02 */ /* 0x000fe40008000f00 */
[C---:B------:R-:W-:Y:S02]  /*3660*/  IADD3 R47, PT, PT, R247.reuse, 0x4, RZ ;  /* 0x00000004f72f7810 */ /* 0x040fe40007ffe0ff */
[C---:B------:R-:W-:Y:S02]  /*3670*/  IADD3 R131, PT, PT, R247.reuse, 0xc, RZ ;  /* 0x0000000cf7837810 */ /* 0x040fe40007ffe0ff */
[C---:B------:R-:W-:Y:S02]  /*3680*/  IADD3 R133, PT, PT, R247.reuse, 0x10, RZ ;  /* 0x00000010f7857810 */ /* 0x040fe40007ffe0ff */
[----:B------:R-:W-:-:S02]  /*3690*/  IADD3 R135, PT, PT, R247, 0x14, RZ ;  /* 0x00000014f7877810 */ /* 0x000fc40007ffe0ff */
[----:B------:R-:W-:Y:S02]  /*36a0*/  IADD3 R251, PT, PT, R247, 0x8, RZ ;  /* 0x00000008f7fb7810 */ /* 0x000fe40007ffe0ff */
[----:B0-----:R-:W-:-:S04]  /*36b0*/  LOP3.LUT R38, R38, 0x1f, RZ, 0xc0, !PT ;  /* 0x0000001f26267812 */ /* 0x001fc800078ec0ff */
[----:B------:R-:W-:-:S04]  /*36c0*/  LEA R128, R39, R38, 0x5 ;  /* 0x0000002627807211 */ /* 0x000fc800078e28ff */
[----:B------:R-:W-:-:S05]  /*36d0*/  IADD3 R128, PT, PT, R128, 0x60, RZ ;  /* 0x0000006080807810 */ /* 0x000fca0007ffe0ff */
[--C-:B------:R-:W-:Y:S02]  /*36e0*/  IMAD R39, R247, UR9, R128.reuse ;  /* 0x00000009f7277c24 */ /* 0x100fe4000f8e0280 */
[----:B------:R-:W-:Y:S02]  /*36f0*/  IMAD R47, R47, UR9, R128 ;  /* 0x000000092f2f7c24 */ /* 0x000fe4000f8e0280 */
[----:B-1----:R-:W-:-:S04]  /*3700*/  IMAD.WIDE R38, R39, 0x2, R36 ;  /* 0x0000000227267825 */ /* 0x002fc800078e0224 */
[----:B------:R-:W-:Y:S01]  /*3710*/  IMAD.WIDE R46, R47, 0x2, R36 ;  /* 0x000000022f2e7825 */ /* 0x000fe200078e0224 */
[----:B------:R0:W2:Y:S03]  /*3720*/  LDG.E.U16 R129, desc[UR10][R38.64] ;  /* 0x0000000a26817981 */ /* 0x0000a6000c1e1500 */
[--C-:B------:R-:W-:Y:S02]  /*3730*/  IMAD R131, R131, UR9, R128.reuse ;  /* 0x0000000983837c24 */ /* 0x100fe4000f8e0280 */
[----:B------:R1:W3:Y:S01]  /*3740*/  LDG.E.U16 R46, desc[UR10][R46.64] ;  /* 0x0000000a2e2e7981 */ /* 0x0002e2000c1e1500 */
[----:B------:R-:W-:Y:S02]  /*3750*/  IMAD R251, R251, UR9, R128 ;  /* 0x00000009fbfb7c24 */ /* 0x000fe4000f8e0280 */
[----:B0-----:R-:W-:-:S04]  /*3760*/  IMAD.WIDE R38, R131, 0x2, R36 ;  /* 0x0000000283267825 */ /* 0x001fc800078e0224 */
[--C-:B------:R-:W-:Y:S01]  /*3770*/  IMAD R131, R133, UR9, R128.reuse ;  /* 0x0000000985837c24 */ /* 0x100fe2000f8e0280 */
[----:B-1----:R-:W-:Y:S01]  /*3780*/  IADD3 R47, PT, PT, R247, 0x18, RZ ;  /* 0x00000018f72f7810 */ /* 0x002fe20007ffe0ff */
[----:B------:R-:W-:Y:S01]  /*3790*/  IMAD R133, R135, UR9, R128 ;  /* 0x0000000987857c24 */ /* 0x000fe2000f8e0280 */
[----:B------:R0:W4:Y:S01]  /*37a0*/  LDG.E.U16 R157, desc[UR10][R38.64] ;  /* 0x0000000a269d7981 */ /* 0x000122000c1e1500 */
[----:B------:R-:W-:-:S04]  /*37b0*/  IMAD.WIDE R250, R251, 0x2, R36 ;  /* 0x00000002fbfa7825 */ /* 0x000fc800078e0224 */
[----:B------:R-:W-:Y:S02]  /*37c0*/  IMAD R47, R47, UR9, R128 ;  /* 0x000000092f2f7c24 */ /* 0x000fe4000f8e0280 */
[--C-:B------:R-:W-:Y:S01]  /*37d0*/  IMAD.WIDE R130, R131, 0x2, R36.reuse ;  /* 0x0000000283827825 */ /* 0x100fe200078e0224 */
[----:B------:R-:W-:Y:S01]  /*37e0*/  IADD3 R135, PT, PT, R247, 0x20, RZ ;  /* 0x00000020f7877810 */ /* 0x000fe20007ffe0ff */
[----:B------:R-:W5:Y:S02]  /*37f0*/  LDG.E.U16 R250, desc[UR10][R250.64] ;  /* 0x0000000afafa7981 */ /* 0x000f64000c1e1500 */
[--C-:B0-----:R-:W-:Y:S01]  /*3800*/  IMAD.WIDE R38, R133, 0x2, R36.reuse ;  /* 0x0000000285267825 */ /* 0x101fe200078e0224 */
[----:B------:R-:W-:Y:S01]  /*3810*/  IADD3 R133, PT, PT, R247, 0x1c, RZ ;  /* 0x0000001cf7857810 */ /* 0x000fe20007ffe0ff */
[----:B------:R-:W4:Y:S04]  /*3820*/  LDG.E.U16 R156, desc[UR10][R130.64] ;  /* 0x0000000a829c7981 */ /* 0x000f28000c1e1500 */
[----:B------:R0:W4:Y:S02]  /*3830*/  LDG.E.U16 R147, desc[UR10][R38.64] ;  /* 0x0000000a26937981 */ /* 0x000124000c1e1500 */
[----:B0-----:R-:W-:-:S04]  /*3840*/  IMAD.WIDE R38, R47, 0x2, R36 ;  /* 0x000000022f267825 */ /* 0x001fc800078e0224 */
[----:B------:R-:W-:Y:S01]  /*3850*/  IMAD R47, R133, UR9, R128 ;  /* 0x00000009852f7c24 */ /* 0x000fe2000f8e0280 */
[----:B------:R0:W4:Y:S03]  /*3860*/  LDG.E.U16 R145, desc[UR10][R38.64] ;  /* 0x0000000a26917981 */ /* 0x000126000c1e1500 */
[----:B------:R-:W-:-:S04]  /*3870*/  IMAD.WIDE R130, R47, 0x2, R36 ;  /* 0x000000022f827825 */ /* 0x000fc800078e0224 */
[----:B------:R-:W-:Y:S02]  /*3880*/  IMAD R133, R135, UR9, R128 ;  /* 0x0000000987857c24 */ /* 0x000fe4000f8e0280 */
[----:B------:R-:W4:Y:S02]  /*3890*/  LDG.E.U16 R135, desc[UR10][R130.64] ;  /* 0x0000000a82877981 */ /* 0x000f24000c1e1500 */
[----:B0-----:R-:W-:-:S05]  /*38a0*/  IMAD.WIDE R38, R133, 0x2, R36 ;  /* 0x0000000285267825 */ /* 0x001fca00078e0224 */
[----:B------:R0:W4:Y:S01]  /*38b0*/  LDG.E.U16 R134, desc[UR10][R38.64] ;  /* 0x0000000a26867981 */ /* 0x000122000c1e1500 */
[C---:B------:R-:W-:Y:S02]  /*38c0*/  IADD3 R47, PT, PT, R247.reuse, 0x24, RZ ;  /* 0x00000024f72f7810 */ /* 0x040fe40007ffe0ff */
[----:B------:R-:W-:-:S03]  /*38d0*/  IADD3 R159, PT, PT, R247, 0x2c, RZ ;  /* 0x0000002cf79f7810 */ /* 0x000fc60007ffe0ff */
[--C-:B------:R-:W-:Y:S01]  /*38e0*/  IMAD R47, R47, UR9, R128.reuse ;  /* 0x000000092f2f7c24 */ /* 0x100fe2000f8e0280 */
[----:B------:R-:W-:Y:S01]  /*38f0*/  IADD3 R133, PT, PT, R247, 0x28, RZ ;  /* 0x00000028f7857810 */ /* 0x000fe20007ffe0ff */
[----:B------:R-:W-:Y:S02]  /*3900*/  IMAD R159, R159, UR9, R128 ;  /* 0x000000099f9f7c24 */ /* 0x000fe4000f8e0280 */
[----:B0-----:R-:W-:-:S04]  /*3910*/  IMAD.WIDE R38, R47, 0x2, R36 ;  /* 0x000000022f267825 */ /* 0x001fc800078e0224 */
[----:B------:R-:W-:Y:S01]  /*3920*/  IMAD R133, R133, UR9, R128 ;  /* 0x0000000985857c24 */ /* 0x000fe2000f8e0280 */
[----:B------:R0:W4:Y:S03]  /*3930*/  LDG.E.U16 R47, desc[UR10][R38.64] ;  /* 0x0000000a262f7981 */ /* 0x000126000c1e1500 */
[--C-:B------:R-:W-:Y:S01]  /*3940*/  IMAD.WIDE R130, R133, 0x2, R36.reuse ;  /* 0x0000000285827825 */ /* 0x100fe200078e0224 */
[C---:B------:R-:W-:Y:S02]  /*3950*/  IADD3 R133, PT, PT, R247.reuse, 0x30, RZ ;  /* 0x00000030f7857810 */ /* 0x040fe40007ffe0ff */
[----:B------:R-:W-:Y:S02]  /*3960*/  IADD3 R161, PT, PT, R247, 0x38, RZ ;  /* 0x00000038f7a17810 */ /* 0x000fe40007ffe0ff */
[----:B------:R1:W4:Y:S01]  /*3970*/  LDG.E.U16 R146, desc[UR10][R130.64] ;  /* 0x0000000a82927981 */ /* 0x000322000c1e1500 */
[----:B0-----:R-:W-:Y:S01]  /*3980*/  IMAD.WIDE R38, R159, 0x2, R36 ;  /* 0x000000029f267825 */ /* 0x001fe200078e0224 */
[----:B------:R-:W-:-:S03]  /*3990*/  IADD3 R159, PT, PT, R247, 0x34, RZ ;  /* 0x00000034f79f7810 */ /* 0x000fc60007ffe0ff */
[--C-:B------:R-:W-:Y:S01]  /*39a0*/  IMAD R133, R133, UR9, R128.reuse ;  /* 0x0000000985857c24 */ /* 0x100fe2000f8e0280 */
[----:B------:R0:W4:Y:S01]  /*39b0*/  LDG.E.U16 R249, desc[UR10][R38.64] ;  /* 0x0000000a26f97981 */ /* 0x000122000c1e1500 */
[----:B------:R-:W-:Y:S02]  /*39c0*/  IMAD R159, R159, UR9, R128 ;  /* 0x000000099f9f7c24 */ /* 0x000fe4000f8e0280 */
[----:B-1----:R-:W-:-:S04]  /*39d0*/  IMAD.WIDE R130, R133, 0x2, R36 ;  /* 0x0000000285827825 */ /* 0x002fc800078e0224 */
[----:B------:R-:W-:Y:S01]  /*39e0*/  IMAD R133, R161, UR9, R128 ;  /* 0x00000009a1857c24 */ /* 0x000fe2000f8e0280 */
[----:B------:R-:W-:Y:S01]  /*39f0*/  IADD3 R251, PT, PT, R247, 0x44, RZ ;  /* 0x00000044f7fb7810 */ /* 0x000fe20007ffe0ff */
[----:B------:R-:W4:Y:S01]  /*3a00*/  LDG.E.U16 R163, desc[UR10][R130.64] ;  /* 0x0000000a82a37981 */ /* 0x000f22000c1e1500 */
[----:B0-----:R-:W-:-:S05]  /*3a10*/  IMAD.WIDE R38, R159, 0x2, R36 ;  /* 0x000000029f267825 */ /* 0x001fca00078e0224 */
[----:B------:R0:W4:Y:S01]  /*3a20*/  LDG.E.U16 R162, desc[UR10][R38.64] ;  /* 0x0000000a26a27981 */ /* 0x000122000c1e1500 */
[----:B------:R-:W-:Y:S01]  /*3a30*/  IADD3 R159, PT, PT, R247, 0x40, RZ ;  /* 0x00000040f79f7810 */ /* 0x000fe20007ffe0ff */
[----:B0-----:R-:W-:Y:S01]  /*3a40*/  IMAD.WIDE R38, R133, 0x2, R36 ;  /* 0x0000000285267825 */ /* 0x001fe200078e0224 */
[----:B------:R-:W-:-:S04]  /*3a50*/  IADD3 R133, PT, PT, R247, 0x3c, RZ ;  /* 0x0000003cf7857810 */ /* 0x000fc80007ffe0ff */
[----:B------:R0:W4:Y:S01]  /*3a60*/  LDG.E.U16 R161, desc[UR10][R38.64] ;  /* 0x0000000a26a17981 */ /* 0x000122000c1e1500 */
[----:B------:R-:W-:-:S04]  /*3a70*/  IMAD R133, R133, UR9, R128 ;  /* 0x0000000985857c24 */ /* 0x000fc8000f8e0280 */
[----:B0-----:R-:W-:-:S04]  /*3a80*/  IMAD.WIDE R38, R133, 0x2, R36 ;  /* 0x0000000285267825 */ /* 0x001fc800078e0224 */
[--C-:B------:R-:W-:Y:S01]  /*3a90*/  IMAD R133, R159, UR9, R128.reuse ;  /* 0x000000099f857c24 */ /* 0x100fe2000f8e0280 */
[----:B------:R0:W4:Y:S01]  /*3aa0*/  LDG.E.U16 R160, desc[UR10][R38.64] ;  /* 0x0000000a26a07981 */ /* 0x000122000c1e1500 */
[----:B------:R-:W-:Y:S02]  /*3ab0*/  IMAD R159, R251, UR9, R128 ;  /* 0x00000009fb9f7c24 */ /* 0x000fe4000f8e0280 */
[----:B------:R-:W-:-:S04]  /*3ac0*/  IMAD.WIDE R130, R133, 0x2, R36 ;  /* 0x0000000285827825 */ /* 0x000fc800078e0224 */
[----:B0-----:R-:W-:Y:S02]  /*3ad0*/  IMAD.WIDE R38, R159, 0x2, R36 ;  /* 0x000000029f267825 */ /* 0x001fe400078e0224 */
[----:B------:R-:W4:Y:S04]  /*3ae0*/  LDG.E.U16 R159, desc[UR10][R130.64] ;  /* 0x0000000a829f7981 */ /* 0x000f28000c1e1500 */
[----:B------:R0:W4:Y:S01]  /*3af0*/  LDG.E.U16 R158, desc[UR10][R38.64] ;  /* 0x0000000a269e7981 */ /* 0x000122000c1e1500 */
[C---:B------:R-:W-:Y:S02]  /*3b00*/  IADD3 R133, PT, PT, R247.reuse, 0x48, RZ ;  /* 0x00000048f7857810 */ /* 0x040fe40007ffe0ff */
[----:B0-----:R-:W-:-:S05]  /*3b10*/  IADD3 R39, PT, PT, R247, 0x4c, RZ ;  /* 0x0000004cf7277810 */ /* 0x001fca0007ffe0ff */
[--C-:B------:R-:W-:Y:S02]  /*3b20*/  IMAD R39, R39, UR9, R128.reuse ;  /* 0x0000000927277c24 */ /* 0x100fe4000f8e0280 */
[----:B------:R-:W-:Y:S02]  /*3b30*/  IMAD R133, R133, UR9, R128 ;  /* 0x0000000985857c24 */ /* 0x000fe4000f8e0280 */
[----:B------:R-:W-:-:S04]  /*3b40*/  IMAD.WIDE R38, R39, 0x2, R36 ;  /* 0x0000000227267825 */ /* 0x000fc800078e0224 */
[----:B------:R-:W-:Y:S01]  /*3b50*/  IMAD.WIDE R132, R133, 0x2, R36 ;  /* 0x0000000285847825 */ /* 0x000fe200078e0224 */
[----:B------:R-:W4:Y:S05]  /*3b60*/  LDG.E.U16 R131, desc[UR10][R38.64] ;  /* 0x0000000a26837981 */ /* 0x000f2a000c1e1500 */
[----:B------:R0:W4:Y:S02]  /*3b70*/  LDG.E.U16 R132, desc[UR10][R132.64] ;  /* 0x0000000a84847981 */ /* 0x000124000c1e1500 */
[----:B0-----:R-:W-:-:S05]  /*3b80*/  IADD3 R133, PT, PT, R247, 0x5c, RZ ;  /* 0x0000005cf7857810 */ /* 0x001fca0007ffe0ff */
[--C-:B------:R-:W-:Y:S02]  /*3b90*/  IMAD R133, R133, UR9, R128.reuse ;  /* 0x0000000985857c24 */ /* 0x100fe4000f8e0280 */
[--C-:B------:R-:W-:Y:S02]  /*3ba0*/  IMAD R252, R217, UR9, R128.reuse ;  /* 0x00000009d9fc7c24 */ /* 0x100fe4000f8e0280 */
[--C-:B------:R-:W-:Y:S01]  /*3bb0*/  IMAD R251, R221, UR9, R128.reuse ;  /* 0x00000009ddfb7c24 */ /* 0x100fe2000f8e0280 */
[----:B--2---:R0:W-:Y:S02]  /*3bc0*/  STS.U16 [R248+0x6000], R129 ;  /* 0x00600081f8007388 */ /* 0x0041e40000000400 */
[----:B0-----:R-:W-:Y:S02]  /*3bd0*/  IADD3 R129, PT, PT, R247, 0x50, RZ ;  /* 0x00000050f7817810 */ /* 0x001fe40007ffe0ff */
[----:B---3--:R-:W-:Y:S03]  /*3be0*/  STS.U16 [R246+0x6000], R46 ;  /* 0x0060002ef6007388 */ /* 0x008fe60000000400 */
[----:B------:R-:W-:-:S04]  /*3bf0*/  IMAD R129, R129, UR9, R128 ;  /* 0x0000000981817c24 */ /* 0x000fc8000f8e0280 */
[----:B------:R-:W-:Y:S01]  /*3c00*/  IMAD.WIDE R38, R129, 0x2, R36 ;  /* 0x0000000281267825 */ /* 0x000fe200078e0224 */
[----:B------:R-:W-:-:S04]  /*3c10*/  IADD3 R129, PT, PT, R247, 0x54, RZ ;  /* 0x00000054f7817810 */ /* 0x000fc80007ffe0ff */
[----:B------:R0:W2:Y:S04]  /*3c20*/  LDG.E.U16 R130, desc[UR10][R38.64] ;  /* 0x0000000a26827981 */ /* 0x0000a8000c1e1500 */
[----:B-----5:R-:W-:Y:S04]  /*3c30*/  STS.U16 [R245+0x6000], R250 ;  /* 0x006000faf5007388 */ /* 0x020fe80000000400 */
[----:B----4-:R-:W-:Y:S04]  /*3c40*/  STS.U16 [R244+0x6000], R157 ;  /* 0x0060009df4007388 */ /* 0x010fe80000000400 */
[----:B------:R-:W-:Y:S04]  /*3c50*/  STS.U16 [R248+0x6400], R156 ;  /* 0x0064009cf8007388 */ /* 0x000fe80000000400 */
[----:B------:R-:W-:Y:S01]  /*3c60*/  STS.U16 [R243+0x6000], R147 ;  /* 0x00600093f3007388 */ /* 0x000fe20000000400 */
[----:B------:R-:W-:-:S03]  /*3c70*/  IMAD R129, R129, UR9, R128 ;  /* 0x0000000981817c24 */ /* 0x000fc6000f8e0280 */
[----:B------:R-:W-:Y:S01]  /*3c80*/  STS.U16 [R242+0x6000], R145 ;  /* 0x00600091f2007388 */ /* 0x000fe20000000400 */
[----:B0-----:R-:W-:-:S05]  /*3c90*/  IMAD.WIDE R38, R129, 0x2, R36 ;  /* 0x0000000281267825 */ /* 0x001fca00078e0224 */
[----:B------:R0:W3:Y:S04]  /*3ca0*/  LDG.E.U16 R129, desc[UR10][R38.64] ;  /* 0x0000000a26817981 */ /* 0x0000e8000c1e1500 */
[----:B------:R1:W-:Y:S02]  /*3cb0*/  STS.U16 [R241+0x6000], R135 ;  /* 0x00600087f1007388 */ /* 0x0003e40000000400 */
[----:B-1----:R-:W-:Y:S02]  /*3cc0*/  IADD3 R135, PT, PT, R247, 0x58, RZ ;  /* 0x00000058f7877810 */ /* 0x002fe40007ffe0ff */
[----:B------:R1:W-:Y:S03]  /*3cd0*/  STS.U16 [R248+0x6800], R134 ;  /* 0x00680086f8007388 */ /* 0x0003e60000000400 */
[----:B------:R-:W-:-:S02]  /*3ce0*/  IMAD R135, R135, UR9, R128 ;  /* 0x0000000987877c24 */ /* 0x000fc4000f8e0280 */
[----:B0-----:R-:W-:-:S04]  /*3cf0*/  IMAD.WIDE R38, R133, 0x2, R36 ;  /* 0x0000000285267825 */ /* 0x001fc800078e0224 */
[----:B-1----:R-:W-:Y:S01]  /*3d00*/  IMAD.WIDE R134, R135, 0x2, R36 ;  /* 0x0000000287867825 */ /* 0x002fe200078e0224 */
[----:B------:R0:W4:Y:S03]  /*3d10*/  LDG.E.U16 R46, desc[UR10][R38.64] ;  /* 0x0000000a262e7981 */ /* 0x000126000c1e1500 */
[--C-:B------:R-:W-:Y:S01]  /*3d20*/  IMAD R145, R228, UR9, R128.reuse ;  /* 0x00000009e4917c24 */ /* 0x100fe2000f8e0280 */
[----:B------:R1:W5:Y:S01]  /*3d30*/  LDG.E.U16 R133, desc[UR10][R134.64] ;  /* 0x0000000a86857981 */ /* 0x000362000c1e1500 */
[--C-:B------:R-:W-:Y:S02]  /*3d40*/  IMAD R147, R226, UR9, R128.reuse ;  /* 0x00000009e2937c24 */ /* 0x100fe4000f8e0280 */
[----:B------:R-:W-:Y:S02]  /*3d50*/  IMAD R157, R224, UR9, R128 ;  /* 0x00000009e09d7c24 */ /* 0x000fe4000f8e0280 */
[----:B0-----:R-:W-:-:S04]  /*3d60*/  IMAD.WIDE R38, R147, 0x2, R36 ;  /* 0x0000000293267825 */ /* 0x001fc800078e0224 */
[----:B-1----:R-:W-:-:S04]  /*3d70*/  IMAD.WIDE R134, R145, 0x2, R36 ;  /* 0x0000000291867825 */ /* 0x002fc800078e0224 */
[----:B------:R-:W-:Y:S02]  /*3d80*/  IMAD R145, R222, UR9, R128 ;  /* 0x00000009de917c24 */ /* 0x000fe4000f8e0280 */
[----:B------:R-:W4:Y:S01]  /*3d90*/  LDG.E.U16 R134, desc[UR10][R134.64] ;  /* 0x0000000a86867981 */ /* 0x000f22000c1e1500 */
[----:B------:R-:W-:-:S04]  /*3da0*/  IMAD.WIDE R156, R157, 0x2, R36 ;  /* 0x000000029d9c7825 */ /* 0x000fc800078e0224 */
[----:B------:R-:W-:Y:S01]  /*3db0*/  IMAD R147, R219, UR9, R128 ;  /* 0x00000009db937c24 */ /* 0x000fe2000f8e0280 */
[----:B------:R0:W4:Y:S02]  /*3dc0*/  LDG.E.U16 R135, desc[UR10][R38.64] ;  /* 0x0000000a26877981 */ /* 0x000124000c1e1500 */
[--C-:B0-----:R-:W-:Y:S02]  /*3dd0*/  IMAD.WIDE R38, R145, 0x2, R36.reuse ;  /* 0x0000000291267825 */ /* 0x101fe400078e0224 */
[----:B------:R-:W4:Y:S04]  /*3de0*/  LDG.E.U16 R145, desc[UR10][R156.64] ;  /* 0x0000000a9c917981 */ /* 0x000f28000c1e1500 */
[----:B------:R0:W4:Y:S02]  /*3df0*/  LDG.E.U16 R157, desc[UR10][R38.64] ;  /* 0x0000000a269d7981 */ /* 0x000124000c1e1500 */
[----:B0-----:R-:W-:-:S05]  /*3e00*/  IMAD.WIDE R38, R147, 0x2, R36 ;  /* 0x0000000293267825 */ /* 0x001fca00078e0224 */
[----:B------:R0:W4:Y:S01]  /*3e10*/  LDG.E.U16 R147, desc[UR10][R38.64] ;  /* 0x0000000a26937981 */ /* 0x000122000c1e1500 */
[----:B------:R-:W-:-:S03]  /*3e20*/  IMAD.WIDE R250, R251, 0x2, R36 ;  /* 0x00000002fbfa7825 */ /* 0x000fc600078e0224 */
[----:B------:R1:W-:Y:S01]  /*3e30*/  STS.U16 [R240+0x6000], R47 ;  /* 0x0060002ff0007388 */ /* 0x0003e20000000400 */
[----:B0-----:R-:W-:-:S03]  /*3e40*/  IMAD.WIDE R38, R252, 0x2, R36 ;  /* 0x00000002fc267825 */ /* 0x001fc600078e0224 */
[----:B------:R-:W4:Y:S01]  /*3e50*/  LDG.E.U16 R156, desc[UR10][R250.64] ;  /* 0x0000000afa9c7981 */ /* 0x000f22000c1e1500 */
[----:B------:R-:W-:-:S03]  /*3e60*/  IMAD R252, R215, UR9, R128 ;  /* 0x00000009d7fc7c24 */ /* 0x000fc6000f8e0280 */
[----:B------:R-:W4:Y:S01]  /*3e70*/  LDG.E.U16 R38, desc[UR10][R38.64] ;  /* 0x0000000a26267981 */ /* 0x000f22000c1e1500 */
[----:B------:R-:W-:-:S05]  /*3e80*/  IMAD.WIDE R36, R252, 0x2, R36 ;  /* 0x00000002fc247825 */ /* 0x000fca00078e0224 */
[----:B------:R0:W4:Y:S02]  /*3e90*/  LDG.E.U16 R39, desc[UR10][R36.64] ;  /* 0x0000000a24277981 */ /* 0x000124000c1e1500 */
[----:B0-----:R-:W0:Y:S02]  /*3ea0*/  LDC.64 R36, c[0x0][0x388] ;  /* 0x0000e200ff247b82 */ /* 0x001e240000000a00 */
[----:B------:R-:W-:Y:S01]  /*3eb0*/  STS.U16 [R239+0x6000], R146 ;  /* 0x00600092ef007388 */ /* 0x000fe20000000400 */
[----:B------:R-:W-:-:S03]  /*3ec0*/  IMAD R251, R214, UR9, R128 ;  /* 0x00000009d6fb7c24 */ /* 0x000fc6000f8e0280 */
[----:B------:R1:W-:Y:S01]  /*3ed0*/  STS.U16 [R238+0x6000], R249 ;  /* 0x006000f9ee007388 */ /* 0x0003e20000000400 */
[----:B------:R-:W-:-:S03]  /*3ee0*/  IMAD R250, R213, UR9, R128 ;  /* 0x00000009d5fa7c24 */ /* 0x000fc6000f8e0280 */
[----:B------:R-:W-:Y:S04]  /*3ef0*/  STS.U16 [R248+0x6c00], R163 ;  /* 0x006c00a3f8007388 */ /* 0x000fe80000000400 */
[----:B------:R-:W-:Y:S04]  /*3f00*/  STS.U16 [R237+0x6000], R162 ;  /* 0x006000a2ed007388 */ /* 0x000fe80000000400 */
[----:B------:R-:W-:Y:S04]  /*3f10*/  STS.U16 [R236+0x6000], R161 ;  /* 0x006000a1ec007388 */ /* 0x000fe80000000400 */
[----:B------:R0:W-:Y:S01]  /*3f20*/  STS.U16 [R235+0x6000], R160 ;  /* 0x006000a0eb007388 */ /* 0x0001e20000000400 */
[----:B-1----:R-:W-:-:S03]  /*3f30*/  IMAD R47, R212, UR9, R128 ;  /* 0x00000009d42f7c24 */ /* 0x002fc6000f8e0280 */
[----:B------:R-:W-:Y:S01]  /*3f40*/  STS.U16 [R248+0x7000], R159 ;  /* 0x0070009ff8007388 */ /* 0x000fe20000000400 */
[----:B------:R-:W-:-:S03]  /*3f50*/  IMAD R249, R211, UR9, R128 ;  /* 0x00000009d3f97c24 */ /* 0x000fc6000f8e0280 */
[----:B------:R1:W-:Y:S01]  /*3f60*/  STS.U16 [R234+0x6000], R158 ;  /* 0x0060009eea007388 */ /* 0x0003e20000000400 */
[----:B0-----:R-:W-:-:S05]  /*3f70*/  IMAD.WIDE R160, R251, 0x2, R36 ;  /* 0x00000002fba07825 */ /* 0x001fca00078e0224 */
[----:B------:R0:W4:Y:S01]  /*3f80*/  LDG.E.U16 R163, desc[UR10][R160.64] ;  /* 0x0000000aa0a37981 */ /* 0x000122000c1e1500 */
[----:B-1----:R-:W-:-:S05]  /*3f90*/  IMAD.WIDE R158, R250, 0x2, R36 ;  /* 0x00000002fa9e7825 */ /* 0x002fca00078e0224 */
[----:B------:R1:W4:Y:S01]  /*3fa0*/  LDG.E.U16 R162, desc[UR10][R158.64] ;  /* 0x0000000a9ea27981 */ /* 0x000322000c1e1500 */
[----:B0-----:R-:W-:-:S04]  /*3fb0*/  IMAD.WIDE R160, R47, 0x2, R36 ;  /* 0x000000022fa07825 */ /* 0x001fc800078e0224 */
[----:B------:R-:W-:Y:S01]  /*3fc0*/  IMAD R251, R209, UR9, R128 ;  /* 0x00000009d1fb7c24 */ /* 0x000fe2000f8e0280 */
[----:B------:R0:W4:Y:S01]  /*3fd0*/  LDG.E.U16 R146, desc[UR10][R160.64] ;  /* 0x0000000aa0927981 */ /* 0x000122000c1e1500 */
[----:B-1----:R-:W-:-:S04]  /*3fe0*/  IMAD.WIDE R158, R249, 0x2, R36 ;  /* 0x00000002f99e7825 */ /* 0x002fc800078e0224 */
[----:B------:R-:W-:Y:S01]  /*3ff0*/  IMAD R249, R210, UR9, R128 ;  /* 0x00000009d2f97c24 */ /* 0x000fe2000f8e0280 */
[----:B------:R1:W4:Y:S03]  /*4000*/  LDG.E.U16 R47, desc[UR10][R158.64] ;  /* 0x0000000a9e2f7981 */ /* 0x000326000c1e1500 */
[----:B0-----:R-:W-:-:S04]  /*4010*/  IMAD.WIDE R160, R249, 0x2, R36 ;  /* 0x00000002f9a07825 */ /* 0x001fc800078e0224 */
[----:B------:R-:W-:Y:S02]  /*4020*/  IMAD R249, R208, UR9, R128 ;  /* 0x00000009d0f97c24 */ /* 0x000fe4000f8e0280 */
[----:B------:R-:W4:Y:S01]  /*4030*/  LDG.E.U16 R160, desc[UR10][R160.64] ;  /* 0x0000000aa0a07981 */ /* 0x000f22000c1e1500 */
[----:B-1----:R-:W-:-:S04]  /*4040*/  IMAD.WIDE R158, R251, 0x2, R36 ;  /* 0x00000002fb9e7825 */ /* 0x002fc800078e0224 */
[----:B------:R-:W-:Y:S01]  /*4050*/  IMAD R251, R207, UR9, R128 ;  /* 0x00000009cffb7c24 */ /* 0x000fe2000f8e0280 */
[----:B------:R0:W4:Y:S02]  /*4060*/  LDG.E.U16 R161, desc[UR10][R158.64] ;  /* 0x0000000a9ea17981 */ /* 0x000124000c1e1500 */
[----:B0-----:R-:W-:-:S05]  /*4070*/  IMAD.WIDE R158, R249, 0x2, R36 ;  /* 0x00000002f99e7825 */ /* 0x001fca00078e0224 */
[----:B------:R0:W4:Y:S02]  /*4080*/  LDG.E.U16 R249, desc[UR10][R158.64] ;  /* 0x0000000a9ef97981 */ /* 0x000124000c1e1500 */
[----:B0-----:R-:W-:-:S04]  /*4090*/  IMAD.WIDE R158, R251, 0x2, R36 ;  /* 0x00000002fb9e7825 */ /* 0x001fc800078e0224 */
[----:B------:R-:W-:Y:S01]  /*40a0*/  IMAD R251, R206, UR9, R128 ;  /* 0x00000009cefb7c24 */ /* 0x000fe2000f8e0280 */
[----:B------:R0:W4:Y:S03]  /*40b0*/  LDG.E.U16 R250, desc[UR10][R158.64] ;  /* 0x0000000a9efa7981 */ /* 0x000126000c1e1500 */
[----:B0-----:R-:W-:-:S06]  /*40c0*/  IMAD.WIDE R158, R251, 0x2, R36 ;  /* 0x00000002fb9e7825 */ /* 0x001fcc00078e0224 */
[----:B------:R-:W4:Y:S04]  /*40d0*/  LDG.E.U16 R158, desc[UR10][R158.64] ;  /* 0x0000000a9e9e7981 */ /* 0x000f28000c1e1500 */
[----:B------:R-:W-:Y:S04]  /*40e0*/  STS.U16 [R233+0x6000], R132 ;  /* 0x00600084e9007388 */ /* 0x000fe80000000400 */
[----:B------:R0:W-:Y:S04]  /*40f0*/  STS.U16 [R232+0x6000], R131 ;  /* 0x00600083e8007388 */ /* 0x0001e80000000400 */
[----:B--2---:R1:W-:Y:S01]  /*4100*/  STS.U16 [R248+0x7400], R130 ;  /* 0x00740082f8007388 */ /* 0x0043e20000000400 */
[----:B0-----:R-:W-:-:S04]  /*4110*/  IMAD R131, R204, UR9, R128 ;  /* 0x00000009cc837c24 */ /* 0x001fc8000f8e0280 */
[----:B-1----:R-:W-:-:S06]  /*4120*/  IMAD.WIDE R130, R131, 0x2, R36 ;  /* 0x0000000283827825 */ /* 0x002fcc00078e0224 */
[----:B------:R-:W2:Y:S04]  /*4130*/  LDG.E.U16 R130, desc[UR10][R130.64] ;  /* 0x0000000a82827981 */ /* 0x000ea8000c1e1500 */
[----:B---3--:R0:W-:Y:S02]  /*4140*/  STS.U16 [R231+0x6000], R129 ;  /* 0x00600081e7007388 */ /* 0x0081e40000000400 */
[--C-:B0-----:R-:W-:Y:S02]  /*4150*/  IMAD R129, R205, UR9, R128.reuse ;  /* 0x00000009cd817c24 */ /* 0x101fe4000f8e0280 */
[----:B-----5:R0:W-:Y:S04]  /*4160*/  STS.U16 [R230+0x6000], R133 ;  /* 0x00600085e6007388 */ /* 0x0201e80000000400 */
[----:B----4-:R-:W-:Y:S04]  /*4170*/  STS.U16 [R229+0x6000], R46 ;  /* 0x0060002ee5007388 */ /* 0x010fe80000000400 */
[----:B------:R-:W-:Y:S01]  /*4180*/  STS.U16 [R248+0x7800], R134 ;  /* 0x00780086f8007388 */ /* 0x000fe20000000400 */
[----:B0-----:R-:W-:-:S03]  /*4190*/  IMAD R133, R203, UR9, R128 ;  /* 0x00000009cb857c24 */ /* 0x001fc6000f8e0280 */
[----:B------:R-:W-:Y:S04]  /*41a0*/  STS.U16 [R227+0x6000], R135 ;  /* 0x00600087e3007388 */ /* 0x000fe80000000400 */
[----:B------:R0:W-:Y:S04]  /*41b0*/  STS.U16 [R225+0x6000], R145 ;  /* 0x00600091e1007388 */ /* 0x0001e80000000400 */
[----:B------:R-:W-:Y:S01]  /*41c0*/  STS.U16 [R223+0x6000], R157 ;  /* 0x0060009ddf007388 */ /* 0x000fe20000000400 */
[----:B0-----:R-:W-:-:S03]  /*41d0*/  IMAD R145, R198, UR9, R128 ;  /* 0x00000009c6917c24 */ /* 0x001fc6000f8e0280 */
[----:B------:R-:W-:Y:S04]  /*41e0*/  STS.U16 [R248+0x7c00], R156 ;  /* 0x007c009cf8007388 */ /* 0x000fe80000000400 */
[----:B------:R-:W-:Y:S04]  /*41f0*/  STS.U16 [R220+0x6000], R147 ;  /* 0x00600093dc007388 */ /* 0x000fe80000000400 */
[----:B------:R-:W-:Y:S04]  /*4200*/  STS.U16 [R218+0x6000], R38 ;  /* 0x00600026da007388 */ /* 0x000fe80000000400 */
[----:B------:R0:W-:Y:S02]  /*4210*/  STS.U16 [R216+0x6000], R39 ;  /* 0x00600027d8007388 */ /* 0x0001e40000000400 */
[----:B0-----:R-:W-:-:S05]  /*4220*/  IMAD.WIDE R38, R129, 0x2, R36 ;  /* 0x0000000281267825 */ /* 0x001fca00078e0224 */
[----:B------:R0:W3:Y:S02]  /*4230*/  LDG.E.U16 R129, desc[UR10][R38.64] ;  /* 0x0000000a26817981 */ /* 0x0000e4000c1e1500 */
[----:B0-----:R-:W-:-:S04]  /*4240*/  IMAD.WIDE R38, R133, 0x2, R36 ;  /* 0x0000000285267825 */ /* 0x001fc800078e0224 */
[----:B------:R-:W-:Y:S01]  /*4250*/  IMAD R133, R202, UR9, R128 ;  /* 0x00000009ca857c24 */ /* 0x000fe2000f8e0280 */
[----:B------:R0:W4:Y:S03]  /*4260*/  LDG.E.U16 R131, desc[UR10][R38.64] ;  /* 0x0000000a26837981 */ /* 0x000126000c1e1500 */
[----:B------:R-:W-:-:S06]  /*4270*/  IMAD.WIDE R132, R133, 0x2, R36 ;  /* 0x0000000285847825 */ /* 0x000fcc00078e0224 */
[----:B------:R-:W5:Y:S04]  /*4280*/  LDG.E.U16 R132, desc[UR10][R132.64] ;  /* 0x0000000a84847981 */ /* 0x000f68000c1e1500 */
[----:B------:R-:W-:Y:S04]  /*4290*/  STS.U16 [R248+0xe000], R163 ;  /* 0x00e000a3f8007388 */ /* 0x000fe80000000400 */
[----:B------:R-:W-:Y:S04]  /*42a0*/  STS.U16 [R246+0xe000], R162 ;  /* 0x00e000a2f6007388 */ /* 0x000fe80000000400 */
[----:B------:R-:W-:Y:S04]  /*42b0*/  STS.U16 [R245+0xe000], R146 ;  /* 0x00e00092f5007388 */ /* 0x000fe80000000400 */
[----:B------:R1:W-:Y:S02]  /*42c0*/  STS.U16 [R244+0xe000], R47 ;  /* 0x00e0002ff4007388 */ /* 0x0003e40000000400 */
[----:B-1----:R-:W-:-:S04]  /*42d0*/  IMAD R47, R201, UR9, R128 ;  /* 0x00000009c92f7c24 */ /* 0x002fc8000f8e0280 */
[----:B0-----:R-:W-:-:S04]  /*42e0*/  IMAD.WIDE R38, R47, 0x2, R36 ;  /* 0x000000022f267825 */ /* 0x001fc800078e0224 */
[--C-:B------:R-:W-:Y:S01]  /*42f0*/  IMAD R47, R199, UR9, R128.reuse ;  /* 0x00000009c72f7c24 */ /* 0x100fe2000f8e0280 */
[----:B------:R0:W5:Y:S01]  /*4300*/  LDG.E.U16 R133, desc[UR10][R38.64] ;  /* 0x0000000a26857981 */ /* 0x000162000c1e1500 */
[----:B------:R-:W-:Y:S02]  /*4310*/  IMAD R135, R200, UR9, R128 ;  /* 0x00000009c8877c24 */ /* 0x000fe4000f8e0280 */
[----:B------:R-:W-:-:S04]  /*4320*/  IMAD.WIDE R46, R47, 0x2, R36 ;  /* 0x000000022f2e7825 */ /* 0x000fc800078e0224 */
[----:B------:R-:W-:Y:S01]  /*4330*/  IMAD R147, R196, UR9, R128 ;  /* 0x00000009c4937c24 */ /* 0x000fe2000f8e0280 */
[----:B------:R1:W5:Y:S01]  /*4340*/  LDG.E.U16 R163, desc[UR10][R46.64] ;  /* 0x0000000a2ea37981 */ /* 0x000362000c1e1500 */
[----:B0-----:R-:W-:-:S04]  /*4350*/  IMAD.WIDE R38, R145, 0x2, R36 ;  /* 0x0000000291267825 */ /* 0x001fc800078e0224 */
[----:B------:R-:W-:Y:S01]  /*4360*/  IMAD R145, R197, UR9, R128 ;  /* 0x00000009c5917c24 */ /* 0x000fe2000f8e0280 */
[----:B------:R0:W5:Y:S01]  /*4370*/  LDG.E.U16 R162, desc[UR10][R38.64] ;  /* 0x0000000a26a27981 */ /* 0x000162000c1e1500 */
[----:B------:R-:W-:-:S04]  /*4380*/  IMAD.WIDE R134, R135, 0x2, R36 ;  /* 0x0000000287867825 */ /* 0x000fc800078e0224 */
[--C-:B-1----:R-:W-:Y:S01]  /*4390*/  IMAD.WIDE R46, R145, 0x2, R36.reuse ;  /* 0x00000002912e7825 */ /* 0x102fe200078e0224 */
[----:B------:R1:W-:Y:S03]  /*43a0*/  STS.U16 [R248+0xe400], R160 ;  /* 0x00e400a0f8007388 */ /* 0x0003e60000000400 */
[----:B0-----:R-:W-:Y:S01]  /*43b0*/  IMAD.WIDE R38, R147, 0x2, R36 ;  /* 0x0000000293267825 */ /* 0x001fe200078e0224 */
[----:B------:R0:W5:Y:S03]  /*43c0*/  LDG.E.U16 R134, desc[UR10][R134.64] ;  /* 0x0000000a86867981 */ /* 0x000166000c1e1500 */
[--C-:B------:R-:W-:Y:S01]  /*43d0*/  IMAD R145, R194, UR9, R128.reuse ;  /* 0x00000009c2917c24 */ /* 0x100fe2000f8e0280 */
[----:B-1----:R1:W5:Y:S04]  /*43e0*/  LDG.E.U16 R160, desc[UR10][R38.64] ;  /* 0x0000000a26a07981 */ /* 0x002368000c1e1500 */
[----:B------:R1:W-:Y:S01]  /*43f0*/  STS.U16 [R243+0xe000], R161 ;  /* 0x00e000a1f3007388 */ /* 0x0003e20000000400 */
[----:B0-----:R-:W-:-:S03]  /*4400*/  IMAD R135, R195, UR9, R128 ;  /* 0x00000009c3877c24 */ /* 0x001fc6000f8e0280 */
[----:B------:R-:W-:Y:S01]  /*4410*/  STS.U16 [R242+0xe000], R249 ;  /* 0x00e000f9f2007388 */ /* 0x000fe20000000400 */
[----:B-1----:R-:W-:-:S03]  /*4420*/  IMAD.WIDE R38, R145, 0x2, R36 ;  /* 0x0000000291267825 */ /* 0x002fc600078e0224 */
[----:B------:R-:W-:Y:S01]  /*4430*/  STS.U16 [R241+0xe000], R250 ;  /* 0x00e000faf1007388 */ /* 0x000fe20000000400 */
[----:B------:R-:W-:-:S03]  /*4440*/  IMAD R145, R192, UR9, R128 ;  /* 0x00000009c0917c24 */ /* 0x000fc6000f8e0280 */
[----:B------:R0:W5:Y:S04]  /*4450*/  LDG.E.U16 R161, desc[UR10][R46.64] ;  /* 0x0000000a2ea17981 */ /* 0x000168000c1e1500 */
[----:B------:R1:W-:Y:S01]  /*4460*/  STS.U16 [R248+0xe800], R158 ;  /* 0x00e8009ef8007388 */ /* 0x0003e20000000400 */
[----:B0-----:R-:W-:-:S03]  /*4470*/  IMAD.WIDE R46, R135, 0x2, R36 ;  /* 0x00000002872e7825 */ /* 0x001fc600078e0224 */
[----:B-1----:R0:W5:Y:S01]  /*4480*/  LDG.E.U16 R158, desc[UR10][R38.64] ;  /* 0x0000000a269e7981 */ /* 0x002162000c1e1500 */
[----:B------:R-:W-:-:S03]  /*4490*/  IMAD R135, R193, UR9, R128 ;  /* 0x00000009c1877c24 */ /* 0x000fc6000f8e0280 */
[----:B------:R1:W5:Y:S01]  /*44a0*/  LDG.E.U16 R159, desc[UR10][R46.64] ;  /* 0x0000000a2e9f7981 */ /* 0x000362000c1e1500 */
[----:B0-----:R-:W-:-:S04]  /*44b0*/  IMAD.WIDE R38, R145, 0x2, R36 ;  /* 0x0000000291267825 */ /* 0x001fc800078e0224 */
[----:B------:R-:W-:Y:S01]  /*44c0*/  IMAD R145, R190, UR9, R128 ;  /* 0x00000009be917c24 */ /* 0x000fe2000f8e0280 */
[----:B------:R0:W5:Y:S01]  /*44d0*/  LDG.E.U16 R156, desc[UR10][R38.64] ;  /* 0x0000000a269c7981 */ /* 0x000162000c1e1500 */
[----:B-1----:R-:W-:-:S04]  /*44e0*/  IMAD.WIDE R46, R135, 0x2, R36 ;  /* 0x00000002872e7825 */ /* 0x002fc800078e0224 */
[----:B------:R-:W-:Y:S01]  /*44f0*/  IMAD R135, R191, UR9, R128 ;  /* 0x00000009bf877c24 */ /* 0x000fe2000f8e0280 */
[----:B------:R1:W5:Y:S01]  /*4500*/  LDG.E.U16 R157, desc[UR10][R46.64] ;  /* 0x0000000a2e9d7981 */ /* 0x000362000c1e1500 */
[----:B0-----:R-:W-:-:S04]  /*4510*/  IMAD.WIDE R38, R145, 0x2, R36 ;  /* 0x0000000291267825 */ /* 0x001fc800078e0224 */
[----:B------:R-:W-:Y:S01]  /*4520*/  IMAD R145, R188, UR9, R128 ;  /* 0x00000009bc917c24 */ /* 0x000fe2000f8e0280 */
[----:B------:R0:W5:Y:S01]  /*4530*/  LDG.E.U16 R146, desc[UR10][R38.64] ;  /* 0x0000000a26927981 */ /* 0x000162000c1e1500 */
[----:B-1----:R-:W-:-:S04]  /*4540*/  IMAD.WIDE R46, R135, 0x2, R36 ;  /* 0x00000002872e7825 */ /* 0x002fc800078e0224 */
[--C-:B------:R-:W-:Y:S01]  /*4550*/  IMAD R135, R189, UR9, R128.reuse ;  /* 0x00000009bd877c24 */ /* 0x100fe2000f8e0280 */
[----:B------:R1:W5:Y:S01]  /*4560*/  LDG.E.U16 R147, desc[UR10][R46.64] ;  /* 0x0000000a2e937981 */ /* 0x000362000c1e1500 */
[----:B------:R-:W-:Y:S02]  /*4570*/  IMAD R251, R186, UR9, R128 ;  /* 0x00000009bafb7c24 */ /* 0x000fe4000f8e0280 */
[----:B0-----:R-:W-:-:S04]  /*4580*/  IMAD.WIDE R38, R145, 0x2, R36 ;  /* 0x0000000291267825 */ /* 0x001fc800078e0224 */
[----:B------:R-:W-:Y:S02]  /*4590*/  IMAD R249, R187, UR9, R128 ;  /* 0x00000009bbf97c24 */ /* 0x000fe4000f8e0280 */
[--C-:B-1----:R-:W-:Y:S02]  /*45a0*/  IMAD.WIDE R46, R135, 0x2, R36.reuse ;  /* 0x00000002872e7825 */ /* 0x102fe400078e0224 */
[----:B------:R0:W5:Y:S04]  /*45b0*/  LDG.E.U16 R135, desc[UR10][R38.64] ;  /* 0x0000000a26877981 */ /* 0x000168000c1e1500 */
[----:B------:R1:W5:Y:S01]  /*45c0*/  LDG.E.U16 R145, desc[UR10][R46.64] ;  /* 0x0000000a2e917981 */ /* 0x000362000c1e1500 */
[----:B0-----:R-:W-:-:S04]  /*45d0*/  IMAD.WIDE R38, R251, 0x2, R36 ;  /* 0x00000002fb267825 */ /* 0x001fc800078e0224 */
[----:B------:R-:W-:Y:S02]  /*45e0*/  IMAD R251, R185, UR9, R128 ;  /* 0x00000009b9fb7c24 */ /* 0x000fe4000f8e0280 */
[----:B-1----:R-:W-:Y:S02]  /*45f0*/  IMAD.WIDE R46, R249, 0x2, R36 ;  /* 0x00000002f92e7825 */ /* 0x002fe400078e0224 */
[----:B------:R0:W5:Y:S02]  /*4600*/  LDG.E.U16 R249, desc[UR10][R38.64] ;  /* 0x0000000a26f97981 */ /* 0x000164000c1e1500 */
[--C-:B------:R-:W-:Y:S02]  /*4610*/  IMAD R250, R184, UR9, R128.reuse ;  /* 0x00000009b8fa7c24 */ /* 0x100fe4000f8e0280 */
[----:B------:R-:W-:Y:S01]  /*4620*/  IMAD R128, R183, UR9, R128 ;  /* 0x00000009b7807c24 */ /* 0x000fe2000f8e0280 */
[----:B------:R-:W5:Y:S01]  /*4630*/  LDG.E.U16 R46, desc[UR10][R46.64] ;  /* 0x0000000a2e2e7981 */ /* 0x000f62000c1e1500 */
[----:B0-----:R-:W-:-:S05]  /*4640*/  IMAD.WIDE R38, R251, 0x2, R36 ;  /* 0x00000002fb267825 */ /* 0x001fca00078e0224 */
[----:B------:R0:W5:Y:S02]  /*4650*/  LDG.E.U16 R251, desc[UR10][R38.64] ;  /* 0x0000000a26fb7981 */ /* 0x000164000c1e1500 */
[----:B0-----:R-:W-:-:S04]  /*4660*/  IMAD.WIDE R38, R250, 0x2, R36 ;  /* 0x00000002fa267825 */ /* 0x001fc800078e0224 */
[----:B------:R-:W-:Y:S02]  /*4670*/  IMAD.WIDE R36, R128, 0x2, R36 ;  /* 0x0000000280247825 */ /* 0x000fe400078e0224 */
[----:B------:R-:W5:Y:S04]  /*4680*/  LDG.E.U16 R128, desc[UR10][R38.64] ;  /* 0x0000000a26807981 */ /* 0x000f68000c1e1500 */
[----:B------:R-:W5:Y:S04]  /*4690*/  LDG.E.U16 R37, desc[UR10][R36.64] ;  /* 0x0000000a24257981 */ /* 0x000f68000c1e1500 */
[----:B---3--:R0:W-:Y:S04]  /*46a0*/  STS.U16 [R240+0xe000], R129 ;  /* 0x00e00081f0007388 */ /* 0x0081e80000000400 */
[----:B--2---:R0:W-:Y:S04]  /*46b0*/  STS.U16 [R239+0xe000], R130 ;  /* 0x00e00082ef007388 */ /* 0x0041e80000000400 */
[----:B----4-:R0:W-:Y:S04]  /*46c0*/  STS.U16 [R238+0xe000], R131 ;  /* 0x00e00083ee007388 */ /* 0x0101e80000000400 */
[----:B-----5:R0:W-:Y:S04]  /*46d0*/  STS.U16 [R248+0xec00], R132 ;  /* 0x00ec0084f8007388 */ /* 0x0201e80000000400 */
[----:B------:R0:W-:Y:S04]  /*46e0*/  STS.U16 [R237+0xe000], R133 ;  /* 0x00e00085ed007388 */ /* 0x0001e80000000400 */
        /* <DEDUP_REMOVED lines=17> */
[----:B------:R0:W-:Y:S02]  /*4800*/  STS.U16 [R216+0xe000], R37 ;  /* 0x00e00025d8007388 */ /* 0x0001e40000000400 */
.L_x_1:
[----:B0-----:R-:W-:Y:S01]  /*4810*/  LEA R160, R172, R173, 0x1 ;  /* 0x000000adaca07211 */ /* 0x001fe200078e08ff */
[----:B------:R-:W-:Y:S01]  /*4820*/  UIADD3 UR7, UPT, UPT, UR4, 0x4, URZ ;  /* 0x0000000404077890 */ /* 0x000fe2000fffe0ff */
[----:B------:R-:W-:Y:S02]  /*4830*/  LEA R132, R174, R42, 0x1 ;  /* 0x0000002aae847211 */ /* 0x000fe400078e08ff */
[----:B------:R-:W-:Y:S01]  /*4840*/  LEA R156, R172, R43, 0x1 ;  /* 0x0000002bac9c7211 */ /* 0x000fe200078e08ff */
[----:B------:R-:W-:Y:S01]  /*4850*/  UISETP.GE.AND UP0, UPT, UR7, UR6, UPT ;  /* 0x000000060700728c */ /* 0x000fe2000bf06270 */
[----:B------:R-:W-:Y:S01]  /*4860*/  LEA R128, R174, R41, 0x1 ;  /* 0x00000029ae807211 */ /* 0x000fe200078e08ff */
[----:B------:R-:W-:Y:S01]  /*4870*/  LDSM.16.M88.4 R160, [R160] ;  /* 0x00000000a0a0783b */ /* 0x000fe20000000200 */
[C---:B------:R-:W-:Y:S02]  /*4880*/  LEA R145, R172.reuse, R40, 0x1 ;  /* 0x00000028ac917211 */ /* 0x040fe400078e08ff */
[----:B------:R-:W-:Y:S01]  /*4890*/  LEA R36, R172, R144, 0x1 ;  /* 0x00000090ac247211 */ /* 0x000fe200078e08ff */
[----:B------:R-:W-:Y:S01]  /*48a0*/  LDSM.16.M88.4 R156, [R156] ;  /* 0x000000009c9c783b */ /* 0x000fe20000000200 */
[----:B------:R-:W-:-:S02]  /*48b0*/  LEA R44, R174, R44, 0x1 ;  /* 0x0000002cae2c7211 */ /* 0x000fc400078e08ff */
[----:B------:R-:W-:Y:S01]  /*48c0*/  LEA R42, R174, R45, 0x1 ;  /* 0x0000002dae2a7211 */ /* 0x000fe200078e08ff */
[----:B------:R-:W0:Y:S04]  /*48d0*/  LDSM.16.M88.4 R128, [R128] ;  /* 0x000000008080783b */ /* 0x000e280000000200 */
[----:B------:R-:W1:Y:S04]  /*48e0*/  LDSM.16.M88.4 R144, [R145] ;  /* 0x000000009190783b */ /* 0x000e680000000200 */
[----:B------:R-:W2:Y:S04]  /*48f0*/  LDSM.16.M88.4 R36, [R36] ;  /* 0x000000002424783b */ /* 0x000ea80000000200 */
[----:B------:R-:W-:Y:S04]  /*4900*/  LDSM.16.M88.4 R132, [R132] ;  /* 0x000000008484783b */ /* 0x000fe80000000200 */
[----:B------:R-:W3:Y:S04]  /*4910*/  LDSM.16.M88.4 R44, [R44] ;  /* 0x000000002c2c783b */ /* 0x000ee80000000200 */
[----:B------:R-:W4:Y:S01]  /*4920*/  LDSM.16.M88.4 R40, [R42] ;  /* 0x000000002a28783b */ /* 0x000f220000000200 */
[C---:B0-----:R-:W-:Y:S08]  /*4930*/  HMMA.16816.F32 R100, R160.reuse, R128, R100 ;  /* 0x00000080a064723c */ /* 0x041ff00000001864 */
[----:B------:R-:W-:Y:S08]  /*4940*/  HMMA.16816.F32 R96, R160, R130, R96 ;  /* 0x00000082a060723c */ /* 0x000ff00000001860 */
[C---:B------:R-:W-:Y:S08]  /*4950*/  HMMA.16816.F32 R68, R156.reuse, R128, R68 ;  /* 0x000000809c44723c */ /* 0x040ff00000001844 */
[----:B------:R-:W-:Y:S08]  /*4960*/  HMMA.16816.F32 R64, R156, R130, R64 ;  /* 0x000000829c40723c */ /* 0x000ff00000001840 */
[C---:B-1----:R-:W-:Y:S08]  /*4970*/  HMMA.16816.F32 R20, R144.reuse, R128, R20 ;  /* 0x000000809014723c */ /* 0x042ff00000001814 */
[----:B------:R-:W-:Y:S08]  /*4980*/  HMMA.16816.F32 R24, R144, R130, R24 ;  /* 0x000000829018723c */ /* 0x000ff00000001818 */
[----:B--2---:R-:W-:Y:S08]  /*4990*/  HMMA.16816.F32 R136, R36, R128, R136 ;  /* 0x000000802488723c */ /* 0x004ff00000001888 */
[C---:B---3--:R-:W-:Y:S08]  /*49a0*/  HMMA.16816.F32 R116, R160.reuse, R44, R116 ;  /* 0x0000002ca074723c */ /* 0x048ff00000001874 */
[C---:B------:R-:W-:Y:S08]  /*49b0*/  HMMA.16816.F32 R112, R160.reuse, R46, R112 ;  /* 0x0000002ea070723c */ /* 0x040ff00000001870 */
[----:B----4-:R-:W-:Y:S08]  /*49c0*/  HMMA.16816.F32 R104, R160, R42, R104 ;  /* 0x0000002aa068723c */ /* 0x010ff00000001868 */
[C---:B------:R-:W-:Y:S08]  /*49d0*/  HMMA.16816.F32 R84, R156.reuse, R44, R84 ;  /* 0x0000002c9c54723c */ /* 0x040ff00000001854 */
[C---:B------:R-:W-:Y:S08]  /*49e0*/  HMMA.16816.F32 R80, R156.reuse, R46, R80 ;  /* 0x0000002e9c50723c */ /* 0x040ff00000001850 */
[----:B------:R-:W-:Y:S08]  /*49f0*/  HMMA.16816.F32 R72, R156, R42, R72 ;  /* 0x0000002a9c48723c */ /* 0x000ff00000001848 */
[C---:B------:R-:W-:Y:S08]  /*4a00*/  HMMA.16816.F32 R4, R144.reuse, R44, R4 ;  /* 0x0000002c9004723c */ /* 0x040ff00000001804 */
[C---:B------:R-:W-:Y:S08]  /*4a10*/  HMMA.16816.F32 R8, R144.reuse, R46, R8 ;  /* 0x0000002e9008723c */ /* 0x040ff00000001808 */
[----:B------:R-:W-:Y:S08]  /*4a20*/  HMMA.16816.F32 R16, R144, R42, R16 ;  /* 0x0000002a9010723c */ /* 0x000ff00000001810 */
[C---:B------:R-:W-:Y:S08]  /*4a30*/  HMMA.16816.F32 R28, R36.reuse, R132, R28 ;  /* 0x00000084241c723c */ /* 0x040ff0000000181c */
[C---:B------:R-:W-:Y:S08]  /*4a40*/  HMMA.16816.F32 R32, R36.reuse, R134, R32 ;  /* 0x000000862420723c */ /* 0x040ff00000001820 */
[----:B------:R-:W-:Y:S01]  /*4a50*/  HMMA.16816.F32 R52, R36, R44, R52 ;  /* 0x0000002c2434723c */ /* 0x000fe20000001834 */
[----:B------:R-:W-:-:S07]  /*4a60*/  IADD3 R45, PT, PT, R175, 0x8200, RZ ;  /* 0x00008200af2d7810 */ /* 0x000fce0007ffe0ff */
[----:B------:R-:W-:Y:S01]  /*4a70*/  HMMA.16816.F32 R152, R36, R46, R152 ;  /* 0x0000002e2498723c */ /* 0x000fe20000001898 */
[----:B------:R-:W-:-:S07]  /*4a80*/  IADD3 R47, PT, PT, R175, 0x8600, RZ ;  /* 0x00008600af2f7810 */ /* 0x000fce0007ffe0ff */
[C---:B------:R-:W-:Y:S08]  /*4a90*/  HMMA.16816.F32 R148, R36.reuse, R40, R148 ;  /* 0x000000282494723c */ /* 0x040ff00000001894 */
[----:B------:R-:W-:Y:S01]  /*4aa0*/  HMMA.16816.F32 R140, R36, R42, R140 ;  /* 0x0000002a248c723c */ /* 0x000fe2000000188c */
[----:B------:R-:W-:-:S07]  /*4ab0*/  IADD3 R43, PT, PT, R173, 0xa00, RZ ;  /* 0x00000a00ad2b7810 */ /* 0x000fce0007ffe0ff */
[----:B------:R-:W-:Y:S01]  /*4ac0*/  HMMA.16816.F32 R128, R36, R130, R48 ;  /* 0x000000822480723c */ /* 0x000fe20000001830 */
[----:B------:R-:W-:Y:S02]  /*4ad0*/  IADD3 R39, PT, PT, R173, 0x600, RZ ;  /* 0x00000600ad277810 */ /* 0x000fe40007ffe0ff */
[C---:B------:R-:W-:Y:S02]  /*4ae0*/  IADD3 R49, PT, PT, R175.reuse, 0x8a00, RZ ;  /* 0x00008a00af317810 */ /* 0x040fe40007ffe0ff */
[----:B------:R-:W-:Y:S02]  /*4af0*/  IADD3 R51, PT, PT, R175, 0x8e00, RZ ;  /* 0x00008e00af337810 */ /* 0x000fe40007ffe0ff */
[C---:B------:R-:W-:Y:S01]  /*4b00*/  LEA R48, R174.reuse, R47, 0x1 ;  /* 0x0000002fae307211 */ /* 0x040fe200078e08ff */
[----:B------:R-:W-:Y:S01]  /*4b10*/  HMMA.16816.F32 R124, R160, R132, R124 ;  /* 0x00000084a07c723c */ /* 0x000fe2000000187c */
[C---:B------:R-:W-:Y:S02]  /*4b20*/  LEA R44, R174.reuse, R49, 0x1 ;  /* 0x00000031ae2c7211 */ /* 0x040fe400078e08ff */
[----:B------:R-:W-:-:S02]  /*4b30*/  LEA R36, R174, R51, 0x1 ;  /* 0x00000033ae247211 */ /* 0x000fc400078e08ff */
[----:B------:R-:W-:Y:S01]  /*4b40*/  LDSM.16.M88.4 R48, [R48] ;  /* 0x000000003030783b */ /* 0x000fe20000000200 */
[----:B------:R-:W-:Y:S02]  /*4b50*/  IADD3 R37, PT, PT, R173, 0x200, RZ ;  /* 0x00000200ad257810 */ /* 0x000fe40007ffe0ff */
[C---:B------:R-:W-:Y:S08]  /*4b60*/  HMMA.16816.F32 R92, R156.reuse, R132, R92 ;  /* 0x000000849c5c723c */ /* 0x040ff0000000185c */
[C---:B------:R-:W-:Y:S08]  /*4b70*/  HMMA.16816.F32 R88, R156.reuse, R134, R88 ;  /* 0x000000869c58723c */ /* 0x040ff00000001858 */
[----:B------:R-:W-:Y:S01]  /*4b80*/  HMMA.16816.F32 R76, R156, R40, R76 ;  /* 0x000000289c4c723c */ /* 0x000fe2000000184c */
[----:B------:R-:W-:-:S06]  /*4b90*/  LEA R156, R172, R39, 0x1 ;  /* 0x00000027ac9c7211 */ /* 0x000fcc00078e08ff */
[----:B------:R-:W0:Y:S01]  /*4ba0*/  LDSM.16.M88.4 R156, [R156] ;  /* 0x000000009c9c783b */ /* 0x000e220000000200 */
[C---:B------:R-:W-:Y:S01]  /*4bb0*/  HMMA.16816.F32 R60, R144.reuse, R132, R60 ;  /* 0x00000084903c723c */ /* 0x040fe2000000183c */
[----:B------:R-:W-:Y:S02]  /*4bc0*/  LEA R132, R174, R45, 0x1 ;  /* 0x0000002dae847211 */ /* 0x000fe400078e08ff */
[----:B------:R-:W1:Y:S05]  /*4bd0*/  LDSM.16.M88.4 R44, [R44] ;  /* 0x000000002c2c783b */ /* 0x000e6a0000000200 */
[C---:B------:R-:W-:Y:S08]  /*4be0*/  HMMA.16816.F32 R56, R144.reuse, R134, R56 ;  /* 0x000000869038723c */ /* 0x040ff00000001838 */
[----:B------:R-:W-:Y:S01]  /*4bf0*/  HMMA.16816.F32 R12, R144, R40, R12 ;  /* 0x00000028900c723c */ /* 0x000fe2000000180c */
[----:B------:R-:W-:-:S06]  /*4c00*/  LEA R144, R172, R43, 0x1 ;  /* 0x0000002bac907211 */ /* 0x000fcc00078e08ff */
[----:B------:R-:W2:Y:S01]  /*4c10*/  LDSM.16.M88.4 R144, [R144] ;  /* 0x000000009090783b */ /* 0x000ea20000000200 */
[C---:B------:R-:W-:Y:S03]  /*4c20*/  HMMA.16816.F32 R120, R160.reuse, R134, R120 ;  /* 0x00000086a078723c */ /* 0x040fe60000001878 */
[----:B------:R-:W3:Y:S05]  /*4c30*/  LDSM.16.M88.4 R132, [R132] ;  /* 0x000000008484783b */ /* 0x000eea0000000200 */
[----:B------:R-:W-:Y:S01]  /*4c40*/  HMMA.16816.F32 R108, R160, R40, R108 ;  /* 0x00000028a06c723c */ /* 0x000fe2000000186c */
[----:B------:R-:W-:-:S02]  /*4c50*/  IADD3 R41, PT, PT, R173, 0xe00, RZ ;  /* 0x00000e00ad297810 */ /* 0x000fc40007ffe0ff */
[C---:B------:R-:W-:Y:S02]  /*4c60*/  LEA R160, R172.reuse, R37, 0x1 ;  /* 0x00000025aca07211 */ /* 0x040fe400078e08ff */
[----:B------:R-:W-:Y:S01]  /*4c70*/  LEA R41, R172, R41, 0x1 ;  /* 0x00000029ac297211 */ /* 0x000fe200078e08ff */
[----:B------:R-:W-:Y:S02]  /*4c80*/  LDSM.16.M88.4 R36, [R36] ;  /* 0x000000002424783b */ /* 0x000fe40000000200 */
[C---:B0-----:R-:W-:Y:S02]  /*4c90*/  HMMA.16816.F32 R80, R156.reuse, R50, R80 ;  /* 0x000000329c50723c */ /* 0x041fe40000001850 */
[----:B------:R-:W-:Y:S04]  /*4ca0*/  LDSM.16.M88.4 R160, [R160] ;  /* 0x00000000a0a0783b */ /* 0x000fe80000000200 */
[----:B------:R-:W0:Y:S02]  /*4cb0*/  LDSM.16.M88.4 R40, [R41] ;  /* 0x000000002928783b */ /* 0x000e240000000200 */
[C---:B-1----:R-:W-:Y:S08]  /*4cc0*/  HMMA.16816.F32 R76, R156.reuse, R44, R76 ;  /* 0x0000002c9c4c723c */ /* 0x042ff0000000184c */
[----:B------:R-:W-:Y:S08]  /*4cd0*/  HMMA.16816.F32 R72, R156, R46, R72 ;  /* 0x0000002e9c48723c */ /* 0x000ff00000001848 */
[----:B--2---:R-:W-:Y:S08]  /*4ce0*/  HMMA.16816.F32 R8, R144, R50, R8 ;  /* 0x000000329008723c */ /* 0x004ff00000001808 */
[-C--:B---3--:R-:W-:Y:S08]  /*4cf0*/  HMMA.16816.F32 R88, R156, R134.reuse, R88 ;  /* 0x000000869c58723c */ /* 0x088ff00000001858 */
[----:B------:R-:W-:Y:S08]  /*4d00*/  HMMA.16816.F32 R56, R144, R134, R56 ;  /* 0x000000869038723c */ /* 0x000ff00000001838 */
[C---:B0-----:R-:W-:Y:S08]  /*4d10*/  HMMA.16816.F32 R28, R40.reuse, R132, R28 ;  /* 0x00000084281c723c */ /* 0x041ff0000000181c */
[C---:B------:R-:W-:Y:S08]  /*4d20*/  HMMA.16816.F32 R32, R40.reuse, R134, R32 ;  /* 0x000000862820723c */ /* 0x040ff00000001820 */
[C---:B------:R-:W-:Y:S08]  /*4d30*/  HMMA.16816.F32 R52, R40.reuse, R48, R52 ;  /* 0x000000302834723c */ /* 0x040ff00000001834 */
[C---:B------:R-:W-:Y:S08]  /*4d40*/  HMMA.16816.F32 R152, R40.reuse, R50, R152 ;  /* 0x000000322898723c */ /* 0x040ff00000001898 */
[C---:B------:R-:W-:Y:S08]  /*4d50*/  HMMA.16816.F32 R148, R40.reuse, R44, R148 ;  /* 0x0000002c2894723c */ /* 0x040ff00000001894 */
[C---:B------:R-:W-:Y:S08]  /*4d60*/  HMMA.16816.F32 R140, R40.reuse, R46, R140 ;  /* 0x0000002e288c723c */ /* 0x040ff0000000188c */
[C---:B------:R-:W-:Y:S08]  /*4d70*/  HMMA.16816.F32 R136, R40.reuse, R36, R136 ;  /* 0x000000242888723c */ /* 0x040ff00000001888 */
[----:B------:R-:W-:Y:S01]  /*4d80*/  HMMA.16816.F32 R128, R40, R38, R128 ;  /* 0x000000262880723c */ /* 0x000fe20000001880 */
[----:B------:R-:W-:-:S02]  /*4d90*/  IADD3 R41, PT, PT, R175, 0xa400, RZ ;  /* 0x0000a400af297810 */ /* 0x000fc40007ffe0ff */
[C---:B------:R-:W-:Y:S02]  /*4da0*/  IADD3 R43, PT, PT, R173.reuse, 0x2400, RZ ;  /* 0x00002400ad2b7810 */ /* 0x040fe40007ffe0ff */
[C---:B------:R-:W-:Y:S02]  /*4db0*/  IADD3 R42, PT, PT, R173.reuse, 0x2800, RZ ;  /* 0x00002800ad2a7810 */ /* 0x040fe40007ffe0ff */
[----:B------:R-:W-:Y:S01]  /*4dc0*/  IADD3 R40, PT, PT, R173, 0x2c00, RZ ;  /* 0x00002c00ad287810 */ /* 0x000fe20007ffe0ff */
[C---:B------:R-:W-:Y:S08]  /*4dd0*/  HMMA.16816.F32 R108, R160.reuse, R44, R108 ;  /* 0x0000002ca06c723c */ /* 0x040ff0000000186c */
[C---:B------:R-:W-:Y:S08]  /*4de0*/  HMMA.16816.F32 R104, R160.reuse, R46, R104 ;  /* 0x0000002ea068723c */ /* 0x040ff00000001868 */
[C---:B------:R-:W-:Y:S08]  /*4df0*/  HMMA.16816.F32 R100, R160.reuse, R36, R100 ;  /* 0x00000024a064723c */ /* 0x040ff00000001864 */
[----:B------:R-:W-:Y:S08]  /*4e00*/  HMMA.16816.F32 R96, R160, R38, R96 ;  /* 0x00000026a060723c */ /* 0x000ff00000001860 */
[C---:B------:R-:W-:Y:S08]  /*4e10*/  HMMA.16816.F32 R68, R156.reuse, R36, R68 ;  /* 0x000000249c44723c */ /* 0x040ff00000001844 */
[----:B------:R-:W-:Y:S08]  /*4e20*/  HMMA.16816.F32 R64, R156, R38, R64 ;  /* 0x000000269c40723c */ /* 0x000ff00000001840 */
[----:B------:R-:W-:Y:S01]  /*4e30*/  HMMA.16816.F32 R12, R144, R44, R12 ;  /* 0x0000002c900c723c */ /* 0x000fe2000000180c */
[----:B------:R-:W-:-:S04]  /*4e40*/  IADD3 R45, PT, PT, R175, 0xa800, RZ ;  /* 0x0000a800af2d7810 */ /* 0x000fc80007ffe0ff */
[----:B------:R-:W-:-:S03]  /*4e50*/  LEA R44, R174, R45, 0x1 ;  /* 0x0000002dae2c7211 */ /* 0x000fc600078e08ff */
[----:B------:R-:W-:Y:S01]  /*4e60*/  HMMA.16816.F32 R16, R144, R46, R16 ;  /* 0x0000002e9010723c */ /* 0x000fe20000001810 */
[----:B------:R-:W-:-:S07]  /*4e70*/  IADD3 R47, PT, PT, R175, 0xac00, RZ ;  /* 0x0000ac00af2f7810 */ /* 0x000fce0007ffe0ff */
[----:B------:R-:W-:Y:S01]  /*4e80*/  HMMA.16816.F32 R20, R144, R36, R20 ;  /* 0x000000249014723c */ /* 0x000fe20000001814 */
[----:B------:R-:W-:-:S07]  /*4e90*/  IADD3 R37, PT, PT, R173, 0x2000, RZ ;  /* 0x00002000ad257810 */ /* 0x000fce0007ffe0ff */
[----:B------:R-:W-:Y:S01]  /*4ea0*/  HMMA.16816.F32 R24, R144, R38, R24 ;  /* 0x000000269018723c */ /* 0x000fe20000001818 */
[----:B------:R-:W-:-:S07]  /*4eb0*/  IADD3 R39, PT, PT, R175, 0xa000, RZ ;  /* 0x0000a000af277810 */ /* 0x000fce0007ffe0ff */
[-C--:B------:R-:W-:Y:S08]  /*4ec0*/  HMMA.16816.F32 R116, R160, R48.reuse, R116 ;  /* 0x00000030a074723c */ /* 0x080ff00000001874 */
[-C--:B------:R-:W-:Y:S08]  /*4ed0*/  HMMA.16816.F32 R84, R156, R48.reuse, R84 ;  /* 0x000000309c54723c */ /* 0x080ff00000001854 */
[----:B------:R-:W-:Y:S01]  /*4ee0*/  HMMA.16816.F32 R4, R144, R48, R4 ;  /* 0x000000309004723c */ /* 0x000fe20000001804 */
[----:B------:R-:W-:-:S02]  /*4ef0*/  LEA R48, R174, R41, 0x1 ;  /* 0x00000029ae307211 */ /* 0x000fc400078e08ff */
[----:B------:R-:W-:-:S05]  /*4f00*/  LEA R41, R174, R47, 0x1 ;  /* 0x0000002fae297211 */ /* 0x000fca00078e08ff */
[C---:B------:R-:W-:Y:S08]  /*4f10*/  HMMA.16816.F32 R124, R160.reuse, R132, R124 ;  /* 0x00000084a07c723c */ /* 0x040ff0000000187c */
[C---:B------:R-:W-:Y:S08]  /*4f20*/  HMMA.16816.F32 R120, R160.reuse, R134, R120 ;  /* 0x00000086a078723c */ /* 0x040ff00000001878 */
[----:B------:R-:W-:Y:S01]  /*4f30*/  HMMA.16816.F32 R112, R160, R50, R112 ;  /* 0x00000032a070723c */ /* 0x000fe20000001870 */
[----:B------:R-:W-:-:S07]  /*4f40*/  LEA R160, R172, R37, 0x1 ;  /* 0x00000025aca07211 */ /* 0x000fce00078e08ff */
[-C--:B------:R-:W-:Y:S08]  /*4f50*/  HMMA.16816.F32 R92, R156, R132.reuse, R92 ;  /* 0x000000849c5c723c */ /* 0x080ff0000000185c */
[----:B------:R-:W-:Y:S01]  /*4f60*/  HMMA.16816.F32 R60, R144, R132, R60 ;  /* 0x00000084903c723c */ /* 0x000fe2000000183c */
[----:B------:R-:W-:Y:S01]  /*4f70*/  LEA R132, R174, R39, 0x1 ;  /* 0x00000027ae847211 */ /* 0x000fe200078e08ff */
[----:B------:R-:W-:Y:S06]  /*4f80*/  BAR.SYNC.DEFER_BLOCKING 0x0 ;  /* 0x0000000000007b1d */ /* 0x000fec0000010000 */
[----:B------:R-:W-:-:S12]  /*4f90*/  BRA.U UP0, `(.L_x_2) ;  /* 0x0000001100747547 */ /* 0x000fd8000b800000 */
[----:B------:R-:W0:Y:S01]  /*4fa0*/  S2R R38, SR_TID.X ;  /* 0x0000000000267919 */ /* 0x000e220000002100 */
[----:B------:R-:W1:Y:S01]  /*4fb0*/  LDC.64 R36, c[0x0][0x380] ;  /* 0x0000e000ff247b82 */ /* 0x000e620000000a00 */
[----:B------:R-:W-:Y:S02]  /*4fc0*/  MOV R47, UR7 ;  /* 0x00000007002f7c02 */ /* 0x000fe40008000f00 */
[C---:B------:R-:W-:Y:S02]  /*4fd0*/  IADD3 R46, PT, PT, R247.reuse, 0x4, RZ ;  /* 0x00000004f72e7810 */ /* 0x040fe40007ffe0ff */
[----:B------:R-:W-:Y:S02]  /*4fe0*/  IADD3 R134, PT, PT, R247, 0x14, RZ ;  /* 0x00000014f7867810 */ /* 0x000fe40007ffe0ff */
[----:B0-----:R-:W-:-:S04]  /*4ff0*/  LOP3.LUT R38, R38, 0x1f, RZ, 0xc0, !PT ;  /* 0x0000001f26267812 */ /* 0x001fc800078ec0ff */
[----:B------:R-:W-:Y:S02]  /*5000*/  LEA R47, R47, R38, 0x5 ;  /* 0x000000262f2f7211 */ /* 0x000fe400078e28ff */
[----:B------:R-:W-:-:S03]  /*5010*/  IADD3 R38, PT, PT, R247, 0x8, RZ ;  /* 0x00000008f7267810 */ /* 0x000fc60007ffe0ff */
[--C-:B------:R-:W-:Y:S01]  /*5020*/  IMAD R39, R46, UR9, R47.reuse ;  /* 0x000000092e277c24 */ /* 0x100fe2000f8e022f */
[C---:B------:R-:W-:Y:S01]  /*5030*/  IADD3 R46, PT, PT, R247.reuse, 0xc, RZ ;  /* 0x0000000cf72e7810 */ /* 0x040fe20007ffe0ff */
[C-C-:B------:R-:W-:Y:S02]  /*5040*/  IMAD R51, R247.reuse, UR9, R47.reuse ;  /* 0x00000009f7337c24 */ /* 0x140fe4000f8e022f */
[--C-:B------:R-:W-:Y:S02]  /*5050*/  IMAD R251, R38, UR9, R47.reuse ;  /* 0x0000000926fb7c24 */ /* 0x100fe4000f8e022f */
[----:B------:R-:W-:Y:S01]  /*5060*/  IMAD R147, R46, UR9, R47 ;  /* 0x000000092e937c24 */ /* 0x000fe2000f8e022f */
[----:B------:R-:W-:Y:S01]  /*5070*/  IADD3 R46, PT, PT, R247, 0x10, RZ ;  /* 0x00000010f72e7810 */ /* 0x000fe20007ffe0ff */
[----:B-1----:R-:W-:-:S04]  /*5080*/  IMAD.WIDE R38, R39, 0x2, R36 ;  /* 0x0000000227267825 */ /* 0x002fc800078e0224 */
[----:B------:R-:W-:Y:S01]  /*5090*/  IMAD.WIDE R50, R51, 0x2, R36 ;  /* 0x0000000233327825 */ /* 0x000fe200078e0224 */
[----:B------:R0:W2:Y:S03]  /*50a0*/  LDG.E.U16 R45, desc[UR10][R38.64] ;  /* 0x0000000a262d7981 */ /* 0x0000a6000c1e1500 */
[--C-:B------:R-:W-:Y:S01]  /*50b0*/  IMAD R133, R46, UR9, R47.reuse ;  /* 0x000000092e857c24 */ /* 0x100fe2000f8e022f */
[----:B------:R-:W-:Y:S01]  /*50c0*/  IADD3 R46, PT, PT, R247, 0x18, RZ ;  /* 0x00000018f72e7810 */ /* 0x000fe20007ffe0ff */
[----:B------:R-:W-:Y:S01]  /*50d0*/  IMAD R135, R134, UR9, R47 ;  /* 0x0000000986877c24 */ /* 0x000fe2000f8e022f */
[----:B------:R1:W3:Y:S01]  /*50e0*/  LDG.E.U16 R49, desc[UR10][R50.64] ;  /* 0x0000000a32317981 */ /* 0x0002e2000c1e1500 */
[----:B------:R-:W-:-:S04]  /*50f0*/  IMAD.WIDE R250, R251, 0x2, R36 ;  /* 0x00000002fbfa7825 */ /* 0x000fc800078e0224 */
[--C-:B0-----:R-:W-:Y:S01]  /*5100*/  IMAD.WIDE R38, R135, 0x2, R36.reuse ;  /* 0x0000000287267825 */ /* 0x101fe200078e0224 */
[----:B------:R-:W-:Y:S01]  /*5110*/  IADD3 R134, PT, PT, R247, 0x24, RZ ;  /* 0x00000024f7867810 */ /* 0x000fe20007ffe0ff */
[----:B------:R-:W4:Y:S02]  /*5120*/  LDG.E.U16 R250, desc[UR10][R250.64] ;  /* 0x0000000afafa7981 */ /* 0x000f24000c1e1500 */
[----:B-1----:R-:W-:Y:S02]  /*5130*/  IMAD.WIDE R50, R133, 0x2, R36 ;  /* 0x0000000285327825 */ /* 0x002fe400078e0224 */
[----:B------:R0:W5:Y:S02]  /*5140*/  LDG.E.U16 R144, desc[UR10][R38.64] ;  /* 0x0000000a26907981 */ /* 0x000164000c1e1500 */
[----:B------:R-:W-:Y:S01]  /*5150*/  IMAD R133, R46, UR9, R47 ;  /* 0x000000092e857c24 */ /* 0x000fe2000f8e022f */
[----:B------:R-:W-:Y:S01]  /*5160*/  IADD3 R46, PT, PT, R247, 0x1c, RZ ;  /* 0x0000001cf72e7810 */ /* 0x000fe20007ffe0ff */
[--C-:B------:R-:W-:Y:S01]  /*5170*/  IMAD.WIDE R146, R147, 0x2, R36.reuse ;  /* 0x0000000293927825 */ /* 0x100fe200078e0224 */
[----:B------:R-:W5:Y:S03]  /*5180*/  LDG.E.U16 R145, desc[UR10][R50.64] ;  /* 0x0000000a32917981 */ /* 0x000f66000c1e1500 */
[----:B0-----:R-:W-:-:S02]  /*5190*/  IMAD.WIDE R38, R133, 0x2, R36 ;  /* 0x0000000285267825 */ /* 0x001fc400078e0224 */
[----:B------:R0:W5:Y:S02]  /*51a0*/  LDG.E.U16 R146, desc[UR10][R146.64] ;  /* 0x0000000a92927981 */ /* 0x000164000c1e1500 */
[--C-:B------:R-:W-:Y:S01]  /*51b0*/  IMAD R133, R46, UR9, R47.reuse ;  /* 0x000000092e857c24 */ /* 0x100fe2000f8e022f */
[----:B------:R-:W-:Y:S01]  /*51c0*/  IADD3 R46, PT, PT, R247, 0x20, RZ ;  /* 0x00000020f72e7810 */ /* 0x000fe20007ffe0ff */
[----:B------:R1:W5:Y:S01]  /*51d0*/  LDG.E.U16 R135, desc[UR10][R38.64] ;  /* 0x0000000a26877981 */ /* 0x000362000c1e1500 */
[----:B0-----:R-:W-:Y:S02]  /*51e0*/  IMAD R147, R134, UR9, R47 ;  /* 0x0000000986937c24 */ /* 0x001fe4000f8e022f */
[----:B-1----:R-:W-:-:S04]  /*51f0*/  IMAD.WIDE R38, R133, 0x2, R36 ;  /* 0x0000000285267825 */ /* 0x002fc800078e0224 */
[----:B------:R-:W-:Y:S01]  /*5200*/  IMAD R133, R46, UR9, R47 ;  /* 0x000000092e857c24 */ /* 0x000fe2000f8e022f */
[----:B------:R0:W5:Y:S01]  /*5210*/  LDG.E.U16 R134, desc[UR10][R38.64] ;  /* 0x0000000a26867981 */ /* 0x000162000c1e1500 */
[----:B------:R-:W-:-:S06]  /*5220*/  IMAD.WIDE R50, R147, 0x2, R36 ;  /* 0x0000000293327825 */ /* 0x000fcc00078e0224 */
[----:B------:R-:W5:Y:S01]  /*5230*/  LDG.E.U16 R50, desc[UR10][R50.64] ;  /* 0x0000000a32327981 */ /* 0x000f62000c1e1500 */
[----:B0-----:R-:W-:-:S05]  /*5240*/  IMAD.WIDE R38, R133, 0x2, R36 ;  /* 0x0000000285267825 */ /* 0x001fca00078e0224 */
[----:B------:R0:W5:Y:S01]  /*5250*/  LDG.E.U16 R133, desc[UR10][R38.64] ;  /* 0x0000000a26857981 */ /* 0x000162000c1e1500 */
[C---:B------:R-:W-:Y:S02]  /*5260*/  IADD3 R46, PT, PT, R247.reuse, 0x28, RZ ;  /* 0x00000028f72e7810 */ /* 0x040fe40007ffe0ff */
[----:B------:R-:W-:-:S03]  /*5270*/  IADD3 R156, PT, PT, R247, 0x2c, RZ ;  /* 0x0000002cf79c7810 */ /* 0x000fc60007ffe0ff */
[----:B------:R-:W-:Y:S01]  /*5280*/  IMAD R147, R46, UR9, R47 ;  /* 0x000000092e937c24 */ /* 0x000fe2000f8e022f */
[----:B------:R-:W-:-:S03]  /*5290*/  IADD3 R158, PT, PT, R247, 0x34, RZ ;  /* 0x00000034f79e7810 */ /* 0x000fc60007ffe0ff */
[----:B0-----:R-:W-:-:S04]  /*52a0*/  IMAD.WIDE R38, R147, 0x2, R36 ;  /* 0x0000000293267825 */ /* 0x001fc800078e0224 */
[--C-:B------:R-:W-:Y:S01]  /*52b0*/  IMAD R147, R156, UR9, R47.reuse ;  /* 0x000000099c937c24 */ /* 0x100fe2000f8e022f */
[C---:B------:R-:W-:Y:S01]  /*52c0*/  IADD3 R156, PT, PT, R247.reuse, 0x30, RZ ;  /* 0x00000030f79c7810 */ /* 0x040fe20007ffe0ff */
[----:B------:R0:W5:Y:S01]  /*52d0*/  LDG.E.U16 R46, desc[UR10][R38.64] ;  /* 0x0000000a262e7981 */ /* 0x000162000c1e1500 */
[--C-:B------:R-:W-:Y:S01]  /*52e0*/  IMAD R51, R158, UR9, R47.reuse ;  /* 0x000000099e337c24 */ /* 0x100fe2000f8e022f */
[C---:B------:R-:W-:Y:S02]  /*52f0*/  IADD3 R158, PT, PT, R247.reuse, 0x38, RZ ;  /* 0x00000038f79e7810 */ /* 0x040fe40007ffe0ff */
[----:B------:R-:W-:Y:S01]  /*5300*/  IMAD R157, R156, UR9, R47 ;  /* 0x000000099c9d7c24 */ /* 0x000fe2000f8e022f */
[----:B------:R-:W-:Y:S01]  /*5310*/  IADD3 R162, PT, PT, R247, 0x3c, RZ ;  /* 0x0000003cf7a27810 */ /* 0x000fe20007ffe0ff */
[----:B0-----:R-:W-:-:S04]  /*5320*/  IMAD.WIDE R38, R147, 0x2, R36 ;  /* 0x0000000293267825 */ /* 0x001fc800078e0224 */
[----:B------:R-:W-:Y:S01]  /*5330*/  IMAD.WIDE R156, R157, 0x2, R36 ;  /* 0x000000029d9c7825 */ /* 0x000fe200078e0224 */
[----:B------:R0:W5:Y:S03]  /*5340*/  LDG.E.U16 R147, desc[UR10][R38.64] ;  /* 0x0000000a26937981 */ /* 0x000166000c1e1500 */
[----:B------:R-:W-:Y:S01]  /*5350*/  IMAD R159, R162, UR9, R47 ;  /* 0x00000009a29f7c24 */ /* 0x000fe2000f8e022f */
[----:B------:R1:W5:Y:S01]  /*5360*/  LDG.E.U16 R249, desc[UR10][R156.64] ;  /* 0x0000000a9cf97981 */ /* 0x000362000c1e1500 */
[----:B0-----:R-:W-:-:S04]  /*5370*/  IMAD.WIDE R38, R51, 0x2, R36 ;  /* 0x0000000233267825 */ /* 0x001fc800078e0224 */
[----:B------:R-:W-:Y:S01]  /*5380*/  IMAD R51, R158, UR9, R47 ;  /* 0x000000099e337c24 */ /* 0x000fe2000f8e022f */
[----:B------:R-:W-:Y:S01]  /*5390*/  IADD3 R158, PT, PT, R247, 0x40, RZ ;  /* 0x00000040f79e7810 */ /* 0x000fe20007ffe0ff */
[----:B------:R0:W5:Y:S02]  /*53a0*/  LDG.E.U16 R163, desc[UR10][R38.64] ;  /* 0x0000000a26a37981 */ /* 0x000164000c1e1500 */
[----:B-1----:R-:W-:-:S04]  /*53b0*/  IMAD.WIDE R156, R51, 0x2, R36 ;  /* 0x00000002339c7825 */ /* 0x002fc800078e0224 */
[----:B------:R-:W-:Y:S01]  /*53c0*/  IMAD R51, R158, UR9, R47 ;  /* 0x000000099e337c24 */ /* 0x000fe2000f8e022f */
[----:B------:R-:W-:Y:S01]  /*53d0*/  IADD3 R158, PT, PT, R247, 0x44, RZ ;  /* 0x00000044f79e7810 */ /* 0x000fe20007ffe0ff */
[----:B------:R-:W5:Y:S01]  /*53e0*/  LDG.E.U16 R162, desc[UR10][R156.64] ;  /* 0x0000000a9ca27981 */ /* 0x000f62000c1e1500 */
[----:B0-----:R-:W-:-:S05]  /*53f0*/  IMAD.WIDE R38, R159, 0x2, R36 ;  /* 0x000000029f267825 */ /* 0x001fca00078e0224 */
[----:B------:R0:W5:Y:S01]  /*5400*/  LDG.E.U16 R161, desc[UR10][R38.64] ;  /* 0x0000000a26a17981 */ /* 0x000162000c1e1500 */
[----:B------:R-:W-:Y:S01]  /*5410*/  IADD3 R252, PT, PT, R247, 0x4c, RZ ;  /* 0x0000004cf7fc7810 */ /* 0x000fe20007ffe0ff */
[----:B0-----:R-:W-:-:S04]  /*5420*/  IMAD.WIDE R38, R51, 0x2, R36 ;  /* 0x0000000233267825 */ /* 0x001fc800078e0224 */
[--C-:B------:R-:W-:Y:S01]  /*5430*/  IMAD R51, R158, UR9, R47.reuse ;  /* 0x000000099e337c24 */ /* 0x100fe2000f8e022f */
[----:B------:R-:W-:Y:S01]  /*5440*/  IADD3 R158, PT, PT, R247, 0x48, RZ ;  /* 0x00000048f79e7810 */ /* 0x000fe20007ffe0ff */
[----:B------:R0:W5:Y:S01]  /*5450*/  LDG.E.U16 R159, desc[UR10][R38.64] ;  /* 0x0000000a269f7981 */ /* 0x000162000c1e1500 */
[----:B------:R-:W-:Y:S02]  /*5460*/  IMAD R251, R252, UR9, R47 ;  /* 0x00000009fcfb7c24 */ /* 0x000fe4000f8e022f */
[----:B0-----:R-:W-:-:S04]  /*5470*/  IMAD.WIDE R38, R51, 0x2, R36 ;  /* 0x0000000233267825 */ /* 0x001fc800078e0224 */
[----:B------:R-:W-:Y:S02]  /*5480*/  IMAD R51, R158, UR9, R47 ;  /* 0x000000099e337c24 */ /* 0x000fe4000f8e022f */
[----:B------:R0:W5:Y:S02]  /*5490*/  LDG.E.U16 R158, desc[UR10][R38.64] ;  /* 0x0000000a269e7981 */ /* 0x000164000c1e1500 */
[----:B------:R-:W-:-:S06]  /*54a0*/  IMAD.WIDE R156, R51, 0x2, R36 ;  /* 0x00000002339c7825 */ /* 0x000fcc00078e0224 */
[----:B------:R-:W5:Y:S01]  /*54b0*/  LDG.E.U16 R157, desc[UR10][R156.64] ;  /* 0x0000000a9c9d7981 */ /* 0x000f62000c1e1500 */
[----:B0-----:R-:W-:-:S05]  /*54c0*/  IMAD.WIDE R38, R251, 0x2, R36 ;  /* 0x00000002fb267825 */ /* 0x001fca00078e0224 */
[----:B------:R0:W5:Y:S01]  /*54d0*/  LDG.E.U16 R156, desc[UR10][R38.64] ;  /* 0x0000000a269c7981 */ /* 0x000162000c1e1500 */
[----:B------:R-:W-:-:S05]  /*54e0*/  IADD3 R252, PT, PT, R247, 0x50, RZ ;  /* 0x00000050f7fc7810 */ /* 0x000fca0007ffe0ff */
[----:B------:R-:W-:-:S04]  /*54f0*/  IMAD R51, R252, UR9, R47 ;  /* 0x00000009fc337c24 */ /* 0x000fc8000f8e022f */
[----:B0-----:R-:W-:-:S05]  /*5500*/  IMAD.WIDE R38, R51, 0x2, R36 ;  /* 0x0000000233267825 */ /* 0x001fca00078e0224 */
[----:B------:R0:W5:Y:S01]  /*5510*/  LDG.E.U16 R51, desc[UR10][R38.64] ;  /* 0x0000000a26337981 */ /* 0x000162000c1e1500 */
[C---:B------:R-:W-:Y:S02]  /*5520*/  IADD3 R252, PT, PT, R247.reuse, 0x58, RZ ;  /* 0x00000058f7fc7810 */ /* 0x040fe40007ffe0ff */
[----:B0-----:R-:W-:-:S05]  /*5530*/  IADD3 R38, PT, PT, R247, 0x54, RZ ;  /* 0x00000054f7267810 */ /* 0x001fca0007ffe0ff */
[----:B------:R-:W-:-:S04]  /*5540*/  IMAD R39, R38, UR9, R47 ;  /* 0x0000000926277c24 */ /* 0x000fc8000f8e022f */
[----:B------:R-:W-:-:S04]  /*5550*/  IMAD.WIDE R38, R39, 0x2, R36 ;  /* 0x0000000227267825 */ /* 0x000fc800078e0224 */
[----:B------:R-:W-:Y:S01]  /*5560*/  IMAD R251, R222, UR9, R47 ;  /* 0x00000009defb7c24 */ /* 0x000fe2000f8e022f */
[----:B---3--:R-:W-:Y:S04]  /*5570*/  STS.U16 [R248], R49 ;  /* 0x00000031f8007388 */ /* 0x008fe80000000400 */
[----:B--2---:R-:W-:Y:S04]  /*5580*/  STS.U16 [R246], R45 ;  /* 0x0000002df6007388 */ /* 0x004fe80000000400 */
[----:B----4-:R0:W-:Y:S02]  /*5590*/  STS.U16 [R245], R250 ;  /* 0x000000faf5007388 */ /* 0x0101e40000000400 */
[----:B0-----:R-:W-:-:S02]  /*55a0*/  IADD3 R250, PT, PT, R247, 0x5c, RZ ;  /* 0x0000005cf7fa7810 */ /* 0x001fc40007ffe0ff */
[----:B-----5:R-:W-:Y:S03]  /*55b0*/  STS.U16 [R244], R146 ;  /* 0x00000092f4007388 */ /* 0x020fe60000000400 */
[--C-:B------:R-:W-:Y:S01]  /*55c0*/  IMAD R49, R250, UR9, R47.reuse ;  /* 0x00000009fa317c24 */ /* 0x100fe2000f8e022f */
[----:B------:R0:W-:Y:S01]  /*55d0*/  STS.U16 [R248+0x400], R145 ;  /* 0x00040091f8007388 */ /* 0x0001e20000000400 */
[----:B------:R-:W-:-:S03]  /*55e0*/  IMAD R45, R252, UR9, R47 ;  /* 0x00000009fc2d7c24 */ /* 0x000fc6000f8e022f */
[----:B------:R-:W-:Y:S04]  /*55f0*/  STS.U16 [R243], R144 ;  /* 0x00000090f3007388 */ /* 0x000fe80000000400 */
[----:B------:R-:W-:Y:S04]  /*5600*/  STS.U16 [R242], R135 ;  /* 0x00000087f2007388 */ /* 0x000fe80000000400 */
[----:B------:R1:W-:Y:S01]  /*5610*/  STS.U16 [R241], R134 ;  /* 0x00000086f1007388 */ /* 0x0003e20000000400 */
[----:B0-----:R-:W-:Y:S02]  /*5620*/  IMAD R145, R226, UR9, R47 ;  /* 0x00000009e2917c24 */ /* 0x001fe4000f8e022f */
[----:B-1----:R-:W-:Y:S01]  /*5630*/  IMAD.WIDE R134, R45, 0x2, R36 ;  /* 0x000000022d867825 */ /* 0x002fe200078e0224 */
[----:B------:R0:W-:Y:S04]  /*5640*/  STS.U16 [R248+0x800], R133 ;  /* 0x00080085f8007388 */ /* 0x0001e80000000400 */
[----:B------:R1:W-:Y:S01]  /*5650*/  STS.U16 [R240], R50 ;  /* 0x00000032f0007388 */ /* 0x0003e20000000400 */
[----:B0-----:R-:W-:-:S03]  /*5660*/  IMAD R133, R228, UR9, R47 ;  /* 0x00000009e4857c24 */ /* 0x001fc6000f8e022f */
[----:B-1----:R0:W2:Y:S02]  /*5670*/  LDG.E.U16 R50, desc[UR10][R38.64] ;  /* 0x0000000a26327981 */ /* 0x0020a4000c1e1500 */
[--C-:B0-----:R-:W-:Y:S02]  /*5680*/  IMAD.WIDE R38, R49, 0x2, R36.reuse ;  /* 0x0000000231267825 */ /* 0x101fe400078e0224 */
[----:B------:R0:W3:Y:S04]  /*5690*/  LDG.E.U16 R49, desc[UR10][R134.64] ;  /* 0x0000000a86317981 */ /* 0x0000e8000c1e1500 */
[----:B------:R1:W4:Y:S01]  /*56a0*/  LDG.E.U16 R45, desc[UR10][R38.64] ;  /* 0x0000000a262d7981 */ /* 0x000322000c1e1500 */
[----:B0-----:R-:W-:-:S04]  /*56b0*/  IMAD.WIDE R134, R145, 0x2, R36 ;  /* 0x0000000291867825 */ /* 0x001fc800078e0224 */
[----:B-1----:R-:W-:Y:S02]  /*56c0*/  IMAD.WIDE R38, R133, 0x2, R36 ;  /* 0x0000000285267825 */ /* 0x002fe400078e0224 */
[----:B------:R-:W5:Y:S02]  /*56d0*/  LDG.E.U16 R134, desc[UR10][R134.64] ;  /* 0x0000000a86867981 */ /* 0x000f64000c1e1500 */
[--C-:B------:R-:W-:Y:S02]  /*56e0*/  IMAD R145, R224, UR9, R47.reuse ;  /* 0x00000009e0917c24 */ /* 0x100fe4000f8e022f */
[----:B------:R0:W5:Y:S01]  /*56f0*/  LDG.E.U16 R133, desc[UR10][R38.64] ;  /* 0x0000000a26857981 */ /* 0x000162000c1e1500 */
[----:B------:R-:W-:Y:S02]  /*5700*/  IMAD R146, R219, UR9, R47 ;  /* 0x00000009db927c24 */ /* 0x000fe4000f8e022f */
[----:B0-----:R-:W-:-:S05]  /*5710*/  IMAD.WIDE R38, R145, 0x2, R36 ;  /* 0x0000000291267825 */ /* 0x001fca00078e0224 */
[----:B------:R0:W5:Y:S01]  /*5720*/  LDG.E.U16 R135, desc[UR10][R38.64] ;  /* 0x0000000a26877981 */ /* 0x000162000c1e1500 */
[----:B------:R-:W-:Y:S02]  /*5730*/  IMAD R252, R217, UR9, R47 ;  /* 0x00000009d9fc7c24 */ /* 0x000fe4000f8e022f */
[----:B------:R-:W-:-:S04]  /*5740*/  IMAD.WIDE R144, R251, 0x2, R36 ;  /* 0x00000002fb907825 */ /* 0x000fc800078e0224 */
[----:B0-----:R-:W-:Y:S01]  /*5750*/  IMAD.WIDE R38, R146, 0x2, R36 ;  /* 0x0000000292267825 */ /* 0x001fe200078e0224 */
[----:B------:R0:W-:Y:S03]  /*5760*/  STS.U16 [R239], R46 ;  /* 0x0000002eef007388 */ /* 0x0001e60000000400 */
[----:B------:R-:W-:Y:S01]  /*5770*/  IMAD R251, R221, UR9, R47 ;  /* 0x00000009ddfb7c24 */ /* 0x000fe2000f8e022f */
[----:B------:R1:W5:Y:S03]  /*5780*/  LDG.E.U16 R146, desc[UR10][R38.64] ;  /* 0x0000000a26927981 */ /* 0x000366000c1e1500 */
[--C-:B------:R-:W-:Y:S01]  /*5790*/  IMAD.WIDE R250, R251, 0x2, R36.reuse ;  /* 0x00000002fbfa7825 */ /* 0x100fe200078e0224 */
[----:B------:R-:W5:Y:S03]  /*57a0*/  LDG.E.U16 R144, desc[UR10][R144.64] ;  /* 0x0000000a90907981 */ /* 0x000f66000c1e1500 */
[----:B-1----:R-:W-:-:S04]  /*57b0*/  IMAD.WIDE R38, R252, 0x2, R36 ;  /* 0x00000002fc267825 */ /* 0x002fc800078e0224 */
[----:B------:R-:W-:Y:S01]  /*57c0*/  IMAD R252, R215, UR9, R47 ;  /* 0x00000009d7fc7c24 */ /* 0x000fe2000f8e022f */
[----:B------:R1:W-:Y:S03]  /*57d0*/  STS.U16 [R238], R147 ;  /* 0x00000093ee007388 */ /* 0x0003e60000000400 */
[----:B------:R-:W-:Y:S01]  /*57e0*/  IMAD.WIDE R36, R252, 0x2, R36 ;  /* 0x00000002fc247825 */ /* 0x000fe200078e0224 */
[----:B------:R-:W5:Y:S04]  /*57f0*/  LDG.E.U16 R38, desc[UR10][R38.64] ;  /* 0x0000000a26267981 */ /* 0x000f68000c1e1500 */
[----:B------:R-:W5:Y:S04]  /*5800*/  LDG.E.U16 R145, desc[UR10][R250.64] ;  /* 0x0000000afa917981 */ /* 0x000f68000c1e1500 */
[----:B------:R0:W5:Y:S02]  /*5810*/  LDG.E.U16 R39, desc[UR10][R36.64] ;  /* 0x0000000a24277981 */ /* 0x000164000c1e1500 */
[----:B0-----:R-:W0:Y:S02]  /*5820*/  LDC.64 R36, c[0x0][0x388] ;  /* 0x0000e200ff247b82 */ /* 0x001e240000000a00 */
[----:B------:R-:W-:Y:S01]  /*5830*/  STS.U16 [R248+0xc00], R249 ;  /* 0x000c00f9f8007388 */ /* 0x000fe20000000400 */
[----:B------:R-:W-:-:S03]  /*5840*/  IMAD R251, R214, UR9, R47 ;  /* 0x00000009d6fb7c24 */ /* 0x000fc6000f8e022f */
[----:B------:R-:W-:Y:S01]  /*5850*/  STS.U16 [R237], R163 ;  /* 0x000000a3ed007388 */ /* 0x000fe20000000400 */
[----:B------:R-:W-:-:S03]  /*5860*/  IMAD R46, R213, UR9, R47 ;  /* 0x00000009d52e7c24 */ /* 0x000fc6000f8e022f */
[----:B------:R-:W-:Y:S04]  /*5870*/  STS.U16 [R236], R162 ;  /* 0x000000a2ec007388 */ /* 0x000fe80000000400 */
[----:B------:R1:W-:Y:S04]  /*5880*/  STS.U16 [R235], R161 ;  /* 0x000000a1eb007388 */ /* 0x0003e80000000400 */
[----:B------:R-:W-:Y:S04]  /*5890*/  STS.U16 [R248+0x1000], R159 ;  /* 0x0010009ff8007388 */ /* 0x000fe80000000400 */
[----:B------:R0:W-:Y:S01]  /*58a0*/  STS.U16 [R234], R158 ;  /* 0x0000009eea007388 */ /* 0x0001e20000000400 */
[----:B-1----:R-:W-:-:S03]  /*58b0*/  IMAD R147, R212, UR9, R47 ;  /* 0x00000009d4937c24 */ /* 0x002fc6000f8e022f */
[----:B------:R-:W-:Y:S01]  /*58c0*/  STS.U16 [R233], R157 ;  /* 0x0000009de9007388 */ /* 0x000fe20000000400 */
[----:B------:R-:W-:-:S03]  /*58d0*/  IMAD R161, R211, UR9, R47 ;  /* 0x00000009d3a17c24 */ /* 0x000fc6000f8e022f */
[----:B------:R1:W-:Y:S01]  /*58e0*/  STS.U16 [R232], R156 ;  /* 0x0000009ce8007388 */ /* 0x0003e20000000400 */
[----:B0-----:R-:W-:-:S05]  /*58f0*/  IMAD.WIDE R158, R251, 0x2, R36 ;  /* 0x00000002fb9e7825 */ /* 0x001fca00078e0224 */
[----:B------:R0:W5:Y:S01]  /*5900*/  LDG.E.U16 R249, desc[UR10][R158.64] ;  /* 0x0000000a9ef97981 */ /* 0x000162000c1e1500 */
[----:B-1----:R-:W-:-:S05]  /*5910*/  IMAD.WIDE R156, R46, 0x2, R36 ;  /* 0x000000022e9c7825 */ /* 0x002fca00078e0224 */
[----:B------:R1:W5:Y:S01]  /*5920*/  LDG.E.U16 R163, desc[UR10][R156.64] ;  /* 0x0000000a9ca37981 */ /* 0x000362000c1e1500 */
[----:B0-----:R-:W-:-:S04]  /*5930*/  IMAD.WIDE R158, R147, 0x2, R36 ;  /* 0x00000002939e7825 */ /* 0x001fc800078e0224 */
[--C-:B------:R-:W-:Y:S01]  /*5940*/  IMAD R147, R210, UR9, R47.reuse ;  /* 0x00000009d2937c24 */ /* 0x100fe2000f8e022f */
[----:B------:R0:W5:Y:S01]  /*5950*/  LDG.E.U16 R162, desc[UR10][R158.64] ;  /* 0x0000000a9ea27981 */ /* 0x000162000c1e1500 */
[----:B------:R-:W-:Y:S02]  /*5960*/  IMAD R251, R209, UR9, R47 ;  /* 0x00000009d1fb7c24 */ /* 0x000fe4000f8e022f */
[----:B-1----:R-:W-:-:S05]  /*5970*/  IMAD.WIDE R156, R161, 0x2, R36 ;  /* 0x00000002a19c7825 */ /* 0x002fca00078e0224 */
[----:B------:R1:W5:Y:S01]  /*5980*/  LDG.E.U16 R161, desc[UR10][R156.64] ;  /* 0x0000000a9ca17981 */ /* 0x000362000c1e1500 */
[----:B0-----:R-:W-:-:S05]  /*5990*/  IMAD.WIDE R158, R147, 0x2, R36 ;  /* 0x00000002939e7825 */ /* 0x001fca00078e0224 */
[----:B------:R0:W5:Y:S01]  /*59a0*/  LDG.E.U16 R147, desc[UR10][R158.64] ;  /* 0x0000000a9e937981 */ /* 0x000162000c1e1500 */
[----:B-1----:R-:W-:-:S05]  /*59b0*/  IMAD.WIDE R156, R251, 0x2, R36 ;  /* 0x00000002fb9c7825 */ /* 0x002fca00078e0224 */
[----:B------:R1:W5:Y:S01]  /*59c0*/  LDG.E.U16 R46, desc[UR10][R156.64] ;  /* 0x0000000a9c2e7981 */ /* 0x000362000c1e1500 */
[--C-:B------:R-:W-:Y:S02]  /*59d0*/  IMAD R251, R208, UR9, R47.reuse ;  /* 0x00000009d0fb7c24 */ /* 0x100fe4000f8e022f */
[----:B------:R-:W-:Y:S02]  /*59e0*/  IMAD R250, R207, UR9, R47 ;  /* 0x00000009cffa7c24 */ /* 0x000fe4000f8e022f */
[----:B0-----:R-:W-:-:S04]  /*59f0*/  IMAD.WIDE R158, R251, 0x2, R36 ;  /* 0x00000002fb9e7825 */ /* 0x001fc800078e0224 */
[----:B-1----:R-:W-:Y:S02]  /*5a00*/  IMAD.WIDE R156, R250, 0x2, R36 ;  /* 0x00000002fa9c7825 */ /* 0x002fe400078e0224 */
[----:B------:R-:W5:Y:S02]  /*5a10*/  LDG.E.U16 R158, desc[UR10][R158.64] ;  /* 0x0000000a9e9e7981 */ /* 0x000f64000c1e1500 */
[----:B------:R-:W-:Y:S02]  /*5a20*/  IMAD R251, R206, UR9, R47 ;  /* 0x00000009cefb7c24 */ /* 0x000fe4000f8e022f */
[----:B------:R0:W5:Y:S02]  /*5a30*/  LDG.E.U16 R159, desc[UR10][R156.64] ;  /* 0x0000000a9c9f7981 */ /* 0x000164000c1e1500 */
[----:B0-----:R-:W-:-:S04]  /*5a40*/  IMAD.WIDE R156, R251, 0x2, R36 ;  /* 0x00000002fb9c7825 */ /* 0x001fc800078e0224 */
[----:B------:R-:W-:Y:S01]  /*5a50*/  IMAD R251, R205, UR9, R47 ;  /* 0x00000009cdfb7c24 */ /* 0x000fe2000f8e022f */
[----:B------:R0:W5:Y:S03]  /*5a60*/  LDG.E.U16 R250, desc[UR10][R156.64] ;  /* 0x0000000a9cfa7981 */ /* 0x000166000c1e1500 */
[----:B0-----:R-:W-:-:S06]  /*5a70*/  IMAD.WIDE R156, R251, 0x2, R36 ;  /* 0x00000002fb9c7825 */ /* 0x001fcc00078e0224 */
[----:B------:R-:W5:Y:S04]  /*5a80*/  LDG.E.U16 R156, desc[UR10][R156.64] ;  /* 0x0000000a9c9c7981 */ /* 0x000f68000c1e1500 */
[----:B------:R0:W-:Y:S02]  /*5a90*/  STS.U16 [R248+0x1400], R51 ;  /* 0x00140033f8007388 */ /* 0x0001e40000000400 */
[--C-:B0-----:R-:W-:Y:S02]  /*5aa0*/  IMAD R51, R204, UR9, R47.reuse ;  /* 0x00000009cc337c24 */ /* 0x101fe4000f8e022f */
[----:B--2---:R-:W-:Y:S04]  /*5ab0*/  STS.U16 [R231], R50 ;  /* 0x00000032e7007388 */ /* 0x004fe80000000400 */
[----:B---3--:R-:W-:Y:S04]  /*5ac0*/  STS.U16 [R230], R49 ;  /* 0x00000031e6007388 */ /* 0x008fe80000000400 */
[----:B----4-:R0:W-:Y:S02]  /*5ad0*/  STS.U16 [R229], R45 ;  /* 0x0000002de5007388 */ /* 0x0101e40000000400 */
[----:B0-----:R-:W-:-:S02]  /*5ae0*/  IMAD R45, R203, UR9, R47 ;  /* 0x00000009cb2d7c24 */ /* 0x001fc4000f8e022f */
[----:B-----5:R0:W-:Y:S04]  /*5af0*/  STS.U16 [R248+0x1800], R133 ;  /* 0x00180085f8007388 */ /* 0x0201e80000000400 */
[----:B------:R-:W-:Y:S01]  /*5b00*/  STS.U16 [R227], R134 ;  /* 0x00000086e3007388 */ /* 0x000fe20000000400 */
[----:B------:R-:W-:-:S03]  /*5b10*/  IMAD R49, R202, UR9, R47 ;  /* 0x00000009ca317c24 */ /* 0x000fc6000f8e022f */
[----:B------:R-:W-:Y:S01]  /*5b20*/  STS.U16 [R225], R135 ;  /* 0x00000087e1007388 */ /* 0x000fe20000000400 */
[----:B0-----:R-:W-:Y:S02]  /*5b30*/  IMAD R133, R201, UR9, R47 ;  /* 0x00000009c9857c24 */ /* 0x001fe4000f8e022f */
[--C-:B------:R-:W-:Y:S01]  /*5b40*/  IMAD.WIDE R50, R51, 0x2, R36.reuse ;  /* 0x0000000233327825 */ /* 0x100fe200078e0224 */
[----:B------:R-:W-:Y:S04]  /*5b50*/  STS.U16 [R223], R144 ;  /* 0x00000090df007388 */ /* 0x000fe80000000400 */
[----:B------:R-:W-:Y:S04]  /*5b60*/  STS.U16 [R248+0x1c00], R145 ;  /* 0x001c0091f8007388 */ /* 0x000fe80000000400 */
[----:B------:R-:W-:Y:S04]  /*5b70*/  STS.U16 [R220], R146 ;  /* 0x00000092dc007388 */ /* 0x000fe80000000400 */
[----:B------:R-:W-:Y:S04]  /*5b80*/  STS.U16 [R218], R38 ;  /* 0x00000026da007388 */ /* 0x000fe80000000400 */
[----:B------:R0:W-:Y:S02]  /*5b90*/  STS.U16 [R216], R39 ;  /* 0x00000027d8007388 */ /* 0x0001e40000000400 */
[----:B0-----:R-:W-:-:S02]  /*5ba0*/  IMAD.WIDE R38, R45, 0x2, R36 ;  /* 0x000000022d267825 */ /* 0x001fc400078e0224 */
[----:B------:R0:W2:Y:S02]  /*5bb0*/  LDG.E.U16 R45, desc[UR10][R50.64] ;  /* 0x0000000a322d7981 */ /* 0x0000a4000c1e1500 */
[--C-:B------:R-:W-:Y:S02]  /*5bc0*/  IMAD R145, R198, UR9, R47.reuse ;  /* 0x00000009c6917c24 */ /* 0x100fe4000f8e022f */
[--C-:B------:R-:W-:Y:S02]  /*5bd0*/  IMAD R135, R200, UR9, R47.reuse ;  /* 0x00000009c8877c24 */ /* 0x100fe4000f8e022f */
[----:B0-----:R-:W-:Y:S01]  /*5be0*/  IMAD R51, R199, UR9, R47 ;  /* 0x00000009c7337c24 */ /* 0x001fe2000f8e022f */
[----:B------:R-:W-:Y:S04]  /*5bf0*/  STS.U16 [R248+0x8000], R249 ;  /* 0x008000f9f8007388 */ /* 0x000fe80000000400 */
[----:B------:R-:W-:Y:S04]  /*5c00*/  STS.U16 [R246+0x8000], R163 ;  /* 0x008000a3f6007388 */ /* 0x000fe80000000400 */
[----:B------:R-:W-:Y:S04]  /*5c10*/  STS.U16 [R245+0x8000], R162 ;  /* 0x008000a2f5007388 */ /* 0x000fe80000000400 */
[----:B------:R-:W-:Y:S04]  /*5c20*/  STS.U16 [R244+0x8000], R161 ;  /* 0x008000a1f4007388 */ /* 0x000fe80000000400 */
[----:B------:R-:W-:Y:S04]  /*5c30*/  STS.U16 [R248+0x8400], R147 ;  /* 0x00840093f8007388 */ /* 0x000fe80000000400 */
[----:B------:R0:W-:Y:S04]  /*5c40*/  STS.U16 [R243+0x8000], R46 ;  /* 0x0080002ef3007388 */ /* 0x0001e80000000400 */
[----:B0-----:R0:W3:Y:S02]  /*5c50*/  LDG.E.U16 R46, desc[UR10][R38.64] ;  /* 0x0000000a262e7981 */ /* 0x0010e4000c1e1500 */
[----:B0-----:R-:W-:-:S05]  /*5c60*/  IMAD.WIDE R38, R49, 0x2, R36 ;  /* 0x0000000231267825 */ /* 0x001fca00078e0224 */
[----:B------:R0:W4:Y:S01]  /*5c70*/  LDG.E.U16 R49, desc[UR10][R38.64] ;  /* 0x0000000a26317981 */ /* 0x000122000c1e1500 */
[----:B------:R-:W-:-:S04]  /*5c80*/  IMAD.WIDE R50, R51, 0x2, R36 ;  /* 0x0000000233327825 */ /* 0x000fc800078e0224 */
[----:B------:R-:W-:Y:S01]  /*5c90*/  IMAD R147, R196, UR9, R47 ;  /* 0x00000009c4937c24 */ /* 0x000fe2000f8e022f */
[----:B------:R-:W5:Y:S01]  /*5ca0*/  LDG.E.U16 R163, desc[UR10][R50.64] ;  /* 0x0000000a32a37981 */ /* 0x000f62000c1e1500 */
[----:B0-----:R-:W-:-:S05]  /*5cb0*/  IMAD.WIDE R38, R133, 0x2, R36 ;  /* 0x0000000285267825 */ /* 0x001fca00078e0224 */
[----:B------:R0:W5:Y:S01]  /*5cc0*/  LDG.E.U16 R133, desc[UR10][R38.64] ;  /* 0x0000000a26857981 */ /* 0x000162000c1e1500 */
[----:B------:R-:W-:-:S03]  /*5cd0*/  IMAD.WIDE R134, R135, 0x2, R36 ;  /* 0x0000000287867825 */ /* 0x000fc600078e0224 */
[----:B------:R-:W-:Y:S01]  /*5ce0*/  STS.U16 [R242+0x8000], R158 ;  /* 0x0080009ef2007388 */ /* 0x000fe20000000400 */
[----:B0-----:R-:W-:-:S03]  /*5cf0*/  IMAD.WIDE R38, R145, 0x2, R36 ;  /* 0x0000000291267825 */ /* 0x001fc600078e0224 */
[----:B------:R-:W5:Y:S01]  /*5d00*/  LDG.E.U16 R134, desc[UR10][R134.64] ;  /* 0x0000000a86867981 */ /* 0x000f62000c1e1500 */
[----:B------:R-:W-:-:S03]  /*5d10*/  IMAD R145, R197, UR9, R47 ;  /* 0x00000009c5917c24 */ /* 0x000fc6000f8e022f */
[----:B------:R0:W5:Y:S01]  /*5d20*/  LDG.E.U16 R162, desc[UR10][R38.64] ;  /* 0x0000000a26a27981 */ /* 0x000162000c1e1500 */
[----:B------:R-:W-:-:S03]  /*5d30*/  IMAD.WIDE R50, R145, 0x2, R36 ;  /* 0x0000000291327825 */ /* 0x000fc600078e0224 */
[----:B------:R1:W-:Y:S01]  /*5d40*/  STS.U16 [R241+0x8000], R159 ;  /* 0x0080009ff1007388 */ /* 0x0003e20000000400 */
[----:B------:R-:W-:-:S03]  /*5d50*/  IMAD R145, R194, UR9, R47 ;  /* 0x00000009c2917c24 */ /* 0x000fc6000f8e022f */
[----:B------:R1:W5:Y:S01]  /*5d60*/  LDG.E.U16 R161, desc[UR10][R50.64] ;  /* 0x0000000a32a17981 */ /* 0x000362000c1e1500 */
[----:B0-----:R-:W-:-:S04]  /*5d70*/  IMAD.WIDE R38, R147, 0x2, R36 ;  /* 0x0000000293267825 */ /* 0x001fc800078e0224 */
[----:B------:R-:W-:Y:S01]  /*5d80*/  IMAD R135, R195, UR9, R47 ;  /* 0x00000009c3877c24 */ /* 0x000fe2000f8e022f */
[----:B-1----:R0:W5:Y:S03]  /*5d90*/  LDG.E.U16 R159, desc[UR10][R38.64] ;  /* 0x0000000a269f7981 */ /* 0x002166000c1e1500 */
[----:B------:R-:W-:-:S04]  /*5da0*/  IMAD.WIDE R50, R135, 0x2, R36 ;  /* 0x0000000287327825 */ /* 0x000fc800078e0224 */
[----:B0-----:R-:W-:Y:S01]  /*5db0*/  IMAD.WIDE R38, R145, 0x2, R36 ;  /* 0x0000000291267825 */ /* 0x001fe200078e0224 */
[----:B------:R0:W5:Y:S03]  /*5dc0*/  LDG.E.U16 R158, desc[UR10][R50.64] ;  /* 0x0000000a329e7981 */ /* 0x000166000c1e1500 */
[--C-:B------:R-:W-:Y:S01]  /*5dd0*/  IMAD R145, R192, UR9, R47.reuse ;  /* 0x00000009c0917c24 */ /* 0x100fe2000f8e022f */
[----:B------:R1:W5:Y:S01]  /*5de0*/  LDG.E.U16 R157, desc[UR10][R38.64] ;  /* 0x0000000a269d7981 */ /* 0x000362000c1e1500 */
[----:B------:R-:W-:-:S04]  /*5df0*/  IMAD R135, R193, UR9, R47 ;  /* 0x00000009c1877c24 */ /* 0x000fc8000f8e022f */
[----:B0-----:R-:W-:-:S04]  /*5e00*/  IMAD.WIDE R50, R135, 0x2, R36 ;  /* 0x0000000287327825 */ /* 0x001fc800078e0224 */
[----:B-1----:R-:W-:-:S04]  /*5e10*/  IMAD.WIDE R38, R145, 0x2, R36 ;  /* 0x0000000291267825 */ /* 0x002fc800078e0224 */
[--C-:B------:R-:W-:Y:S01]  /*5e20*/  IMAD R145, R190, UR9, R47.reuse ;  /* 0x00000009be917c24 */ /* 0x100fe2000f8e022f */
[----:B------:R0:W5:Y:S01]  /*5e30*/  LDG.E.U16 R147, desc[UR10][R38.64] ;  /* 0x0000000a26937981 */ /* 0x000162000c1e1500 */
[--C-:B------:R-:W-:Y:S02]  /*5e40*/  IMAD R135, R191, UR9, R47.reuse ;  /* 0x00000009bf877c24 */ /* 0x100fe4000f8e022f */
[----:B------:R-:W-:Y:S01]  /*5e50*/  IMAD R249, R188, UR9, R47 ;  /* 0x00000009bcf97c24 */ /* 0x000fe2000f8e022f */
[----:B------:R-:W-:Y:S04]  /*5e60*/  STS.U16 [R248+0x8800], R250 ;  /* 0x008800faf8007388 */ /* 0x000fe80000000400 */
[----:B------:R1:W-:Y:S01]  /*5e70*/  STS.U16 [R240+0x8000], R156 ;  /* 0x0080009cf0007388 */ /* 0x0003e20000000400 */
[----:B0-----:R-:W-:-:S05]  /*5e80*/  IMAD.WIDE R38, R145, 0x2, R36 ;  /* 0x0000000291267825 */ /* 0x001fca00078e0224 */
[----:B------:R0:W5:Y:S04]  /*5e90*/  LDG.E.U16 R145, desc[UR10][R38.64] ;  /* 0x0000000a26917981 */ /* 0x000168000c1e1500 */
[----:B-1----:R1:W5:Y:S01]  /*5ea0*/  LDG.E.U16 R156, desc[UR10][R50.64] ;  /* 0x0000000a329c7981 */ /* 0x002362000c1e1500 */
[----:B------:R-:W-:Y:S02]  /*5eb0*/  IMAD R251, R186, UR9, R47 ;  /* 0x00000009bafb7c24 */ /* 0x000fe4000f8e022f */
[----:B0-----:R-:W-:-:S04]  /*5ec0*/  IMAD.WIDE R38, R249, 0x2, R36 ;  /* 0x00000002f9267825 */ /* 0x001fc800078e0224 */
[----:B-1----:R-:W-:-:S04]  /*5ed0*/  IMAD.WIDE R50, R135, 0x2, R36 ;  /* 0x0000000287327825 */ /* 0x002fc800078e0224 */
[--C-:B------:R-:W-:Y:S01]  /*5ee0*/  IMAD R135, R189, UR9, R47.reuse ;  /* 0x00000009bd877c24 */ /* 0x100fe2000f8e022f */
[----:B------:R0:W5:Y:S01]  /*5ef0*/  LDG.E.U16 R146, desc[UR10][R50.64] ;  /* 0x0000000a32927981 */ /* 0x000162000c1e1500 */
[----:B------:R-:W-:Y:S02]  /*5f00*/  IMAD R249, R187, UR9, R47 ;  /* 0x00000009bbf97c24 */ /* 0x000fe4000f8e022f */
[--C-:B0-----:R-:W-:Y:S02]  /*5f10*/  IMAD.WIDE R50, R135, 0x2, R36.reuse ;  /* 0x0000000287327825 */ /* 0x101fe400078e0224 */
[----:B------:R0:W5:Y:S04]  /*5f20*/  LDG.E.U16 R135, desc[UR10][R38.64] ;  /* 0x0000000a26877981 */ /* 0x000168000c1e1500 */
[----:B------:R1:W5:Y:S01]  /*5f30*/  LDG.E.U16 R144, desc[UR10][R50.64] ;  /* 0x0000000a32907981 */ /* 0x000362000c1e1500 */
[----:B0-----:R-:W-:-:S04]  /*5f40*/  IMAD.WIDE R38, R251, 0x2, R36 ;  /* 0x00000002fb267825 */ /* 0x001fc800078e0224 */
[----:B------:R-:W-:Y:S02]  /*5f50*/  IMAD R251, R185, UR9, R47 ;  /* 0x00000009b9fb7c24 */ /* 0x000fe4000f8e022f */
[----:B-1----:R-:W-:Y:S02]  /*5f60*/  IMAD.WIDE R50, R249, 0x2, R36 ;  /* 0x00000002f9327825 */ /* 0x002fe400078e0224 */
[----:B------:R0:W5:Y:S02]  /*5f70*/  LDG.E.U16 R249, desc[UR10][R38.64] ;  /* 0x0000000a26f97981 */ /* 0x000164000c1e1500 */
[----:B------:R-:W-:Y:S02]  /*5f80*/  IMAD R250, R183, UR9, R47 ;  /* 0x00000009b7fa7c24 */ /* 0x000fe4000f8e022f */
[----:B------:R-:W5:Y:S01]  /*5f90*/  LDG.E.U16 R50, desc[UR10][R50.64] ;  /* 0x0000000a32327981 */ /* 0x000f62000c1e1500 */
[----:B0-----:R-:W-:-:S04]  /*5fa0*/  IMAD.WIDE R38, R251, 0x2, R36 ;  /* 0x00000002fb267825 */ /* 0x001fc800078e0224 */
[----:B------:R-:W-:Y:S02]  /*5fb0*/  IMAD R251, R184, UR9, R47 ;  /* 0x00000009b8fb7c24 */ /* 0x000fe4000f8e022f */
[----:B------:R0:W5:Y:S02]  /*5fc0*/  LDG.E.U16 R47, desc[UR10][R38.64] ;  /* 0x0000000a262f7981 */ /* 0x000164000c1e1500 */
[----:B0-----:R-:W-:-:S04]  /*5fd0*/  IMAD.WIDE R38, R251, 0x2, R36 ;  /* 0x00000002fb267825 */ /* 0x001fc800078e0224 */
[----:B------:R-:W-:Y:S01]  /*5fe0*/  IMAD.WIDE R36, R250, 0x2, R36 ;  /* 0x00000002fa247825 */ /* 0x000fe200078e0224 */
[----:B------:R-:W5:Y:S05]  /*5ff0*/  LDG.E.U16 R251, desc[UR10][R38.64] ;  /* 0x0000000a26fb7981 */ /* 0x000f6a000c1e1500 */
[----:B------:R-:W5:Y:S04]  /*6000*/  LDG.E.U16 R37, desc[UR10][R36.64] ;  /* 0x0000000a24257981 */ /* 0x000f68000c1e1500 */
[----:B--2---:R0:W-:Y:S04]  /*6010*/  STS.U16 [R239+0x8000], R45 ;  /* 0x0080002def007388 */ /* 0x0041e80000000400 */
[----:B---3--:R0:W-:Y:S04]  /*6020*/  STS.U16 [R238+0x8000], R46 ;  /* 0x0080002eee007388 */ /* 0x0081e80000000400 */
        /* <DEDUP_REMOVED lines=20> */
.L_x_2:
[C---:B0-----:R-:W-:Y:S01]  /*6170*/  LEA R156, R172.reuse, R43, 0x1 ;  /* 0x0000002bac9c7211 */ /* 0x041fe200078e08ff */
[----:B------:R-:W-:Y:S01]  /*6180*/  LDSM.16.M88.4 R36, [R41] ;  /* 0x000000002924783b */ /* 0x000fe20000000200 */
[C---:B------:R-:W-:Y:S01]  /*6190*/  LEA R144, R172.reuse, R42, 0x1 ;  /* 0x0000002aac907211 */ /* 0x040fe200078e08ff */
[----:B------:R-:W-:Y:S01]  /*61a0*/  UIADD3 UR8, UPT, UPT, UR4, 0x5, URZ ;  /* 0x0000000504087890 */ /* 0x000fe2000fffe0ff */
[----:B------:R-:W-:Y:S01]  /*61b0*/  LEA R40, R172, R40, 0x1 ;  /* 0x00000028ac287211 */ /* 0x000fe200078e08ff */
[----:B------:R-:W0:Y:S02]  /*61c0*/  LDSM.16.M88.4 R160, [R160] ;  /* 0x00000000a0a0783b */ /* 0x000e240000000200 */
[----:B------:R-:W-:Y:S02]  /*61d0*/  UISETP.GE.AND UP0, UPT, UR8, UR6, UPT ;  /* 0x000000060800728c */ /* 0x000fe4000bf06270 */
[----:B------:R-:W1:Y:S04]  /*61e0*/  LDSM.16.M88.4 R132, [R132] ;  /* 0x000000008484783b */ /* 0x000e680000000200 */
[----:B------:R-:W-:Y:S04]  /*61f0*/  LDSM.16.M88.4 R48, [R48] ;  /* 0x000000003030783b */ /* 0x000fe80000000200 */
[----:B------:R-:W2:Y:S04]  /*6200*/  LDSM.16.M88.4 R44, [R44] ;  /* 0x000000002c2c783b */ /* 0x000ea80000000200 */
[----:B------:R-:W3:Y:S04]  /*6210*/  LDSM.16.M88.4 R156, [R156] ;  /* 0x000000009c9c783b */ /* 0x000ee80000000200 */
[----:B------:R-:W4:Y:S04]  /*6220*/  LDSM.16.M88.4 R144, [R144] ;  /* 0x000000009090783b */ /* 0x000f280000000200 */
[----:B------:R-:W5:Y:S01]  /*6230*/  LDSM.16.M88.4 R40, [R40] ;  /* 0x000000002828783b */ /* 0x000f620000000200 */
[C---:B0-----:R-:W-:Y:S08]  /*6240*/  HMMA.16816.F32 R96, R160.reuse, R38, R96 ;  /* 0x00000026a060723c */ /* 0x041ff00000001860 */
[C---:B-1----:R-:W-:Y:S08]  /*6250*/  HMMA.16816.F32 R124, R160.reuse, R132, R124 ;  /* 0x00000084a07c723c */ /* 0x042ff0000000187c */
[C---:B--2---:R-:W-:Y:S08]  /*6260*/  HMMA.16816.F32 R108, R160.reuse, R44, R108 ;  /* 0x0000002ca06c723c */ /* 0x044ff0000000186c */
[----:B------:R-:W-:Y:S08]  /*6270*/  HMMA.16816.F32 R104, R160, R46, R104 ;  /* 0x0000002ea068723c */ /* 0x000ff00000001868 */
[C---:B---3--:R-:W-:Y:S08]  /*6280*/  HMMA.16816.F32 R76, R156.reuse, R44, R76 ;  /* 0x0000002c9c4c723c */ /* 0x048ff0000000184c */
[C---:B------:R-:W-:Y:S08]  /*6290*/  HMMA.16816.F32 R72, R156.reuse, R46, R72 ;  /* 0x0000002e9c48723c */ /* 0x040ff00000001848 */
[----:B------:R-:W-:Y:S08]  /*62a0*/  HMMA.16816.F32 R64, R156, R38, R64 ;  /* 0x000000269c40723c */ /* 0x000ff00000001840 */
[C---:B----4-:R-:W-:Y:S08]  /*62b0*/  HMMA.16816.F32 R12, R144.reuse, R44, R12 ;  /* 0x0000002c900c723c */ /* 0x050ff0000000180c */
[C---:B------:R-:W-:Y:S08]  /*62c0*/  HMMA.16816.F32 R16, R144.reuse, R46, R16 ;  /* 0x0000002e9010723c */ /* 0x040ff00000001810 */
[----:B------:R-:W-:Y:S08]  /*62d0*/  HMMA.16816.F32 R24, R144, R38, R24 ;  /* 0x000000269018723c */ /* 0x000ff00000001818 */
[C---:B-----5:R-:W-:Y:S08]  /*62e0*/  HMMA.16816.F32 R28, R40.reuse, R132, R28 ;  /* 0x00000084281c723c */ /* 0x060ff0000000181c */
[C---:B------:R-:W-:Y:S08]  /*62f0*/  HMMA.16816.F32 R32, R40.reuse, R134, R32 ;  /* 0x000000862820723c */ /* 0x040ff00000001820 */
        /* <DEDUP_REMOVED lines=8> */
[C---:B------:R-:W-:Y:S02]  /*6380*/  IADD3 R39, PT, PT, R173.reuse, 0x2600, RZ ;  /* 0x00002600ad277810 */ /* 0x040fe40007ffe0ff */
[----:B------:R-:W-:-:S02]  /*6390*/  IADD3 R43, PT, PT, R173, 0x2a00, RZ ;  /* 0x00002a00ad2b7810 */ /* 0x000fc40007ffe0ff */
[----:B------:R-:W-:-:S03]  /*63a0*/  IADD3 R41, PT, PT, R173, 0x2e00, RZ ;  /* 0x00002e00ad297810 */ /* 0x000fc60007ffe0ff */
[----:B------:R-:W-:Y:S01]  /*63b0*/  HMMA.16816.F32 R116, R160, R48, R116 ;  /* 0x00000030a074723c */ /* 0x000fe20000001874 */
[----:B------:R-:W-:-:S07]  /*63c0*/  LEA R41, R172, R41, 0x1 ;  /* 0x00000029ac297211 */ /* 0x000fce00078e08ff */
[----:B------:R-:W-:Y:S08]  /*63d0*/  HMMA.16816.F32 R112, R160, R50, R112 ;  /* 0x00000032a070723c */ /* 0x000ff00000001870 */
[C---:B------:R-:W-:Y:S08]  /*63e0*/  HMMA.16816.F32 R92, R156.reuse, R132, R92 ;  /* 0x000000849c5c723c */ /* 0x040ff0000000185c */
[C---:B------:R-:W-:Y:S08]  /*63f0*/  HMMA.16816.F32 R88, R156.reuse, R134, R88 ;  /* 0x000000869c58723c */ /* 0x040ff00000001858 */
[C---:B------:R-:W-:Y:S08]  /*6400*/  HMMA.16816.F32 R84, R156.reuse, R48, R84 ;  /* 0x000000309c54723c */ /* 0x040ff00000001854 */
[C---:B------:R-:W-:Y:S08]  /*6410*/  HMMA.16816.F32 R80, R156.reuse, R50, R80 ;  /* 0x000000329c50723c */ /* 0x040ff00000001850 */
[----:B------:R-:W-:Y:S01]  /*6420*/  HMMA.16816.F32 R68, R156, R36, R68 ;  /* 0x000000249c44723c */ /* 0x000fe20000001844 */
[----:B------:R-:W-:-:S06]  /*6430*/  LEA R156, R172, R39, 0x1 ;  /* 0x00000027ac9c7211 */ /* 0x000fcc00078e08ff */
[----:B------:R-:W-:Y:S01]  /*6440*/  LDSM.16.M88.4 R156, [R156] ;  /* 0x000000009c9c783b */ /* 0x000fe20000000200 */
[----:B------:R-:W-:Y:S01]  /*6450*/  HMMA.16816.F32 R60, R144, R132, R60 ;  /* 0x00000084903c723c */ /* 0x000fe2000000183c */
[----:B------:R-:W-:-:S07]  /*6460*/  LEA R132, R174, R45, 0x1 ;  /* 0x0000002dae847211 */ /* 0x000fce00078e08ff */
[C---:B------:R-:W-:Y:S08]  /*6470*/  HMMA.16816.F32 R56, R144.reuse, R134, R56 ;  /* 0x000000869038723c */ /* 0x040ff00000001838 */
[----:B------:R-:W-:Y:S01]  /*6480*/  HMMA.16816.F32 R4, R144, R48, R4 ;  /* 0x000000309004723c */ /* 0x000fe20000001804 */
[----:B------:R-:W-:Y:S02]  /*6490*/  IADD3 R49, PT, PT, R175, 0xaa00, RZ ;  /* 0x0000aa00af317810 */ /* 0x000fe40007ffe0ff */
[----:B------:R-:W-:-:S02]  /*64a0*/  LEA R48, R174, R47, 0x1 ;  /* 0x0000002fae307211 */ /* 0x000fc400078e08ff */
[----:B------:R-:W-:-:S03]  /*64b0*/  LEA R44, R174, R49, 0x1 ;  /* 0x00000031ae2c7211 */ /* 0x000fc600078e08ff */
[C---:B------:R-:W-:Y:S01]  /*64c0*/  HMMA.16816.F32 R8, R144.reuse, R50, R8 ;  /* 0x000000329008723c */ /* 0x040fe20000001808 */
[----:B------:R-:W-:Y:S02]  /*64d0*/  IADD3 R51, PT, PT, R175, 0xae00, RZ ;  /* 0x0000ae00af337810 */ /* 0x000fe40007ffe0ff */
[----:B------:R-:W0:Y:S05]  /*64e0*/  LDSM.16.M88.4 R44, [R44] ;  /* 0x000000002c2c783b */ /* 0x000e2a0000000200 */
[-C--:B------:R-:W-:Y:S01]  /*64f0*/  HMMA.16816.F32 R20, R144, R36.reuse, R20 ;  /* 0x000000249014723c */ /* 0x080fe20000001814 */
[----:B------:R-:W-:Y:S02]  /*6500*/  LEA R144, R172, R43, 0x1 ;  /* 0x0000002bac907211 */ /* 0x000fe400078e08ff */
[----:B------:R-:W1:Y:S04]  /*6510*/  LDSM.16.M88.4 R40, [R41] ;  /* 0x000000002928783b */ /* 0x000e680000000200 */
[----:B------:R-:W-:Y:S01]  /*6520*/  LDSM.16.M88.4 R144, [R144] ;  /* 0x000000009090783b */ /* 0x000fe20000000200 */
[----:B------:R-:W-:Y:S01]  /*6530*/  HMMA.16816.F32 R100, R160, R36, R100 ;  /* 0x00000024a064723c */ /* 0x000fe20000001864 */
[----:B------:R-:W-:-:S02]  /*6540*/  LEA R36, R174, R51, 0x1 ;  /* 0x00000033ae247211 */ /* 0x000fc400078e08ff */
[----:B------:R-:W2:Y:S01]  /*6550*/  LDSM.16.M88.4 R48, [R48] ;  /* 0x000000003030783b */ /* 0x000ea20000000200 */
[----:B------:R-:W-:-:S04]  /*6560*/  IADD3 R37, PT, PT, R173, 0x2200, RZ ;  /* 0x00002200ad257810 */ /* 0x000fc80007ffe0ff */
[----:B------:R-:W-:Y:S01]  /*6570*/  HMMA.16816.F32 R120, R160, R134, R120 ;  /* 0x00000086a078723c */ /* 0x000fe20000001878 */
[----:B------:R-:W3:Y:S01]  /*6580*/  LDSM.16.M88.4 R132, [R132] ;  /* 0x000000008484783b */ /* 0x000ee20000000200 */
[----:B------:R-:W-:-:S03]  /*6590*/  LEA R160, R172, R37, 0x1 ;  /* 0x00000025aca07211 */ /* 0x000fc600078e08ff */
[----:B------:R-:W4:Y:S04]  /*65a0*/  LDSM.16.M88.4 R36, [R36] ;  /* 0x000000002424783b */ /* 0x000f280000000200 */
[----:B------:R-:W5:Y:S01]  /*65b0*/  LDSM.16.M88.4 R160, [R160] ;  /* 0x00000000a0a0783b */ /* 0x000f620000000200 */
[-C--:B0-----:R-:W-:Y:S08]  /*65c0*/  HMMA.16816.F32 R76, R156, R44.reuse, R76 ;  /* 0x0000002c9c4c723c */ /* 0x081ff0000000184c */
[----:B-1----:R-:W-:Y:S08]  /*65d0*/  HMMA.16816.F32 R148, R40, R44, R148 ;  /* 0x0000002c2894723c */ /* 0x002ff00000001894 */
[C---:B--2---:R-:W-:Y:S08]  /*65e0*/  HMMA.16816.F32 R80, R156.reuse, R50, R80 ;  /* 0x000000329c50723c */ /* 0x044ff00000001850 */
[-C--:B---3--:R-:W-:Y:S08]  /*65f0*/  HMMA.16816.F32 R88, R156, R134.reuse, R88 ;  /* 0x000000869c58723c */ /* 0x088ff00000001858 */
[C---:B------:R-:W-:Y:S08]  /*6600*/  HMMA.16816.F32 R56, R144.reuse, R134, R56 ;  /* 0x000000869038723c */ /* 0x040ff00000001838 */
[----:B------:R-:W-:Y:S08]  /*6610*/  HMMA.16816.F32 R8, R144, R50, R8 ;  /* 0x000000329008723c */ /* 0x000ff00000001808 */
[C---:B------:R-:W-:Y:S08]  /*6620*/  HMMA.16816.F32 R28, R40.reuse, R132, R28 ;  /* 0x00000084281c723c */ /* 0x040ff0000000181c */
[C---:B------:R-:W-:Y:S08]  /*6630*/  HMMA.16816.F32 R32, R40.reuse, R134, R32 ;  /* 0x000000862820723c */ /* 0x040ff00000001820 */
[C---:B------:R-:W-:Y:S08]  /*6640*/  HMMA.16816.F32 R52, R40.reuse, R48, R52 ;  /* 0x000000302834723c */ /* 0x040ff00000001834 */
[C---:B------:R-:W-:Y:S08]  /*6650*/  HMMA.16816.F32 R152, R40.reuse, R50, R152 ;  /* 0x000000322898723c */ /* 0x040ff00000001898 */
[C---:B------:R-:W-:Y:S08]  /*6660*/  HMMA.16816.F32 R140, R40.reuse, R46, R140 ;  /* 0x0000002e288c723c */ /* 0x040ff0000000188c */
[C---:B----4-:R-:W-:Y:S08]  /*6670*/  HMMA.16816.F32 R136, R40.reuse, R36, R136 ;  /* 0x000000242888723c */ /* 0x050ff00000001888 */
[----:B------:R-:W-:Y:S01]  /*6680*/  HMMA.16816.F32 R128, R40, R38, R128 ;  /* 0x000000262880723c */ /* 0x000fe20000001880 */
[----:B------:R-:W-:-:S02]  /*6690*/  IADD3 R41, PT, PT, R175, 0xc400, RZ ;  /* 0x0000c400af297810 */ /* 0x000fc40007ffe0ff */
[C---:B------:R-:W-:Y:S02]  /*66a0*/  IADD3 R43, PT, PT, R173.reuse, 0x4400, RZ ;  /* 0x00004400ad2b7810 */ /* 0x040fe40007ffe0ff */
[C---:B------:R-:W-:Y:S02]  /*66b0*/  IADD3 R42, PT, PT, R173.reuse, 0x4800, RZ ;  /* 0x00004800ad2a7810 */ /* 0x040fe40007ffe0ff */
[----:B------:R-:W-:Y:S01]  /*66c0*/  IADD3 R40, PT, PT, R173, 0x4c00, RZ ;  /* 0x00004c00ad287810 */ /* 0x000fe20007ffe0ff */
[C---:B-----5:R-:W-:Y:S08]  /*66d0*/  HMMA.16816.F32 R108, R160.reuse, R44, R108 ;  /* 0x0000002ca06c723c */ /* 0x060ff0000000186c */
[C---:B------:R-:W-:Y:S08]  /*66e0*/  HMMA.16816.F32 R104, R160.reuse, R46, R104 ;  /* 0x0000002ea068723c */ /* 0x040ff00000001868 */
[C---:B------:R-:W-:Y:S08]  /*66f0*/  HMMA.16816.F32 R100, R160.reuse, R36, R100 ;  /* 0x00000024a064723c */ /* 0x040ff00000001864 */
[----:B------:R-:W-:Y:S08]  /*6700*/  HMMA.16816.F32 R96, R160, R38, R96 ;  /* 0x00000026a060723c */ /* 0x000ff00000001860 */
[C---:B------:R-:W-:Y:S08]  /*6710*/  HMMA.16816.F32 R72, R156.reuse, R46, R72 ;  /* 0x0000002e9c48723c */ /* 0x040ff00000001848 */
        /* <DEDUP_REMOVED lines=31> */
[----:B------:R-:W-:-:S04]  /*6910*/  LEA R38, R39, R38, 0x5 ;  /* 0x0000002627267211 */ /* 0x000fc800078e28ff */
[----:B------:R-:W-:Y:S02]  /*6920*/  IADD3 R47, PT, PT, R38, 0xa0, RZ ;  /* 0x000000a0262f7810 */ /* 0x000fe40007ffe0ff */
[----:B------:R-:W-:-:S03]  /*6930*/  IADD3 R38, PT, PT, R247, 0x4, RZ ;  /* 0x00000004f7267810 */ /* 0x000fc60007ffe0ff */
[--C-:B------:R-:W-:Y:S01]  /*6940*/  IMAD R251, R46, UR9, R47.reuse ;  /* 0x000000092efb7c24 */ /* 0x100fe2000f8e022f */
[C---:B------:R-:W-:Y:S01]  /*6950*/  IADD3 R46, PT, PT, R247.reuse, 0xc, RZ ;  /* 0x0000000cf72e7810 */ /* 0x040fe20007ffe0ff */
[--C-:B------:R-:W-:Y:S02]  /*6960*/  IMAD R39, R38, UR9, R47.reuse ;  /* 0x0000000926277c24 */ /* 0x100fe4000f8e022f */
[C-C-:B------:R-:W-:Y:S02]  /*6970*/  IMAD R51, R247.reuse, UR9, R47.reuse ;  /* 0x00000009f7337c24 */ /* 0x140fe4000f8e022f */
        /* <DEDUP_REMOVED lines=81> */
[----:B---3--:R-:W-:Y:S04]  /*6e90*/  STS.U16 [R248+0x2000], R49 ;  /* 0x00200031f8007388 */ /* 0x008fe80000000400 */
[----:B--2---:R-:W-:Y:S04]  /*6ea0*/  STS.U16 [R246+0x2000], R45 ;  /* 0x0020002df6007388 */ /* 0x004fe80000000400 */
[----:B----4-:R0:W-:Y:S02]  /*6eb0*/  STS.U16 [R245+0x2000], R250 ;  /* 0x002000faf5007388 */ /* 0x0101e40000000400 */
[----:B0-----:R-:W-:-:S02]  /*6ec0*/  IADD3 R250, PT, PT, R247, 0x5c, RZ ;  /* 0x0000005cf7fa7810 */ /* 0x001fc40007ffe0ff */
[----:B-----5:R-:W-:Y:S03]  /*6ed0*/  STS.U16 [R244+0x2000], R146 ;  /* 0x00200092f4007388 */ /* 0x020fe60000000400 */
[--C-:B------:R-:W-:Y:S01]  /*6ee0*/  IMAD R49, R250, UR9, R47.reuse ;  /* 0x00000009fa317c24 */ /* 0x100fe2000f8e022f */
[----:B------:R0:W-:Y:S01]  /*6ef0*/  STS.U16 [R248+0x2400], R145 ;  /* 0x00240091f8007388 */ /* 0x0001e20000000400 */
[----:B------:R-:W-:-:S03]  /*6f00*/  IMAD R45, R252, UR9, R47 ;  /* 0x00000009fc2d7c24 */ /* 0x000fc6000f8e022f */
[----:B------:R-:W-:Y:S04]  /*6f10*/  STS.U16 [R243+0x2000], R144 ;  /* 0x00200090f3007388 */ /* 0x000fe80000000400 */
[----:B------:R-:W-:Y:S04]  /*6f20*/  STS.U16 [R242+0x2000], R135 ;  /* 0x00200087f2007388 */ /* 0x000fe80000000400 */
[----:B------:R1:W-:Y:S01]  /*6f30*/  STS.U16 [R241+0x2000], R134 ;  /* 0x00200086f1007388 */ /* 0x0003e20000000400 */
[----:B0-----:R-:W-:Y:S02]  /*6f40*/  IMAD R145, R226, UR9, R47 ;  /* 0x00000009e2917c24 */ /* 0x001fe4000f8e022f */
[----:B-1----:R-:W-:Y:S01]  /*6f50*/  IMAD.WIDE R134, R45, 0x2, R36 ;  /* 0x000000022d867825 */ /* 0x002fe200078e0224 */
[----:B------:R0:W-:Y:S04]  /*6f60*/  STS.U16 [R248+0x2800], R133 ;  /* 0x00280085f8007388 */ /* 0x0001e80000000400 */
[----:B------:R1:W-:Y:S01]  /*6f70*/  STS.U16 [R240+0x2000], R50 ;  /* 0x00200032f0007388 */ /* 0x0003e20000000400 */
        /* <DEDUP_REMOVED lines=16> */
[----:B------:R0:W-:Y:S03]  /*7080*/  STS.U16 [R239+0x2000], R46 ;  /* 0x0020002eef007388 */ /* 0x0001e60000000400 */
[----:B------:R-:W-:Y:S01]  /*7090*/  IMAD R251, R221, UR9, R47 ;  /* 0x00000009ddfb7c24 */ /* 0x000fe2000f8e022f */
[----:B------:R1:W5:Y:S03]  /*70a0*/  LDG.E.U16 R146, desc[UR10][R38.64] ;  /* 0x0000000a26927981 */ /* 0x000366000c1e1500 */
[--C-:B------:R-:W-:Y:S01]  /*70b0*/  IMAD.WIDE R250, R251, 0x2, R36.reuse ;  /* 0x00000002fbfa7825 */ /* 0x100fe200078e0224 */
[----:B------:R-:W5:Y:S03]  /*70c0*/  LDG.E.U16 R144, desc[UR10][R144.64] ;  /* 0x0000000a90907981 */ /* 0x000f66000c1e1500 */
[----:B-1----:R-:W-:-:S04]  /*70d0*/  IMAD.WIDE R38, R252, 0x2, R36 ;  /* 0x00000002fc267825 */ /* 0x002fc800078e0224 */
[----:B------:R-:W-:Y:S01]  /*70e0*/  IMAD R252, R215, UR9, R47 ;  /* 0x00000009d7fc7c24 */ /* 0x000fe2000f8e022f */
[----:B------:R1:W-:Y:S03]  /*70f0*/  STS.U16 [R238+0x2000], R147 ;  /* 0x00200093ee007388 */ /* 0x0003e60000000400 */
[----:B------:R-:W-:Y:S01]  /*7100*/  IMAD.WIDE R36, R252, 0x2, R36 ;  /* 0x00000002fc247825 */ /* 0x000fe200078e0224 */
[----:B------:R-:W5:Y:S04]  /*7110*/  LDG.E.U16 R38, desc[UR10][R38.64] ;  /* 0x0000000a26267981 */ /* 0x000f68000c1e1500 */
[----:B------:R-:W5:Y:S04]  /*7120*/  LDG.E.U16 R145, desc[UR10][R250.64] ;  /* 0x0000000afa917981 */ /* 0x000f68000c1e1500 */
[----:B------:R0:W5:Y:S02]  /*7130*/  LDG.E.U16 R39, desc[UR10][R36.64] ;  /* 0x0000000a24277981 */ /* 0x000164000c1e1500 */
[----:B0-----:R-:W0:Y:S02]  /*7140*/  LDC.64 R36, c[0x0][0x388] ;  /* 0x0000e200ff247b82 */ /* 0x001e240000000a00 */
[----:B------:R-:W-:Y:S01]  /*7150*/  STS.U16 [R248+0x2c00], R249 ;  /* 0x002c00f9f8007388 */ /* 0x000fe20000000400 */
[----:B------:R-:W-:-:S03]  /*7160*/  IMAD R251, R214, UR9, R47 ;  /* 0x00000009d6fb7c24 */ /* 0x000fc6000f8e022f */
[----:B------:R-:W-:Y:S01]  /*7170*/  STS.U16 [R237+0x2000], R163 ;  /* 0x002000a3ed007388 */ /* 0x000fe20000000400 */
[----:B------:R-:W-:-:S03]  /*7180*/  IMAD R46, R213, UR9, R47 ;  /* 0x00000009d52e7c24 */ /* 0x000fc6000f8e022f */
[----:B------:R-:W-:Y:S04]  /*7190*/  STS.U16 [R236+0x2000], R162 ;  /* 0x002000a2ec007388 */ /* 0x000fe80000000400 */
[----:B------:R1:W-:Y:S04]  /*71a0*/  STS.U16 [R235+0x2000], R161 ;  /* 0x002000a1eb007388 */ /* 0x0003e80000000400 */
[----:B------:R-:W-:Y:S04]  /*71b0*/  STS.U16 [R248+0x3000], R159 ;  /* 0x0030009ff8007388 */ /* 0x000fe80000000400 */
[----:B------:R0:W-:Y:S01]  /*71c0*/  STS.U16 [R234+0x2000], R158 ;  /* 0x0020009eea007388 */ /* 0x0001e20000000400 */
[----:B-1----:R-:W-:-:S03]  /*71d0*/  IMAD R147, R212, UR9, R47 ;  /* 0x00000009d4937c24 */ /* 0x002fc6000f8e022f */
[----:B------:R-:W-:Y:S01]  /*71e0*/  STS.U16 [R233+0x2000], R157 ;  /* 0x0020009de9007388 */ /* 0x000fe20000000400 */
[----:B------:R-:W-:-:S03]  /*71f0*/  IMAD R161, R211, UR9, R47 ;  /* 0x00000009d3a17c24 */ /* 0x000fc6000f8e022f */
[----:B------:R1:W-:Y:S01]  /*7200*/  STS.U16 [R232+0x2000], R156 ;  /* 0x0020009ce8007388 */ /* 0x0003e20000000400 */
        /* <DEDUP_REMOVED lines=28> */
[----:B--2---:R-:W-:Y:S04]  /*73d0*/  STS.U16 [R231+0x2000], R50 ;  /* 0x00200032e7007388 */ /* 0x004fe80000000400 */
[----:B---3--:R-:W-:Y:S04]  /*73e0*/  STS.U16 [R230+0x2000], R49 ;  /* 0x00200031e6007388 */ /* 0x008fe80000000400 */
[----:B----4-:R0:W-:Y:S02]  /*73f0*/  STS.U16 [R229+0x2000], R45 ;  /* 0x0020002de5007388 */ /* 0x0101e40000000400 */
[----:B0-----:R-:W-:-:S02]  /*7400*/  IMAD R45, R203, UR9, R47 ;  /* 0x00000009cb2d7c24 */ /* 0x001fc4000f8e022f */
[----:B-----5:R0:W-:Y:S04]  /*7410*/  STS.U16 [R248+0x3800], R133 ;  /* 0x00380085f8007388 */ /* 0x0201e80000000400 */
[----:B------:R-:W-:Y:S01]  /*7420*/  STS.U16 [R227+0x2000], R134 ;  /* 0x00200086e3007388 */ /* 0x000fe20000000400 */
[----:B------:R-:W-:-:S03]  /*7430*/  IMAD R49, R202, UR9, R47 ;  /* 0x00000009ca317c24 */ /* 0x000fc6000f8e022f */
[----:B------:R-:W-:Y:S01]  /*7440*/  STS.U16 [R225+0x2000], R135 ;  /* 0x00200087e1007388 */ /* 0x000fe20000000400 */
[----:B0-----:R-:W-:Y:S02]  /*7450*/  IMAD R133, R201, UR9, R47 ;  /* 0x00000009c9857c24 */ /* 0x001fe4000f8e022f */
[--C-:B------:R-:W-:Y:S01]  /*7460*/  IMAD.WIDE R50, R51, 0x2, R36.reuse ;  /* 0x0000000233327825 */ /* 0x100fe200078e0224 */
[----:B------:R-:W-:Y:S04]  /*7470*/  STS.U16 [R223+0x2000], R144 ;  /* 0x00200090df007388 */ /* 0x000fe80000000400 */
[----:B------:R-:W-:Y:S04]  /*7480*/  STS.U16 [R248+0x3c00], R145 ;  /* 0x003c0091f8007388 */ /* 0x000fe80000000400 */
[----:B------:R-:W-:Y:S04]  /*7490*/  STS.U16 [R220+0x2000], R146 ;  /* 0x00200092dc007388 */ /* 0x000fe80000000400 */
[----:B------:R-:W-:Y:S04]  /*74a0*/  STS.U16 [R218+0x2000], R38 ;  /* 0x00200026da007388 */ /* 0x000fe80000000400 */
[----:B------:R0:W-:Y:S02]  /*74b0*/  STS.U16 [R216+0x2000], R39 ;  /* 0x00200027d8007388 */ /* 0x0001e40000000400 */
        /* <DEDUP_REMOVED lines=93> */
.L_x_3:
        /* <DEDUP_REMOVED lines=8> */
[----:B------:R-:W2:Y:S04]  /*7b10*/  LDSM.16.M88.4 R144, [R144] ;  /* 0x000000009090783b */ /* 0x000ea80000000200 */
[----:B------:R-:W3:Y:S04]  /*7b20*/  LDSM.16.M88.4 R40, [R40] ;  /* 0x000000002828783b */ /* 0x000ee80000000200 */
[----:B------:R-:W4:Y:S04]  /*7b30*/  LDSM.16.M88.4 R132, [R132] ;  /* 0x000000008484783b */ /* 0x000f280000000200 */
[----:B------:R-:W5:Y:S04]  /*7b40*/  LDSM.16.M88.4 R48, [R48] ;  /* 0x000000003030783b */ /* 0x000f680000000200 */
[----:B------:R-:W5:Y:S01]  /*7b50*/  LDSM.16.M88.4 R44, [R44] ;  /* 0x000000002c2c783b */ /* 0x000f620000000200 */
[-C--:B0-----:R-:W-:Y:S08]  /*7b60*/  HMMA.16816.F32 R100, R160, R36.reuse, R100 ;  /* 0x00000024a064723c */ /* 0x081ff00000001864 */
[-C--:B-1----:R-:W-:Y:S08]  /*7b70*/  HMMA.16816.F32 R68, R156, R36.reuse, R68 ;  /* 0x000000249c44723c */ /* 0x082ff00000001844 */
[-C--:B--2---:R-:W-:Y:S08]  /*7b80*/  HMMA.16816.F32 R20, R144, R36.reuse, R20 ;  /* 0x000000249014723c */ /* 0x084ff00000001814 */
[----:B---3--:R-:W-:Y:S01]  /*7b90*/  HMMA.16816.F32 R136, R40, R36, R136 ;  /* 0x000000242888723c */ /* 0x008fe20000001888 */
[----:B------:R-:W-:-:S07]  /*7ba0*/  IADD3 R37, PT, PT, R173, 0x4200, RZ ;  /* 0x00004200ad257810 */ /* 0x000fce0007ffe0ff */
[C---:B----4-:R-:W-:Y:S08]  /*7bb0*/  HMMA.16816.F32 R124, R160.reuse, R132, R124 ;  /* 0x00000084a07c723c */ /* 0x050ff0000000187c */
[C---:B------:R-:W-:Y:S08]  /*7bc0*/  HMMA.16816.F32 R120, R160.reuse, R134, R120 ;  /* 0x00000086a078723c */ /* 0x040ff00000001878 */
[C---:B-----5:R-:W-:Y:S08]  /*7bd0*/  HMMA.16816.F32 R116, R160.reuse, R48, R116 ;  /* 0x00000030a074723c */ /* 0x060ff00000001874 */
[C---:B------:R-:W-:Y:S08]  /*7be0*/  HMMA.16816.F32 R112, R160.reuse, R50, R112 ;  /* 0x00000032a070723c */ /* 0x040ff00000001870 */
[C---:B------:R-:W-:Y:S08]  /*7bf0*/  HMMA.16816.F32 R108, R160.reuse, R44, R108 ;  /* 0x0000002ca06c723c */ /* 0x040ff0000000186c */
[C---:B------:R-:W-:Y:S08]  /*7c00*/  HMMA.16816.F32 R104, R160.reuse, R46, R104 ;  /* 0x0000002ea068723c */ /* 0x040ff00000001868 */
[----:B------:R-:W-:Y:S01]  /*7c10*/  HMMA.16816.F32 R96, R160, R38, R96 ;  /* 0x00000026a060723c */ /* 0x000fe20000001860 */
[----:B------:R-:W-:-:S02]  /*7c20*/  LEA R160, R172, R37, 0x1 ;  /* 0x00000025aca07211 */ /* 0x000fc400078e08ff */
[----:B------:R-:W-:-:S04]  /*7c30*/  IADD3 R37, PT, PT, R173, 0x4600, RZ ;  /* 0x00004600ad257810 */ /* 0x000fc80007ffe0ff */
[----:B------:R-:W-:Y:S01]  /*7c40*/  LDSM.16.M88.4 R160, [R160] ;  /* 0x00000000a0a0783b */ /* 0x000fe20000000200 */
[C---:B------:R-:W-:Y:S08]  /*7c50*/  HMMA.16816.F32 R84, R156.reuse, R48, R84 ;  /* 0x000000309c54723c */ /* 0x040ff00000001854 */
[C---:B------:R-:W-:Y:S08]  /*7c60*/  HMMA.16816.F32 R76, R156.reuse, R44, R76 ;  /* 0x0000002c9c4c723c */ /* 0x040ff0000000184c */
[C---:B------:R-:W-:Y:S08]  /*7c70*/  HMMA.16816.F32 R72, R156.reuse, R46, R72 ;  /* 0x0000002e9c48723c */ /* 0x040ff00000001848 */
[----:B------:R-:W-:Y:S08]  /*7c80*/  HMMA.16816.F32 R64, R156, R38, R64 ;  /* 0x000000269c40723c */ /* 0x000ff00000001840 */
[C---:B------:R-:W-:Y:S08]  /*7c90*/  HMMA.16816.F32 R4, R144.reuse, R48, R4 ;  /* 0x000000309004723c */ /* 0x040ff00000001804 */
[C---:B------:R-:W-:Y:S08]  /*7ca0*/  HMMA.16816.F32 R12, R144.reuse, R44, R12 ;  /* 0x0000002c900c723c */ /* 0x040ff0000000180c */
[C---:B------:R-:W-:Y:S08]  /*7cb0*/  HMMA.16816.F32 R16, R144.reuse, R46, R16 ;  /* 0x0000002e9010723c */ /* 0x040ff00000001810 */
[----:B------:R-:W-:Y:S08]  /*7cc0*/  HMMA.16816.F32 R24, R144, R38, R24 ;  /* 0x000000269018723c */ /* 0x000ff00000001818 */
[----:B------:R-:W-:Y:S01]  /*7cd0*/  HMMA.16816.F32 R52, R40, R48, R52 ;  /* 0x000000302834723c */ /* 0x000fe20000001834 */
[----:B------:R-:W-:-:S07]  /*7ce0*/  IADD3 R49, PT, PT, R175, 0xca00, RZ ;  /* 0x0000ca00af317810 */ /* 0x000fce0007ffe0ff */
[----:B------:R-:W-:Y:S01]  /*7cf0*/  HMMA.16816.F32 R148, R40, R44, R148 ;  /* 0x0000002c2894723c */ /* 0x000fe20000001894 */
[----:B------:R-:W-:Y:S02]  /*7d00*/  IADD3 R45, PT, PT, R175, 0xc200, RZ ;  /* 0x0000c200af2d7810 */ /* 0x000fe40007ffe0ff */
[----:B------:R-:W-:-:S05]  /*7d10*/  LEA R44, R174, R49, 0x1 ;  /* 0x00000031ae2c7211 */ /* 0x000fca00078e08ff */
[C---:B------:R-:W-:Y:S01]  /*7d20*/  HMMA.16816.F32 R140, R40.reuse, R46, R140 ;  /* 0x0000002e288c723c */ /* 0x040fe2000000188c */
[C---:B------:R-:W-:Y:S02]  /*7d30*/  IADD3 R47, PT, PT, R175.reuse, 0xc600, RZ ;  /* 0x0000c600af2f7810 */ /* 0x040fe40007ffe0ff */
[----:B------:R-:W-:Y:S02]  /*7d40*/  IADD3 R175, PT, PT, R175, 0xce00, RZ ;  /* 0x0000ce00afaf7810 */ /* 0x000fe40007ffe0ff */
[C---:B------:R-:W-:Y:S02]  /*7d50*/  LEA R48, R174.reuse, R47, 0x1 ;  /* 0x0000002fae307211 */ /* 0x040fe400078e08ff */
[----:B------:R-:W-:Y:S01]  /*7d60*/  LEA R36, R174, R175, 0x1 ;  /* 0x000000afae247211 */ /* 0x000fe200078e08ff */
[----:B------:R-:W-:Y:S01]  /*7d70*/  HMMA.16816.F32 R128, R40, R38, R128 ;  /* 0x000000262880723c */ /* 0x000fe20000001880 */
[C---:B------:R-:W-:Y:S02]  /*7d80*/  IADD3 R39, PT, PT, R173.reuse, 0x4a00, RZ ;  /* 0x00004a00ad277810 */ /* 0x040fe40007ffe0ff */
[----:B------:R-:W-:-:S05]  /*7d90*/  IADD3 R173, PT, PT, R173, 0x4e00, RZ ;  /* 0x00004e00adad7810 */ /* 0x000fca0007ffe0ff */
[C---:B------:R-:W-:Y:S08]  /*7da0*/  HMMA.16816.F32 R92, R156.reuse, R132, R92 ;  /* 0x000000849c5c723c */ /* 0x040ff0000000185c */
[C---:B------:R-:W-:Y:S08]  /*7db0*/  HMMA.16816.F32 R88, R156.reuse, R134, R88 ;  /* 0x000000869c58723c */ /* 0x040ff00000001858 */
[----:B------:R-:W-:Y:S01]  /*7dc0*/  HMMA.16816.F32 R80, R156, R50, R80 ;  /* 0x000000329c50723c */ /* 0x000fe20000001850 */
[----:B------:R-:W-:-:S06]  /*7dd0*/  LEA R156, R172, R37, 0x1 ;  /* 0x00000025ac9c7211 */ /* 0x000fcc00078e08ff */
[----:B------:R-:W-:Y:S01]  /*7de0*/  LDSM.16.M88.4 R156, [R156] ;  /* 0x000000009c9c783b */ /* 0x000fe20000000200 */
[C---:B------:R-:W-:Y:S08]  /*7df0*/  HMMA.16816.F32 R60, R144.reuse, R132, R60 ;  /* 0x00000084903c723c */ /* 0x040ff0000000183c */
[C---:B------:R-:W-:Y:S08]  /*7e00*/  HMMA.16816.F32 R56, R144.reuse, R134, R56 ;  /* 0x000000869038723c */ /* 0x040ff00000001838 */
[----:B------:R-:W-:Y:S01]  /*7e10*/  HMMA.16816.F32 R8, R144, R50, R8 ;  /* 0x000000329008723c */ /* 0x000fe20000001808 */
[----:B------:R-:W-:-:S02]  /*7e20*/  LEA R144, R172, R39, 0x1 ;  /* 0x00000027ac907211 */ /* 0x000fc400078e08ff */
[----:B------:R-:W0:Y:S04]  /*7e30*/  LDSM.16.M88.4 R36, [R36] ;  /* 0x000000002424783b */ /* 0x000e280000000200 */
[----:B------:R-:W-:Y:S01]  /*7e40*/  LDSM.16.M88.4 R144, [R144] ;  /* 0x000000009090783b */ /* 0x000fe20000000200 */
[C---:B------:R-:W-:Y:S01]  /*7e50*/  HMMA.16816.F32 R28, R40.reuse, R132, R28 ;  /* 0x00000084281c723c */ /* 0x040fe2000000181c */
[----:B------:R-:W-:Y:S02]  /*7e60*/  LEA R132, R174, R45, 0x1 ;  /* 0x0000002dae847211 */ /* 0x000fe400078e08ff */
[----:B------:R-:W1:Y:S05]  /*7e70*/  LDSM.16.M88.4 R44, [R44] ;  /* 0x000000002c2c783b */ /* 0x000e6a0000000200 */
[C---:B------:R-:W-:Y:S01]  /*7e80*/  HMMA.16816.F32 R32, R40.reuse, R134, R32 ;  /* 0x000000862820723c */ /* 0x040fe20000001820 */
[----:B------:R-:W2:Y:S07]  /*7e90*/  LDSM.16.M88.4 R132, [R132] ;  /* 0x000000008484783b */ /* 0x000eae0000000200 */
[----:B------:R-:W-:Y:S01]  /*7ea0*/  HMMA.16816.F32 R152, R40, R50, R152 ;  /* 0x000000322898723c */ /* 0x000fe20000001898 */
[----:B------:R-:W-:Y:S01]  /*7eb0*/  LEA R40, R172, R173, 0x1 ;  /* 0x000000adac287211 */ /* 0x000fe200078e08ff */
[----:B------:R-:W3:Y:S05]  /*7ec0*/  LDSM.16.M88.4 R48, [R48] ;  /* 0x000000003030783b */ /* 0x000eea0000000200 */
[----:B------:R-:W4:Y:S01]  /*7ed0*/  LDSM.16.M88.4 R40, [R40] ;  /* 0x000000002828783b */ /* 0x000f220000000200 */
[C---:B0-----:R-:W-:Y:S08]  /*7ee0*/  HMMA.16816.F32 R100, R160.reuse, R36, R100 ;  /* 0x00000024a064723c */ /* 0x041ff00000001864 */
[C---:B-1----:R-:W-:Y:S08]  /*7ef0*/  HMMA.16816.F32 R108, R160.reuse, R44, R108 ;  /* 0x0000002ca06c723c */ /* 0x042ff0000000186c */
[C---:B--2---:R-:W-:Y:S08]  /*7f00*/  HMMA.16816.F32 R124, R160.reuse, R132, R124 ;  /* 0x00000084a07c723c */ /* 0x044ff0000000187c */
[C---:B------:R-:W-:Y:S08]  /*7f10*/  HMMA.16816.F32 R120, R160.reuse, R134, R120 ;  /* 0x00000086a078723c */ /* 0x040ff00000001878 */
[C---:B---3--:R-:W-:Y:S08]  /*7f20*/  HMMA.16816.F32 R116, R160.reuse, R48, R116 ;  /* 0x00000030a074723c */ /* 0x048ff00000001874 */
[C---:B------:R-:W-:Y:S08]  /*7f30*/  HMMA.16816.F32 R112, R160.reuse, R50, R112 ;  /* 0x00000032a070723c */ /* 0x040ff00000001870 */
[C---:B------:R-:W-:Y:S08]  /*7f40*/  HMMA.16816.F32 R104, R160.reuse, R46, R104 ;  /* 0x0000002ea068723c */ /* 0x040ff00000001868 */
[----:B------:R-:W-:Y:S08]  /*7f50*/  HMMA.16816.F32 R96, R160, R38, R96 ;  /* 0x00000026a060723c */ /* 0x000ff00000001860 */
[C---:B------:R-:W-:Y:S08]  /*7f60*/  HMMA.16816.F32 R92, R156.reuse, R132, R92 ;  /* 0x000000849c5c723c */ /* 0x040ff0000000185c */
[C---:B------:R-:W-:Y:S08]  /*7f70*/  HMMA.16816.F32 R88, R156.reuse, R134, R88 ;  /* 0x000000869c58723c */ /* 0x040ff00000001858 */
[C---:B------:R-:W-:Y:S08]  /*7f80*/  HMMA.16816.F32 R84, R156.reuse, R48, R84 ;  /* 0x000000309c54723c */ /* 0x040ff00000001854 */
[C---:B------:R-:W-:Y:S08]  /*7f90*/  HMMA.16816.F32 R80, R156.reuse, R50, R80 ;  /* 0x000000329c50723c */ /* 0x040ff00000001850 */
[C---:B------:R-:W-:Y:S08]  /*7fa0*/  HMMA.16816.F32 R76, R156.reuse, R44, R76 ;  /* 0x0000002c9c4c723c */ /* 0x040ff0000000184c */
        /* <DEDUP_REMOVED lines=11> */
[C---:B----4-:R-:W-:Y:S08]  /*8060*/  HMMA.16816.F32 R28, R40.reuse, R132, R28 ;  /* 0x00000084281c723c */ /* 0x050ff0000000181c */
[C---:B------:R-:W-:Y:S08]  /*8070*/  HMMA.16816.F32 R32, R40.reuse, R134, R32 ;  /* 0x000000862820723c */ /* 0x040ff00000001820 */
[C---:B------:R-:W-:Y:S08]  /*8080*/  HMMA.16816.F32 R52, R40.reuse, R48, R52 ;  /* 0x000000302834723c */ /* 0x040ff00000001834 */
[C---:B------:R-:W-:Y:S08]  /*8090*/  HMMA.16816.F32 R152, R40.reuse, R50, R152 ;  /* 0x000000322898723c */ /* 0x040ff00000001898 */
[C---:B------:R-:W-:Y:S08]  /*80a0*/  HMMA.16816.F32 R148, R40.reuse, R44, R148 ;  /* 0x0000002c2894723c */ /* 0x040ff00000001894 */
[C---:B------:R-:W-:Y:S08]  /*80b0*/  HMMA.16816.F32 R140, R40.reuse, R46, R140 ;  /* 0x0000002e288c723c */ /* 0x040ff0000000188c */
[C---:B------:R-:W-:Y:S08]  /*80c0*/  HMMA.16816.F32 R136, R40.reuse, R36, R136 ;  /* 0x000000242888723c */ /* 0x040ff00000001888 */
[----:B------:R-:W-:Y:S01]  /*80d0*/  HMMA.16816.F32 R128, R40, R38, R128 ;  /* 0x000000262880723c */ /* 0x000fe20000001880 */
[----:B------:R-:W-:Y:S06]  /*80e0*/  BAR.SYNC.DEFER_BLOCKING 0x0 ;  /* 0x0000000000007b1d */ /* 0x000fec0000010000 */
[----:B------:R-:W-:-:S13]  /*80f0*/  BRA.U UP0, `(.L_x_4) ;  /* 0x0000001100747547 */ /* 0x000fda000b800000 */
[----:B------:R-:W0:Y:S01]  /*8100*/  S2R R38, SR_TID.X ;  /* 0x0000000000267919 */ /* 0x000e220000002100 */
[----:B------:R-:W1:Y:S01]  /*8110*/  LDC.64 R36, c[0x0][0x380] ;  /* 0x0000e000ff247b82 */ /* 0x000e620000000a00 */
[----:B------:R-:W-:Y:S02]  /*8120*/  MOV R175, UR4 ;  /* 0x0000000400af7c02 */ /* 0x000fe40008000f00 */
[C---:B------:R-:W-:Y:S02]  /*8130*/  IADD3 R46, PT, PT, R247.reuse, 0x4, RZ ;  /* 0x00000004f72e7810 */ /* 0x040fe40007ffe0ff */
[C---:B------:R-:W-:Y:S02]  /*8140*/  IADD3 R40, PT, PT, R247.reuse, 0x10, RZ ;  /* 0x00000010f7287810 */ /* 0x040fe40007ffe0ff */
[C---:B------:R-:W-:Y:S02]  /*8150*/  IADD3 R42, PT, PT, R247.reuse, 0x8, RZ ;  /* 0x00000008f72a7810 */ /* 0x040fe40007ffe0ff */
[----:B------:R-:W-:-:S02]  /*8160*/  IADD3 R48, PT, PT, R247, 0x24, RZ ;  /* 0x00000024f7307810 */ /* 0x000fc40007ffe0ff */
[----:B0-----:R-:W-:-:S04]  /*8170*/  LOP3.LUT R38, R38, 0x1f, RZ, 0xc0, !PT ;  /* 0x0000001f26267812 */ /* 0x001fc800078ec0ff */
[----:B------:R-:W-:Y:S02]  /*8180*/  LEA R175, R175, R38, 0x5 ;  /* 0x00000026afaf7211 */ /* 0x000fe400078e28ff */
[----:B------:R-:W-:-:S03]  /*8190*/  IADD3 R38, PT, PT, R247, 0xc, RZ ;  /* 0x0000000cf7267810 */ /* 0x000fc60007ffe0ff */
[C-C-:B------:R-:W-:Y:S02]  /*81a0*/  IMAD R45, R247.reuse, UR9, R175.reuse ;  /* 0x00000009f72d7c24 */ /* 0x140fe4000f8e02af */
[----:B------:R-:W-:Y:S01]  /*81b0*/  IMAD R157, R46, UR9, R175 ;  /* 0x000000092e9d7c24 */ /* 0x000fe2000f8e02af */
[----:B------:R-:W-:Y:S01]  /*81c0*/  IADD3 R46, PT, PT, R247, 0x14, RZ ;  /* 0x00000014f72e7810 */ /* 0x000fe20007ffe0ff */
[----:B-1----:R-:W-:-:S04]  /*81d0*/  IMAD.WIDE R44, R45, 0x2, R36 ;  /* 0x000000022d2c7825 */ /* 0x002fc800078e0224 */
[--C-:B------:R-:W-:Y:S01]  /*81e0*/  IMAD R39, R40, UR9, R175.reuse ;  /* 0x0000000928277c24 */ /* 0x100fe2000f8e02af */
[----:B------:R0:W2:Y:S01]  /*81f0*/  LDG.E.U16 R147, desc[UR10][R44.64] ;  /* 0x0000000a2c937981 */ /* 0x0000a2000c1e1500 */
[----:B------:R-:W-:Y:S02]  /*8200*/  IMAD R41, R38, UR9, R175 ;  /* 0x0000000926297c24 */ /* 0x000fe4000f8e02af */
[----:B------:R-:W-:-:S04]  /*8210*/  IMAD.WIDE R38, R39, 0x2, R36 ;  /* 0x0000000227267825 */ /* 0x000fc800078e0224 */
[--C-:B------:R-:W-:Y:S01]  /*8220*/  IMAD R43, R42, UR9, R175.reuse ;  /* 0x000000092a2b7c24 */ /* 0x100fe2000f8e02af */
[----:B------:R1:W3:Y:S01]  /*8230*/  LDG.E.U16 R163, desc[UR10][R38.64] ;  /* 0x0000000a26a37981 */ /* 0x0002e2000c1e1500 */
[--C-:B------:R-:W-:Y:S02]  /*8240*/  IMAD R51, R48, UR9, R175.reuse ;  /* 0x0000000930337c24 */ /* 0x100fe4000f8e02af */
[----:B0-----:R-:W-:Y:S01]  /*8250*/  IMAD R45, R46, UR9, R175 ;  /* 0x000000092e2d7c24 */ /* 0x001fe2000f8e02af */
[----:B------:R-:W-:Y:S01]  /*8260*/  IADD3 R46, PT, PT, R247, 0x18, RZ ;  /* 0x00000018f72e7810 */ /* 0x000fe20007ffe0ff */
[--C-:B------:R-:W-:Y:S01]  /*8270*/  IMAD.WIDE R42, R43, 0x2, R36.reuse ;  /* 0x000000022b2a7825 */ /* 0x100fe200078e0224 */
[C---:B------:R-:W-:Y:S02]  /*8280*/  IADD3 R44, PT, PT, R247.reuse, 0x1c, RZ ;  /* 0x0000001cf72c7810 */ /* 0x040fe40007ffe0ff */
[----:B------:R-:W-:Y:S01]  /*8290*/  IADD3 R50, PT, PT, R247, 0x20, RZ ;  /* 0x00000020f7327810 */ /* 0x000fe20007ffe0ff */
[--C-:B------:R-:W-:Y:S01]  /*82a0*/  IMAD.WIDE R40, R41, 0x2, R36.reuse ;  /* 0x0000000229287825 */ /* 0x100fe200078e0224 */
[----:B------:R0:W4:Y:S03]  /*82b0*/  LDG.E.U16 R173, desc[UR10][R42.64] ;  /* 0x0000000a2aad7981 */ /* 0x000126000c1e1500 */
[----:B-1----:R-:W-:Y:S01]  /*82c0*/  IMAD.WIDE R38, R45, 0x2, R36 ;  /* 0x000000022d267825 */ /* 0x002fe200078e0224 */
[C---:B------:R-:W-:Y:S01]  /*82d0*/  IADD3 R48, PT, PT, R247.reuse, 0x2c, RZ ;  /* 0x0000002cf7307810 */ /* 0x040fe20007ffe0ff */
[----:B------:R-:W5:Y:S02]  /*82e0*/  LDG.E.U16 R172, desc[UR10][R40.64] ;  /* 0x0000000a28ac7981 */ /* 0x000f64000c1e1500 */
        /* <DEDUP_REMOVED lines=9> */
[----:B------:R-:W3:Y:S02]  /*8380*/  LDG.E.U16 R160, desc[UR10][R42.64] ;  /* 0x0000000a2aa07981 */ /* 0x000ee4000c1e1500 */
[----:B------:R-:W-:Y:S02]  /*8390*/  IMAD R47, R46, UR9, R175 ;  /* 0x000000092e2f7c24 */ /* 0x000fe4000f8e02af */
[----:B------:R0:W3:Y:S01]  /*83a0*/  LDG.E.U16 R158, desc[UR10][R38.64] ;  /* 0x0000000a269e7981 */ /* 0x0000e2000c1e1500 */
[----:B------:R-:W-:-:S04]  /*83b0*/  IMAD.WIDE R44, R45, 0x2, R36 ;  /* 0x000000022d2c7825 */ /* 0x000fc800078e0224 */
[----:B------:R-:W-:Y:S01]  /*83c0*/  IMAD R49, R50, UR9, R175 ;  /* 0x0000000932317c24 */ /* 0x000fe2000f8e02af */
[----:B------:R1:W3:Y:S01]  /*83d0*/  LDG.E.U16 R161, desc[UR10][R44.64] ;  /* 0x0000000a2ca17981 */ /* 0x0002e2000c1e1500 */
[----:B0-----:R-:W-:Y:S01]  /*83e0*/  IMAD.WIDE R38, R47, 0x2, R36 ;  /* 0x000000022f267825 */ /* 0x001fe200078e0224 */
[----:B------:R-:W-:-:S03]  /*83f0*/  IADD3 R46, PT, PT, R247, 0x34, RZ ;  /* 0x00000034f72e7810 */ /* 0x000fc60007ffe0ff */
[----:B------:R-:W-:Y:S01]  /*8400*/  IMAD R47, R48, UR9, R175 ;  /* 0x00000009302f7c24 */ /* 0x000fe2000f8e02af */
[----:B------:R-:W-:Y:S01]  /*8410*/  IADD3 R50, PT, PT, R247, 0x38, RZ ;  /* 0x00000038f7327810 */ /* 0x000fe20007ffe0ff */
[----:B------:R-:W-:Y:S01]  /*8420*/  IMAD.WIDE R40, R49, 0x2, R36 ;  /* 0x0000000231287825 */ /* 0x000fe200078e0224 */
[----:B------:R0:W3:Y:S03]  /*8430*/  LDG.E.U16 R157, desc[UR10][R38.64] ;  /* 0x0000000a269d7981 */ /* 0x0000e6000c1e1500 */
[----:B-1----:R-:W-:Y:S01]  /*8440*/  IMAD R45, R132, UR9, R175 ;  /* 0x00000009842d7c24 */ /* 0x002fe2000f8e02af */
[----:B------:R1:W3:Y:S01]  /*8450*/  LDG.E.U16 R159, desc[UR10][R40.64] ;  /* 0x0000000a289f7981 */ /* 0x0002e2000c1e1500 */
[----:B------:R-:W-:Y:S02]  /*8460*/  IADD3 R44, PT, PT, R247, 0x3c, RZ ;  /* 0x0000003cf72c7810 */ /* 0x000fe40007ffe0ff */
[----:B------:R-:W-:-:S04]  /*8470*/  IMAD.WIDE R42, R45, 0x2, R36 ;  /* 0x000000022d2a7825 */ /* 0x000fc800078e0224 */
[----:B0-----:R-:W-:Y:S01]  /*8480*/  IMAD.WIDE R38, R47, 0x2, R36 ;  /* 0x000000022f267825 */ /* 0x001fe200078e0224 */
[----:B------:R-:W-:-:S03]  /*8490*/  IADD3 R48, PT, PT, R247, 0x44, RZ ;  /* 0x00000044f7307810 */ /* 0x000fc60007ffe0ff */
[--C-:B-1----:R-:W-:Y:S02]  /*84a0*/  IMAD R41, R46, UR9, R175.reuse ;  /* 0x000000092e297c24 */ /* 0x102fe4000f8e02af */
[----:B------:R-:W-:Y:S01]  /*84b0*/  IMAD R45, R50, UR9, R175 ;  /* 0x00000009322d7c24 */ /* 0x000fe2000f8e02af */
[----:B------:R-:W3:Y:S01]  /*84c0*/  LDG.E.U16 R38, desc[UR10][R38.64] ;  /* 0x0000000a26267981 */ /* 0x000ee2000c1e1500 */
[----:B------:R-:W-:Y:S01]  /*84d0*/  IADD3 R46, PT, PT, R247, 0x40, RZ ;  /* 0x00000040f72e7810 */ /* 0x000fe20007ffe0ff */
[----:B------:R-:W-:Y:S01]  /*84e0*/  IMAD.WIDE R40, R41, 0x2, R36 ;  /* 0x0000000229287825 */ /* 0x000fe200078e0224 */
[----:B------:R-:W-:-:S03]  /*84f0*/  IADD3 R50, PT, PT, R247, 0x4c, RZ ;  /* 0x0000004cf7327810 */ /* 0x000fc60007ffe0ff */
[--C-:B------:R-:W-:Y:S02]  /*8500*/  IMAD R47, R46, UR9, R175.reuse ;  /* 0x000000092e2f7c24 */ /* 0x100fe4000f8e02af */
[----:B------:R-:W-:Y:S01]  /*8510*/  IMAD R49, R48, UR9, R175 ;  /* 0x0000000930317c24 */ /* 0x000fe2000f8e02af */
[----:B------:R0:W3:Y:S01]  /*8520*/  LDG.E.U16 R39, desc[UR10][R42.64] ;  /* 0x0000000a2a277981 */ /* 0x0000e2000c1e1500 */
[----:B------:R-:W-:-:S03]  /*8530*/  IADD3 R48, PT, PT, R247, 0x48, RZ ;  /* 0x00000048f7307810 */ /* 0x000fc60007ffe0ff */
[----:B------:R-:W3:Y:S01]  /*8540*/  LDG.E.U16 R40, desc[UR10][R40.64] ;  /* 0x0000000a28287981 */ /* 0x000ee2000c1e1500 */
[----:B0-----:R-:W-:-:S04]  /*8550*/  IMAD.WIDE R42, R45, 0x2, R36 ;  /* 0x000000022d2a7825 */ /* 0x001fc800078e0224 */
[----:B------:R-:W-:Y:S01]  /*8560*/  IMAD R45, R44, UR9, R175 ;  /* 0x000000092c2d7c24 */ /* 0x000fe2000f8e02af */
[----:B------:R0:W3:Y:S03]  /*8570*/  LDG.E.U16 R41, desc[UR10][R42.64] ;  /* 0x0000000a2a297981 */ /* 0x0000e6000c1e1500 */
[----:B------:R-:W-:-:S04]  /*8580*/  IMAD.WIDE R44, R45, 0x2, R36 ;  /* 0x000000022d2c7825 */ /* 0x000fc800078e0224 */
[----:B------:R-:W-:Y:S02]  /*8590*/  IMAD R51, R50, UR9, R175 ;  /* 0x0000000932337c24 */ /* 0x000fe4000f8e02af */
[--C-:B0-----:R-:W-:Y:S01]  /*85a0*/  IMAD.WIDE R42, R47, 0x2, R36.reuse ;  /* 0x000000022f2a7825 */ /* 0x101fe200078e0224 */
[----:B------:R-:W-:Y:S01]  /*85b0*/  IADD3 R50, PT, PT, R247, 0x50, RZ ;  /* 0x00000050f7327810 */ /* 0x000fe20007ffe0ff */
[----:B------:R-:W3:Y:S02]  /*85c0*/  LDG.E.U16 R44, desc[UR10][R44.64] ;  /* 0x0000000a2c2c7981 */ /* 0x000ee4000c1e1500 */
[----:B------:R-:W-:-:S04]  /*85d0*/  IMAD.WIDE R46, R49, 0x2, R36 ;  /* 0x00000002312e7825 */ /* 0x000fc800078e0224 */
[----:B------:R-:W-:Y:S01]  /*85e0*/  IMAD R49, R48, UR9, R175 ;  /* 0x0000000930317c24 */ /* 0x000fe2000f8e02af */
[C---:B------:R-:W-:Y:S01]  /*85f0*/  IADD3 R132, PT, PT, R247.reuse, 0x58, RZ ;  /* 0x00000058f7847810 */ /* 0x040fe20007ffe0ff */
[----:B------:R-:W3:Y:S04]  /*8600*/  LDG.E.U16 R46, desc[UR10][R46.64] ;  /* 0x0000000a2e2e7981 */ /* 0x000ee8000c1e1500 */
[----:B------:R0:W3:Y:S01]  /*8610*/  LDG.E.U16 R45, desc[UR10][R42.64] ;  /* 0x0000000a2a2d7981 */ /* 0x0000e2000c1e1500 */
[----:B------:R-:W-:Y:S01]  /*8620*/  IADD3 R134, PT, PT, R247, 0x5c, RZ ;  /* 0x0000005cf7867810 */ /* 0x000fe20007ffe0ff */
[----:B0-----:R-:W-:-:S04]  /*8630*/  IMAD.WIDE R42, R49, 0x2, R36 ;  /* 0x00000002312a7825 */ /* 0x001fc800078e0224 */
[----:B------:R-:W-:Y:S01]  /*8640*/  IMAD.WIDE R48, R51, 0x2, R36 ;  /* 0x0000000233307825 */ /* 0x000fe200078e0224 */
[----:B------:R0:W3:Y:S03]  /*8650*/  LDG.E.U16 R47, desc[UR10][R42.64] ;  /* 0x0000000a2a2f7981 */ /* 0x0000e6000c1e1500 */
[--C-:B------:R-:W-:Y:S01]  /*8660*/  IMAD R51, R50, UR9, R175.reuse ;  /* 0x0000000932337c24 */ /* 0x100fe2000f8e02af */
[----:B------:R-:W-:Y:S01]  /*8670*/  IADD3 R50, PT, PT, R247, 0x54, RZ ;  /* 0x00000054f7327810 */ /* 0x000fe20007ffe0ff */
[----:B------:R-:W-:Y:S01]  /*8680*/  IMAD R133, R132, UR9, R175 ;  /* 0x0000000984857c24 */ /* 0x000fe2000f8e02af */
[----:B------:R-:W3:Y:S01]  /*8690*/  LDG.E.U16 R48, desc[UR10][R48.64] ;  /* 0x0000000a30307981 */ /* 0x000ee2000c1e1500 */
[----:B0-----:R-:W-:-:S04]  /*86a0*/  IMAD.WIDE R42, R51, 0x2, R36 ;  /* 0x00000002332a7825 */ /* 0x001fc800078e0224 */
[--C-:B------:R-:W-:Y:S02]  /*86b0*/  IMAD R51, R50, UR9, R175.reuse ;  /* 0x0000000932337c24 */ /* 0x100fe4000f8e02af */
[----:B------:R-:W-:Y:S01]  /*86c0*/  IMAD R135, R134, UR9, R175 ;  /* 0x0000000986877c24 */ /* 0x000fe2000f8e02af */
[----:B------:R0:W3:Y:S01]  /*86d0*/  LDG.E.U16 R49, desc[UR10][R42.64] ;  /* 0x0000000a2a317981 */ /* 0x0000e2000c1e1500 */
[----:B------:R-:W-:-:S04]  /*86e0*/  IMAD.WIDE R50, R51, 0x2, R36 ;  /* 0x0000000233327825 */ /* 0x000fc800078e0224 */
[----:B------:R-:W-:Y:S02]  /*86f0*/  IMAD R145, R226, UR9, R175 ;  /* 0x00000009e2917c24 */ /* 0x000fe4000f8e02af */
[----:B------:R-:W3:Y:S01]  /*8700*/  LDG.E.U16 R50, desc[UR10][R50.64] ;  /* 0x0000000a32327981 */ /* 0x000ee2000c1e1500 */
[----:B0-----:R-:W-:-:S04]  /*8710*/  IMAD.WIDE R42, R133, 0x2, R36 ;  /* 0x00000002852a7825 */ /* 0x001fc800078e0224 */
[----:B------:R-:W-:Y:S01]  /*8720*/  IMAD.WIDE R132, R135, 0x2, R36 ;  /* 0x0000000287847825 */ /* 0x000fe200078e0224 */
[----:B------:R0:W3:Y:S03]  /*8730*/  LDG.E.U16 R51, desc[UR10][R42.64] ;  /* 0x0000000a2a337981 */ /* 0x0000e6000c1e1500 */
[----:B------:R-:W-:Y:S02]  /*8740*/  IMAD R135, R228, UR9, R175 ;  /* 0x00000009e4877c24 */ /* 0x000fe4000f8e02af */
[----:B------:R-:W3:Y:S02]  /*8750*/  LDG.E.U16 R132, desc[UR10][R132.64] ;  /* 0x0000000a84847981 */ /* 0x000ee4000c1e1500 */
[----:B0-----:R-:W-:-:S04]  /*8760*/  IMAD.WIDE R42, R135, 0x2, R36 ;  /* 0x00000002872a7825 */ /* 0x001fc800078e0224 */
[----:B------:R-:W-:Y:S01]  /*8770*/  IMAD.WIDE R134, R145, 0x2, R36 ;  /* 0x0000000291867825 */ /* 0x000fe200078e0224 */
[----:B------:R0:W3:Y:S03]  /*8780*/  LDG.E.U16 R133, desc[UR10][R42.64] ;  /* 0x0000000a2a857981 */ /* 0x0000e6000c1e1500 */
[--C-:B------:R-:W-:Y:S02]  /*8790*/  IMAD R145, R224, UR9, R175.reuse ;  /* 0x00000009e0917c24 */ /* 0x100fe4000f8e02af */
[--C-:B------:R-:W-:Y:S01]  /*87a0*/  IMAD R249, R222, UR9, R175.reuse ;  /* 0x00000009def97c24 */ /* 0x100fe2000f8e02af */
[----:B------:R-:W3:Y:S01]  /*87b0*/  LDG.E.U16 R134, desc[UR10][R134.64] ;  /* 0x0000000a86867981 */ /* 0x000ee2000c1e1500 */
[----:B------:R-:W-:Y:S02]  /*87c0*/  IMAD R251, R221, UR9, R175 ;  /* 0x00000009ddfb7c24 */ /* 0x000fe4000f8e02af */
[----:B0-----:R-:W-:-:S04]  /*87d0*/  IMAD.WIDE R42, R145, 0x2, R36 ;  /* 0x00000002912a7825 */ /* 0x001fc800078e0224 */
[----:B------:R-:W-:Y:S01]  /*87e0*/  IMAD.WIDE R144, R249, 0x2, R36 ;  /* 0x00000002f9907825 */ /* 0x000fe200078e0224 */
[----:B------:R0:W3:Y:S03]  /*87f0*/  LDG.E.U16 R135, desc[UR10][R42.64] ;  /* 0x0000000a2a877981 */ /* 0x0000e6000c1e1500 */
[----:B------:R-:W-:Y:S02]  /*8800*/  IMAD R249, R219, UR9, R175 ;  /* 0x00000009dbf97c24 */ /* 0x000fe4000f8e02af */
[--C-:B------:R-:W-:Y:S01]  /*8810*/  IMAD.WIDE R250, R251, 0x2, R36.reuse ;  /* 0x00000002fbfa7825 */ /* 0x100fe200078e0224 */
[----:B------:R-:W3:Y:S03]  /*8820*/  LDG.E.U16 R144, desc[UR10][R144.64] ;  /* 0x0000000a90907981 */ /* 0x000ee6000c1e1500 */
[----:B0-----:R-:W-:Y:S01]  /*8830*/  IMAD.WIDE R42, R249, 0x2, R36 ;  /* 0x00000002f92a7825 */ /* 0x001fe200078e0224 */
[----:B------:R-:W3:Y:S04]  /*8840*/  LDG.E.U16 R145, desc[UR10][R250.64] ;  /* 0x0000000afa917981 */ /* 0x000ee8000c1e1500 */
[----:B------:R0:W3:Y:S01]  /*8850*/  LDG.E.U16 R146, desc[UR10][R42.64] ;  /* 0x0000000a2a927981 */ /* 0x0000e2000c1e1500 */
[----:B------:R-:W-:-:S02]  /*8860*/  IMAD R249, R217, UR9, R175 ;  /* 0x00000009d9f97c24 */ /* 0x000fc4000f8e02af */
[----:B------:R-:W-:Y:S02]  /*8870*/  IMAD R174, R215, UR9, R175 ;  /* 0x00000009d7ae7c24 */ /* 0x000fe4000f8e02af */
[----:B0-----:R-:W-:-:S04]  /*8880*/  IMAD.WIDE R42, R249, 0x2, R36 ;  /* 0x00000002f92a7825 */ /* 0x001fc800078e0224 */
[----:B------:R-:W-:Y:S02]  /*8890*/  IMAD.WIDE R36, R174, 0x2, R36 ;  /* 0x00000002ae247825 */ /* 0x000fe400078e0224 */
[----:B------:R-:W3:Y:S04]  /*88a0*/  LDG.E.U16 R42, desc[UR10][R42.64] ;  /* 0x0000000a2a2a7981 */ /* 0x000ee8000c1e1500 */
[----:B------:R0:W3:Y:S02]  /*88b0*/  LDG.E.U16 R174, desc[UR10][R36.64] ;  /* 0x0000000a24ae7981 */ /* 0x0000e4000c1e1500 */
[----:B0-----:R-:W0:Y:S01]  /*88c0*/  LDC.64 R36, c[0x0][0x388] ;  /* 0x0000e200ff247b82 */ /* 0x001e220000000a00 */
[--C-:B------:R-:W-:Y:S01]  /*88d0*/  IMAD R43, R209, UR9, R175.reuse ;  /* 0x00000009d12b7c24 */ /* 0x100fe2000f8e02af */
[----:B--2---:R-:W-:Y:S04]  /*88e0*/  STS.U16 [R248+0x4000], R147 ;  /* 0x00400093f8007388 */ /* 0x004fe80000000400 */
[----:B----4-:R-:W-:Y:S04]  /*88f0*/  STS.U16 [R246+0x4000], R156 ;  /* 0x0040009cf6007388 */ /* 0x010fe80000000400 */
[----:B------:R-:W-:Y:S04]  /*8900*/  STS.U16 [R245+0x4000], R173 ;  /* 0x004000adf5007388 */ /* 0x000fe80000000400 */
[----:B-----5:R-:W-:Y:S04]  /*8910*/  STS.U16 [R244+0x4000], R172 ;  /* 0x004000acf4007388 */ /* 0x020fe80000000400 */
        /* <DEDUP_REMOVED lines=10> */
[----:B-1----:R-:W-:-:S03]  /*89c0*/  IMAD R39, R213, UR9, R175 ;  /* 0x00000009d5277c24 */ /* 0x002fc6000f8e02af */
[----:B------:R1:W-:Y:S01]  /*89d0*/  STS.U16 [R236+0x4000], R41 ;  /* 0x00400029ec007388 */ /* 0x0003e20000000400 */
[----:B0-----:R-:W-:-:S05]  /*89e0*/  IMAD.WIDE R38, R39, 0x2, R36 ;  /* 0x0000000227267825 */ /* 0x001fca00078e0224 */
[----:B------:R-:W2:Y:S04]  /*89f0*/  LDG.E.U16 R172, desc[UR10][R38.64] ;  /* 0x0000000a26ac7981 */ /* 0x000ea8000c1e1500 */
[----:B------:R-:W-:Y:S01]  /*8a00*/  STS.U16 [R235+0x4000], R44 ;  /* 0x0040002ceb007388 */ /* 0x000fe20000000400 */
[----:B-1----:R-:W-:-:S04]  /*8a10*/  IMAD R41, R214, UR9, R175 ;  /* 0x00000009d6297c24 */ /* 0x002fc8000f8e02af */
[----:B------:R-:W-:-:S05]  /*8a20*/  IMAD.WIDE R40, R41, 0x2, R36 ;  /* 0x0000000229287825 */ /* 0x000fca00078e0224 */
[----:B------:R0:W3:Y:S04]  /*8a30*/  LDG.E.U16 R173, desc[UR10][R40.64] ;  /* 0x0000000a28ad7981 */ /* 0x0000e8000c1e1500 */
[----:B------:R-:W-:Y:S04]  /*8a40*/  STS.U16 [R248+0x5000], R45 ;  /* 0x0050002df8007388 */ /* 0x000fe80000000400 */
[----:B------:R-:W-:Y:S04]  /*8a50*/  STS.U16 [R234+0x4000], R46 ;  /* 0x0040002eea007388 */ /* 0x000fe80000000400 */
[----:B------:R1:W-:Y:S04]  /*8a60*/  STS.U16 [R233+0x4000], R47 ;  /* 0x0040002fe9007388 */ /* 0x0003e80000000400 */
[----:B------:R-:W-:Y:S01]  /*8a70*/  STS.U16 [R232+0x4000], R48 ;  /* 0x00400030e8007388 */ /* 0x000fe20000000400 */
[----:B-1----:R-:W-:-:S03]  /*8a80*/  IMAD R47, R211, UR9, R175 ;  /* 0x00000009d32f7c24 */ /* 0x002fc6000f8e02af */
[----:B------:R1:W-:Y:S04]  /*8a90*/  STS.U16 [R248+0x5400], R49 ;  /* 0x00540031f8007388 */ /* 0x0003e80000000400 */
[----:B------:R-:W-:Y:S01]  /*8aa0*/  STS.U16 [R231+0x4000], R50 ;  /* 0x00400032e7007388 */ /* 0x000fe20000000400 */
[----:B------:R-:W-:-:S04]  /*8ab0*/  IMAD.WIDE R46, R47, 0x2, R36 ;  /* 0x000000022f2e7825 */ /* 0x000fc800078e0224 */
[----:B0-----:R-:W-:Y:S01]  /*8ac0*/  IMAD.WIDE R40, R43, 0x2, R36 ;  /* 0x000000022b287825 */ /* 0x001fe200078e0224 */
[----:B------:R0:W4:Y:S04]  /*8ad0*/  LDG.E.U16 R162, desc[UR10][R46.64] ;  /* 0x0000000a2ea27981 */ /* 0x000128000c1e1500 */
[----:B------:R5:W-:Y:S01]  /*8ae0*/  STS.U16 [R230+0x4000], R51 ;  /* 0x00400033e6007388 */ /* 0x000be20000000400 */
[----:B------:R-:W-:-:S03]  /*8af0*/  IMAD R45, R210, UR9, R175 ;  /* 0x00000009d22d7c24 */ /* 0x000fc6000f8e02af */
[----:B------:R-:W-:Y:S01]  /*8b00*/  STS.U16 [R229+0x4000], R132 ;  /* 0x00400084e5007388 */ /* 0x000fe20000000400 */
[--C-:B------:R-:W-:Y:S02]  /*8b10*/  IMAD R43, R207, UR9, R175.reuse ;  /* 0x00000009cf2b7c24 */ /* 0x100fe4000f8e02af */
[--C-:B-1----:R-:W-:Y:S01]  /*8b20*/  IMAD R49, R212, UR9, R175.reuse ;  /* 0x00000009d4317c24 */ /* 0x102fe2000f8e02af */
[----:B------:R-:W4:Y:S01]  /*8b30*/  LDG.E.U16 R160, desc[UR10][R40.64] ;  /* 0x0000000a28a07981 */ /* 0x000f22000c1e1500 */
[----:B-----5:R-:W-:-:S04]  /*8b40*/  IMAD R51, R208, UR9, R175 ;  /* 0x00000009d0337c24 */ /* 0x020fc8000f8e02af */
[--C-:B------:R-:W-:Y:S01]  /*8b50*/  IMAD.WIDE R38, R51, 0x2, R36.reuse ;  /* 0x0000000233267825 */ /* 0x100fe200078e0224 */
[----:B------:R1:W-:Y:S04]  /*8b60*/  STS.U16 [R248+0x5800], R133 ;  /* 0x00580085f8007388 */ /* 0x0003e80000000400 */
[----:B------:R5:W4:Y:S01]  /*8b70*/  LDG.E.U16 R159, desc[UR10][R38.64] ;  /* 0x0000000a269f7981 */ /* 0x000b22000c1e1500 */
[----:B------:R-:W-:-:S04]  /*8b80*/  IMAD.WIDE R44, R45, 0x2, R36 ;  /* 0x000000022d2c7825 */ /* 0x000fc800078e0224 */
[----:B-1----:R-:W-:Y:S02]  /*8b90*/  IMAD R133, R205, UR9, R175 ;  /* 0x00000009cd857c24 */ /* 0x002fe4000f8e02af */
[--C-:B0-----:R-:W-:Y:S01]  /*8ba0*/  IMAD.WIDE R46, R43, 0x2, R36.reuse ;  /* 0x000000022b2e7825 */ /* 0x101fe200078e0224 */
[----:B------:R-:W-:Y:S03]  /*8bb0*/  STS.U16 [R227+0x4000], R134 ;  /* 0x00400086e3007388 */ /* 0x000fe60000000400 */
[----:B-----5:R-:W-:Y:S01]  /*8bc0*/  IMAD.WIDE R38, R133, 0x2, R36 ;  /* 0x0000000285267825 */ /* 0x020fe200078e0224 */
[----:B------:R0:W-:Y:S03]  /*8bd0*/  STS.U16 [R225+0x4000], R135 ;  /* 0x00400087e1007388 */ /* 0x0001e60000000400 */
[--C-:B------:R-:W-:Y:S01]  /*8be0*/  IMAD R43, R203, UR9, R175.reuse ;  /* 0x00000009cb2b7c24 */ /* 0x100fe2000f8e02af */
[----:B------:R1:W5:Y:S01]  /*8bf0*/  LDG.E.U16 R156, desc[UR10][R38.64] ;  /* 0x0000000a269c7981 */ /* 0x000362000c1e1500 */
[----:B------:R-:W-:-:S02]  /*8c00*/  IMAD R51, R206, UR9, R175 ;  /* 0x00000009ce337c24 */ /* 0x000fc4000f8e02af */
[----:B------:R-:W-:Y:S01]  /*8c10*/  IMAD.WIDE R48, R49, 0x2, R36 ;  /* 0x0000000231307825 */ /* 0x000fe200078e0224 */
[----:B------:R1:W5:Y:S03]  /*8c20*/  LDG.E.U16 R161, desc[UR10][R44.64] ;  /* 0x0000000a2ca17981 */ /* 0x000366000c1e1500 */
[----:B0-----:R-:W-:Y:S01]  /*8c30*/  IMAD R135, R204, UR9, R175 ;  /* 0x00000009cc877c24 */ /* 0x001fe2000f8e02af */
[----:B------:R-:W-:Y:S01]  /*8c40*/  STS.U16 [R223+0x4000], R144 ;  /* 0x00400090df007388 */ /* 0x000fe20000000400 */
[----:B-1----:R-:W-:-:S03]  /*8c50*/  IMAD.WIDE R38, R43, 0x2, R36 ;  /* 0x000000022b267825 */ /* 0x002fc600078e0224 */
[----:B------:R-:W-:Y:S01]  /*8c60*/  STS.U16 [R248+0x5c00], R145 ;  /* 0x005c0091f8007388 */ /* 0x000fe20000000400 */
[----:B------:R-:W-:-:S03]  /*8c70*/  IMAD.WIDE R44, R51, 0x2, R36 ;  /* 0x00000002332c7825 */ /* 0x000fc600078e0224 */
[----:B------:R0:W-:Y:S01]  /*8c80*/  STS.U16 [R220+0x4000], R146 ;  /* 0x00400092dc007388 */ /* 0x0001e20000000400 */
[----:B------:R-:W-:Y:S02]  /*8c90*/  IMAD R51, R200, UR9, R175 ;  /* 0x00000009c8337c24 */ /* 0x000fe4000f8e02af */
[----:B------:R-:W-:Y:S01]  /*8ca0*/  IMAD.WIDE R40, R135, 0x2, R36 ;  /* 0x0000000287287825 */ /* 0x000fe200078e0224 */
[----:B------:R1:W4:Y:S03]  /*8cb0*/  LDG.E.U16 R163, desc[UR10][R48.64] ;  /* 0x0000000a30a37981 */ /* 0x000326000c1e1500 */
[--C-:B------:R-:W-:Y:S01]  /*8cc0*/  IMAD R43, R202, UR9, R175.reuse ;  /* 0x00000009ca2b7c24 */ /* 0x100fe2000f8e02af */
[----:B------:R1:W5:Y:S04]  /*8cd0*/  LDG.E.U16 R158, desc[UR10][R46.64] ;  /* 0x0000000a2e9e7981 */ /* 0x000368000c1e1500 */
[----:B0-----:R0:W5:Y:S01]  /*8ce0*/  LDG.E.U16 R146, desc[UR10][R38.64] ;  /* 0x0000000a26927981 */ /* 0x001162000c1e1500 */
[----:B-1----:R-:W-:-:S03]  /*8cf0*/  IMAD R49, R201, UR9, R175 ;  /* 0x00000009c9317c24 */ /* 0x002fc6000f8e02af */
[----:B------:R1:W5:Y:S01]  /*8d00*/  LDG.E.U16 R147, desc[UR10][R40.64] ;  /* 0x0000000a28937981 */ /* 0x000362000c1e1500 */
[----:B------:R-:W-:-:S03]  /*8d10*/  IMAD R47, R198, UR9, R175 ;  /* 0x00000009c62f7c24 */ /* 0x000fc6000f8e02af */
[----:B------:R1:W5:Y:S01]  /*8d20*/  LDG.E.U16 R157, desc[UR10][R44.64] ;  /* 0x0000000a2c9d7981 */ /* 0x000362000c1e1500 */
[----:B0-----:R-:W-:-:S04]  /*8d30*/  IMAD.WIDE R38, R51, 0x2, R36 ;  /* 0x0000000233267825 */ /* 0x001fc800078e0224 */
[--C-:B-1----:R-:W-:Y:S01]  /*8d40*/  IMAD.WIDE R40, R49, 0x2, R36.reuse ;  /* 0x0000000231287825 */ /* 0x102fe200078e0224 */
[----:B------:R0:W5:Y:S03]  /*8d50*/  LDG.E.U16 R135, desc[UR10][R38.64] ;  /* 0x0000000a26877981 */ /* 0x000166000c1e1500 */
[----:B------:R-:W-:Y:S01]  /*8d60*/  IMAD.WIDE R44, R43, 0x2, R36 ;  /* 0x000000022b2c7825 */ /* 0x000fe200078e0224 */
[----:B------:R1:W5:Y:S03]  /*8d70*/  LDG.E.U16 R144, desc[UR10][R40.64] ;  /* 0x0000000a28907981 */ /* 0x000366000c1e1500 */
        /* <DEDUP_REMOVED lines=9> */
[----:B0-----:R-:W-:-:S05]  /*8e10*/  IMAD.WIDE R38, R47, 0x2, R36 ;  /* 0x000000022f267825 */ /* 0x001fca00078e0224 */
        /* <DEDUP_REMOVED lines=41> */
[----:B------:R0:W-:Y:S04]  /*90b0*/  STS.U16 [R218+0x4000], R42 ;  /* 0x0040002ada007388 */ /* 0x0001e80000000400 */
[----:B------:R0:W-:Y:S04]  /*90c0*/  STS.U16 [R216+0x4000], R174 ;  /* 0x004000aed8007388 */ /* 0x0001e80000000400 */
[----:B---3--:R0:W-:Y:S04]  /*90d0*/  STS.U16 [R248+0xc000], R173 ;  /* 0x00c000adf8007388 */ /* 0x0081e80000000400 */
[----:B--2---:R0:W-:Y:S04]  /*90e0*/  STS.U16 [R246+0xc000], R172 ;  /* 0x00c000acf6007388 */ /* 0x0041e80000000400 */
[----:B----4-:R0:W-:Y:S04]  /*90f0*/  STS.U16 [R245+0xc000], R163 ;  /* 0x00c000a3f5007388 */ /* 0x0101e80000000400 */
[----:B------:R0:W-:Y:S04]  /*9100*/  STS.U16 [R244+0xc000], R162 ;  /* 0x00c000a2f4007388 */ /* 0x0001e80000000400 */
        /* <DEDUP_REMOVED lines=28> */
.L_x_4:
[----:B0-----:R-:W-:Y:S01]  /*92d0*/  LDSM.16.M88.4 R40, [R0] ;  /* 0x000000000028783b */ /* 0x001fe20000000200 */
[----:B------:R-:W-:Y:S02]  /*92e0*/  UISETP.GE.AND UP0, UPT, UR7, UR6, UPT ;  /* 0x000000060700728c */ /* 0x000fe4000bf06270 */
[----:B------:R-:W-:Y:S01]  /*92f0*/  UMOV UR4, UR7 ;  /* 0x0000000700047c82 */ /* 0x000fe20008000000 */
[----:B------:R-:W0:Y:S04]  /*9300*/  LDSM.16.M88.4 R36, [R165] ;  /* 0x00000000a524783b */ /* 0x000e280000000200 */
[----:B------:R-:W1:Y:S04]  /*9310*/  LDSM.16.M88.4 R156, [R166] ;  /* 0x00000000a69c783b */ /* 0x000e680000000200 */
[----:B------:R-:W2:Y:S04]  /*9320*/  LDSM.16.M88.4 R144, [R167] ;  /* 0x00000000a790783b */ /* 0x000ea80000000200 */
[----:B------:R-:W3:Y:S04]  /*9330*/  LDSM.16.M88.4 R132, [R168] ;  /* 0x00000000a884783b */ /* 0x000ee80000000200 */
[----:B------:R-:W4:Y:S04]  /*9340*/  LDSM.16.M88.4 R44, [R2] ;  /* 0x00000000022c783b */ /* 0x000f280000000200 */
[----:B------:R-:W-:Y:S04]  /*9350*/  LDSM.16.M88.4 R160, [R164] ;  /* 0x00000000a4a0783b */ /* 0x000fe80000000200 */
[----:B------:R-:W-:Y:S04]  /*9360*/  LDSM.16.M88.4 R172, [R169] ;  /* 0x00000000a9ac783b */ /* 0x000fe80000000200 */
[----:B------:R-:W-:Y:S01]  /*9370*/  LDSM.16.M88.4 R48, [R180] ;  /* 0x00000000b430783b */ /* 0x000fe20000000200 */
[C---:B0-----:R-:W-:Y:S08]  /*9380*/  HMMA.16816.F32 R124, R40.reuse, R36, R124 ;  /* 0x00000024287c723c */ /* 0x041ff0000000187c */
[C---:B------:R-:W-:Y:S08]  /*9390*/  HMMA.16816.F32 R120, R40.reuse, R38, R120 ;  /* 0x000000262878723c */ /* 0x040ff00000001878 */
[C---:B-1----:R-:W-:Y:S08]  /*93a0*/  HMMA.16816.F32 R116, R40.reuse, R156, R116 ;  /* 0x0000009c2874723c */ /* 0x042ff00000001874 */
[C---:B------:R-:W-:Y:S08]  /*93b0*/  HMMA.16816.F32 R112, R40.reuse, R158, R112 ;  /* 0x0000009e2870723c */ /* 0x040ff00000001870 */
[C---:B--2---:R-:W-:Y:S08]  /*93c0*/  HMMA.16816.F32 R108, R40.reuse, R144, R108 ;  /* 0x00000090286c723c */ /* 0x044ff0000000186c */
[C---:B------:R-:W-:Y:S08]  /*93d0*/  HMMA.16816.F32 R104, R40.reuse, R146, R104 ;  /* 0x000000922868723c */ /* 0x040ff00000001868 */
[C---:B---3--:R-:W-:Y:S08]  /*93e0*/  HMMA.16816.F32 R100, R40.reuse, R132, R100 ;  /* 0x000000842864723c */ /* 0x048ff00000001864 */
[----:B------:R-:W-:Y:S01]  /*93f0*/  HMMA.16816.F32 R96, R40, R134, R96 ;  /* 0x000000862860723c */ /* 0x000fe20000001860 */
[----:B------:R-:W0:Y:S07]  /*9400*/  LDSM.16.M88.4 R40, [R3] ;  /* 0x000000000328783b */ /* 0x000e2e0000000200 */
[C---:B----4-:R-:W-:Y:S08]  /*9410*/  HMMA.16816.F32 R84, R44.reuse, R156, R84 ;  /* 0x0000009c2c54723c */ /* 0x050ff00000001854 */
[C---:B------:R-:W-:Y:S08]  /*9420*/  HMMA.16816.F32 R80, R44.reuse, R158, R80 ;  /* 0x0000009e2c50723c */ /* 0x040ff00000001850 */
[C---:B------:R-:W-:Y:S08]  /*9430*/  HMMA.16816.F32 R76, R44.reuse, R144, R76 ;  /* 0x000000902c4c723c */ /* 0x040ff0000000184c */
[C---:B------:R-:W-:Y:S08]  /*9440*/  HMMA.16816.F32 R72, R44.reuse, R146, R72 ;  /* 0x000000922c48723c */ /* 0x040ff00000001848 */
[C---:B------:R-:W-:Y:S08]  /*9450*/  HMMA.16816.F32 R68, R44.reuse, R132, R68 ;  /* 0x000000842c44723c */ /* 0x040ff00000001844 */
[----:B------:R-:W-:Y:S08]  /*9460*/  HMMA.16816.F32 R64, R44, R134, R64 ;  /* 0x000000862c40723c */ /* 0x000ff00000001840 */
[C---:B0-----:R-:W-:Y:S08]  /*9470*/  HMMA.16816.F32 R4, R40.reuse, R156, R4 ;  /* 0x0000009c2804723c */ /* 0x041ff00000001804 */
[C---:B------:R-:W-:Y:S08]  /*9480*/  HMMA.16816.F32 R8, R40.reuse, R158, R8 ;  /* 0x0000009e2808723c */ /* 0x040ff00000001808 */
[C---:B------:R-:W-:Y:S08]  /*9490*/  HMMA.16816.F32 R12, R40.reuse, R144, R12 ;  /* 0x00000090280c723c */ /* 0x040ff0000000180c */
[C---:B------:R-:W-:Y:S08]  /*94a0*/  HMMA.16816.F32 R16, R40.reuse, R146, R16 ;  /* 0x000000922810723c */ /* 0x040ff00000001810 */
[C---:B------:R-:W-:Y:S08]  /*94b0*/  HMMA.16816.F32 R20, R40.reuse, R132, R20 ;  /* 0x000000842814723c */ /* 0x040ff00000001814 */
[----:B------:R-:W-:Y:S08]  /*94c0*/  HMMA.16816.F32 R24, R40, R134, R24 ;  /* 0x000000862818723c */ /* 0x000ff00000001818 */
[C---:B------:R-:W-:Y:S08]  /*94d0*/  HMMA.16816.F32 R52, R160.reuse, R156, R52 ;  /* 0x0000009ca034723c */ /* 0x040ff00000001834 */
[C---:B------:R-:W-:Y:S01]  /*94e0*/  HMMA.16816.F32 R152, R160.reuse, R158, R152 ;  /* 0x0000009ea098723c */ /* 0x040fe20000001898 */
[----:B------:R-:W0:Y:S07]  /*94f0*/  LDSM.16.M88.4 R156, [R170] ;  /* 0x00000000aa9c783b */ /* 0x000e2e0000000200 */
[C---:B------:R-:W-:Y:S08]  /*9500*/  HMMA.16816.F32 R148, R160.reuse, R144, R148 ;  /* 0x00000090a094723c */ /* 0x040ff00000001894 */
[C---:B------:R-:W-:Y:S01]  /*9510*/  HMMA.16816.F32 R140, R160.reuse, R146, R140 ;  /* 0x00000092a08c723c */ /* 0x040fe2000000188c */
[----:B------:R-:W1:Y:S07]  /*9520*/  LDSM.16.M88.4 R144, [R171] ;  /* 0x00000000ab90783b */ /* 0x000e6e0000000200 */
[C---:B------:R-:W-:Y:S08]  /*9530*/  HMMA.16816.F32 R136, R160.reuse, R132, R136 ;  /* 0x00000084a088723c */ /* 0x040ff00000001888 */
[----:B------:R-:W-:Y:S01]  /*9540*/  HMMA.16816.F32 R128, R160, R134, R128 ;  /* 0x00000086a080723c */ /* 0x000fe20000001880 */
[----:B------:R-:W2:Y:S07]  /*9550*/  LDSM.16.M88.4 R132, [R176] ;  /* 0x00000000b084783b */ /* 0x000eae0000000200 */
[C---:B------:R-:W-:Y:S08]  /*9560*/  HMMA.16816.F32 R92, R44.reuse, R36, R92 ;  /* 0x000000242c5c723c */ /* 0x040ff0000000185c */
[----:B------:R-:W-:Y:S01]  /*9570*/  HMMA.16816.F32 R88, R44, R38, R88 ;  /* 0x000000262c58723c */ /* 0x000fe20000001858 */
[----:B------:R-:W-:Y:S07]  /*9580*/  LDSM.16.M88.4 R44, [R179] ;  /* 0x00000000b32c783b */ /* 0x000fee0000000200 */
[C---:B------:R-:W-:Y:S08]  /*9590*/  HMMA.16816.F32 R60, R40.reuse, R36, R60 ;  /* 0x00000024283c723c */ /* 0x040ff0000000183c */
[----:B------:R-:W-:Y:S01]  /*95a0*/  HMMA.16816.F32 R56, R40, R38, R56 ;  /* 0x000000262838723c */ /* 0x000fe20000001838 */
[----:B------:R-:W-:Y:S07]  /*95b0*/  LDSM.16.M88.4 R40, [R178] ;  /* 0x00000000b228783b */ /* 0x000fee0000000200 */
[C---:B------:R-:W-:Y:S08]  /*95c0*/  HMMA.16816.F32 R28, R160.reuse, R36, R28 ;  /* 0x00000024a01c723c */ /* 0x040ff0000000181c */
[----:B------:R-:W-:Y:S01]  /*95d0*/  HMMA.16816.F32 R32, R160, R38, R32 ;  /* 0x00000026a020723c */ /* 0x000fe20000001820 */
[----:B------:R-:W3:Y:S07]  /*95e0*/  LDSM.16.M88.4 R36, [R177] ;  /* 0x00000000b124783b */ /* 0x000eee0000000200 */
[C---:B------:R-:W-:Y:S08]  /*95f0*/  HMMA.16816.F32 R100, R172.reuse, R48, R100 ;  /* 0x00000030ac64723c */ /* 0x040ff00000001864 */
[----:B------:R-:W-:Y:S08]  /*9600*/  HMMA.16816.F32 R96, R172, R50, R96 ;  /* 0x00000032ac60723c */ /* 0x000ff00000001860 */
[C---:B0-----:R-:W-:Y:S08]  /*9610*/  HMMA.16816.F32 R68, R156.reuse, R48, R68 ;  /* 0x000000309c44723c */ /* 0x041ff00000001844 */
[----:B------:R-:W-:Y:S08]  /*9620*/  HMMA.16816.F32 R64, R156, R50, R64 ;  /* 0x000000329c40723c */ /* 0x000ff00000001840 */
[C---:B-1----:R-:W-:Y:S08]  /*9630*/  HMMA.16816.F32 R20, R144.reuse, R48, R20 ;  /* 0x000000309014723c */ /* 0x042ff00000001814 */
[----:B------:R-:W-:Y:S08]  /*9640*/  HMMA.16816.F32 R24, R144, R50, R24 ;  /* 0x000000329018723c */ /* 0x000ff00000001818 */
[----:B--2---:R-:W-:Y:S08]  /*9650*/  HMMA.16816.F32 R136, R132, R48, R136 ;  /* 0x000000308488723c */ /* 0x004ff00000001888 */
[C---:B---3--:R-:W-:Y:S08]  /*9660*/  HMMA.16816.F32 R124, R172.reuse, R36, R124 ;  /* 0x00000024ac7c723c */ /* 0x048ff0000000187c */
        /* <DEDUP_REMOVED lines=23> */
[----:B------:R-:W-:Y:S01]  /*97e0*/  HMMA.16816.F32 R48, R132, R50, R128 ;  /* 0x000000328430723c */ /* 0x000fe20000001880 */
[----:B------:R-:W-:-:S04]  /*97f0*/  NOP ;  /* 0x0000000000007918 */ /* 0x000fc80000000000 */
[----:B------:R-:W-:-:S15]  /*9800*/  BRA.U !UP0, `(.L_x_5) ;  /* 0xffffff9d08107547 */ /* 0x000fde000b83ffff */
.L_x_0:
[----:B------:R-:W0:Y:S01]  /*9810*/  S2R R3, SR_LANEID ;  /* 0x0000000000037919 */ /* 0x000e220000000000 */
[----:B------:R-:W-:Y:S01]  /*9820*/  LEA R0, R181, R182, 0x3 ;  /* 0x000000b6b5007211 */ /* 0x000fe200078e18ff */
[----:B------:R-:W1:Y:S03]  /*9830*/  S2UR UR4, SR_CTAID.Y ;  /* 0x00000000000479c3 */ /* 0x000e660000002600 */
[----:B------:R-:W-:-:S04]  /*9840*/  SHF.L.U32 R0, R0, 0xa, RZ ;  /* 0x0000000a00007819 */ /* 0x000fc800000006ff */
[----:B------:R-:W-:Y:S01]  /*9850*/  LEA R0, R0, UR5, 0x2 ;  /* 0x0000000500007c11 */ /* 0x000fe2000f8e10ff */
[----:B------:R-:W2:Y:S03]  /*9860*/  LDC R39, c[0x0][0x39c] ;  /* 0x0000e700ff277b82 */ /* 0x000ea60000000800 */
        /* <DEDUP_REMOVED lines=9> */
[----:B0-----:R-:W-:-:S02]  /*9900*/  SHF.R.U32.HI R2, RZ, 0x2, R3 ;  /* 0x00000002ff027819 */ /* 0x001fc40000011603 */
[----:B------:R-:W-:-:S04]  /*9910*/  LOP3.LUT R3, R3, 0x3, RZ, 0xc0, !PT ;  /* 0x0000000303037812 */ /* 0x000fc800078ec0ff */
[----:B------:R-:W-:Y:S02]  /*9920*/  LEA R3, R2, R3, 0x3 ;  /* 0x0000000302037211 */ /* 0x000fe400078e18ff */
[----:B------:R-:W-:Y:S02]  /*9930*/  IADD3 R2, PT, PT, R0, 0x400, RZ ;  /* 0x0000040000027810 */ /* 0x000fe40007ffe0ff */
[C---:B------:R-:W-:Y:S02]  /*9940*/  LEA R37, R3.reuse, R0, 0x3 ;  /* 0x0000000003257211 */ /* 0x040fe400078e18ff */
[C---:B------:R-:W-:Y:S02]  /*9950*/  LEA R38, R3.reuse, R38, 0x3 ;  /* 0x0000002603267211 */ /* 0x040fe400078e18ff */
[C---:B------:R-:W-:Y:S01]  /*9960*/  LEA R40, R3.reuse, R40, 0x3 ;  /* 0x0000002803287211 */ /* 0x040fe200078e18ff */
[----:B------:R0:W-:Y:S01]  /*9970*/  STS.64 [R37], R124 ;  /* 0x0000007c25007388 */ /* 0x0001e20000000a00 */
[----:B------:R-:W-:-:S02]  /*9980*/  LEA R42, R3, R42, 0x3 ;  /* 0x0000002a032a7211 */ /* 0x000fc400078e18ff */
[C---:B------:R-:W-:Y:S01]  /*9990*/  LEA R44, R3.reuse, R44, 0x3 ;  /* 0x0000002c032c7211 */ /* 0x040fe200078e18ff */
[----:B------:R3:W-:Y:S01]  /*99a0*/  STS.64 [R37+0x200], R126 ;  /* 0x0002007e25007388 */ /* 0x0007e20000000a00 */
[C---:B------:R-:W-:Y:S02]  /*99b0*/  LEA R46, R3.reuse, R46, 0x3 ;  /* 0x0000002e032e7211 */ /* 0x040fe400078e18ff */
[C---:B------:R-:W-:Y:S01]  /*99c0*/  LEA R128, R3.reuse, R128, 0x3 ;  /* 0x0000008003807211 */ /* 0x040fe200078e18ff */
[----:B------:R4:W-:Y:S01]  /*99d0*/  STS.64 [R37+0x20], R120 ;  /* 0x0000207825007388 */ /* 0x0009e20000000a00 */
[C---:B------:R-:W-:Y:S02]  /*99e0*/  LEA R130, R3.reuse, R130, 0x3 ;  /* 0x0000008203827211 */ /* 0x040fe400078e18ff */
[----:B------:R-:W-:Y:S01]  /*99f0*/  LEA R132, R3, R132, 0x3 ;  /* 0x0000008403847211 */ /* 0x000fe200078e18ff */
[----:B------:R5:W-:Y:S01]  /*9a00*/  STS.64 [R37+0x220], R122 ;  /* 0x0002207a25007388 */ /* 0x000be20000000a00 */
[----:B0-----:R-:W-:-:S02]  /*9a10*/  IADD3 R124, PT, PT, R0, 0x4000, RZ ;  /* 0x00004000007c7810 */ /* 0x001fc40007ffe0ff */
[C---:B---3--:R-:W-:Y:S02]  /*9a20*/  IADD3 R126, PT, PT, R0.reuse, 0x4400, RZ ;  /* 0x00004400007e7810 */ /* 0x048fe40007ffe0ff */
[C---:B------:R-:W-:Y:S02]  /*9a30*/  LEA R124, R3.reuse, R124, 0x3 ;  /* 0x0000007c037c7211 */ /* 0x040fe400078e18ff */
[----:B----4-:R-:W-:Y:S02]  /*9a40*/  IADD3 R120, PT, PT, R0, 0x4800, RZ ;  /* 0x0000480000787810 */ /* 0x010fe40007ffe0ff */
[C---:B------:R-:W-:Y:S02]  /*9a50*/  LEA R126, R3.reuse, R126, 0x3 ;  /* 0x0000007e037e7211 */ /* 0x040fe400078e18ff */
[C---:B-----5:R-:W-:Y:S02]  /*9a60*/  LEA R37, R3.reuse, R2, 0x3 ;  /* 0x0000000203257211 */ /* 0x060fe400078e18ff */
[----:B------:R-:W-:-:S02]  /*9a70*/  LEA R2, R3, R36, 0x3 ;  /* 0x0000002403027211 */ /* 0x000fc400078e18ff */
[C---:B------:R-:W-:Y:S01]  /*9a80*/  IADD3 R122, PT, PT, R0.reuse, 0x4c00, RZ ;  /* 0x00004c00007a7810 */ /* 0x040fe20007ffe0ff */
[----:B------:R-:W-:Y:S01]  /*9a90*/  STS.64 [R37], R116 ;  /* 0x0000007425007388 */ /* 0x000fe20000000a00 */
[C---:B------:R-:W-:Y:S02]  /*9aa0*/  LEA R120, R3.reuse, R120, 0x3 ;  /* 0x0000007803787211 */ /* 0x040fe400078e18ff */
[----:B------:R-:W-:Y:S01]  /*9ab0*/  IADD3 R0, PT, PT, R0, 0x6c00, RZ ;  /* 0x00006c0000007810 */ /* 0x000fe20007ffe0ff */
[----:B------:R-:W-:Y:S01]  /*9ac0*/  STS.64 [R37+0x200], R118 ;  /* 0x0002007625007388 */ /* 0x000fe20000000a00 */
[C---:B------:R-:W-:Y:S02]  /*9ad0*/  LEA R122, R3.reuse, R122, 0x3 ;  /* 0x0000007a037a7211 */ /* 0x040fe400078e18ff */
[----:B------:R-:W-:Y:S01]  /*9ae0*/  LEA R36, R3, R0, 0x3 ;  /* 0x0000000003247211 */ /* 0x000fe200078e18ff */
[----:B------:R-:W-:Y:S04]  /*9af0*/  STS.64 [R37+0x20], R112 ;  /* 0x0000207025007388 */ /* 0x000fe80000000a00 */
[----:B------:R0:W-:Y:S04]  /*9b00*/  STS.64 [R37+0x220], R114 ;  /* 0x0002207225007388 */ /* 0x0001e80000000a00 */
[----:B------:R-:W-:Y:S04]  /*9b10*/  STS.64 [R2], R108 ;  /* 0x0000006c02007388 */ /* 0x000fe80000000a00 */
[----:B------:R-:W-:Y:S01]  /*9b20*/  STS.64 [R2+0x200], R110 ;  /* 0x0002006e02007388 */ /* 0x000fe20000000a00 */
[----:B0-----:R-:W0:Y:S03]  /*9b30*/  S2R R37, SR_TID.X ;  /* 0x0000000000257919 */ /* 0x001e260000002100 */
[----:B------:R-:W-:Y:S04]  /*9b40*/  STS.64 [R2+0x20], R104 ;  /* 0x0000206802007388 */ /* 0x000fe80000000a00 */
[----:B------:R3:W-:Y:S04]  /*9b50*/  STS.64 [R2+0x220], R106 ;  /* 0x0002206a02007388 */ /* 0x0007e80000000a00 */
[----:B------:R-:W-:Y:S04]  /*9b60*/  STS.64 [R38], R100 ;  /* 0x0000006426007388 */ /* 0x000fe80000000a00 */
[----:B------:R-:W-:Y:S04]  /*9b70*/  STS.64 [R38+0x200], R102 ;  /* 0x0002006626007388 */ /* 0x000fe80000000a00 */
[----:B------:R-:W-:Y:S01]  /*9b80*/  STS.64 [R38+0x20], R96 ;  /* 0x0000206026007388 */ /* 0x000fe20000000a00 */
[----:B---3--:R-:W3:Y:S03]  /*9b90*/  LDC.64 R2, c[0x0][0x390] ;  /* 0x0000e400ff027b82 */ /* 0x008ee60000000a00 */
[----:B------:R-:W-:Y:S04]  /*9ba0*/  STS.64 [R38+0x220], R98 ;  /* 0x0002206226007388 */ /* 0x000fe80000000a00 */
[----:B------:R-:W-:Y:S04]  /*9bb0*/  STS.64 [R40], R92 ;  /* 0x0000005c28007388 */ /* 0x000fe80000000a00 */
[----:B------:R-:W-:Y:S01]  /*9bc0*/  STS.64 [R40+0x200], R94 ;  /* 0x0002005e28007388 */ /* 0x000fe20000000a00 */
[----:B0-----:R-:W-:-:S03]  /*9bd0*/  LEA R0, R182, R37, 0x5 ;  /* 0x00000025b6007211 */ /* 0x001fc600078e28ff */
[----:B------:R-:W-:Y:S01]  /*9be0*/  STS.64 [R40+0x20], R88 ;  /* 0x0000205828007388 */ /* 0x000fe20000000a00 */
[----:B------:R-:W-:-:S03]  /*9bf0*/  LEA R0, R181, R0, 0x6 ;  /* 0x00000000b5007211 */ /* 0x000fc600078e30ff */
[----:B------:R-:W-:Y:S01]  /*9c00*/  STS.64 [R40+0x220], R90 ;  /* 0x0002205a28007388 */ /* 0x000fe20000000a00 */
[----:B------:R-:W-:-:S03]  /*9c10*/  SHF.L.U32 R0, R0, 0x4, RZ ;  /* 0x0000000400007819 */ /* 0x000fc600000006ff */
[----:B------:R-:W-:Y:S01]  /*9c20*/  STS.64 [R42], R84 ;  /* 0x000000542a007388 */ /* 0x000fe20000000a00 */
[----:B------:R-:W-:-:S03]  /*9c30*/  LOP3.LUT R0, R0, 0x1fff00, RZ, 0xc0, !PT ;  /* 0x001fff0000007812 */ /* 0x000fc600078ec0ff */
[----:B------:R-:W-:Y:S01]  /*9c40*/  STS.64 [R42+0x200], R86 ;  /* 0x000200562a007388 */ /* 0x000fe20000000a00 */
[----:B------:R-:W-:-:S03]  /*9c50*/  LOP3.LUT R0, R0, 0xf, R37, 0xf8, !PT ;  /* 0x0000000f00007812 */ /* 0x000fc600078ef825 */
[----:B------:R-:W-:Y:S01]  /*9c60*/  STS.64 [R42+0x20], R80 ;  /* 0x000020502a007388 */ /* 0x000fe20000000a00 */
[----:B------:R-:W-:-:S03]  /*9c70*/  LEA R0, R0, UR5, 0x2 ;  /* 0x0000000500007c11 */ /* 0x000fc6000f8e10ff */
[----:B------:R-:W-:Y:S04]  /*9c80*/  STS.64 [R42+0x220], R82 ;  /* 0x000220522a007388 */ /* 0x000fe80000000a00 */
[----:B------:R-:W-:Y:S04]  /*9c90*/  STS.64 [R44], R76 ;  /* 0x0000004c2c007388 */ /* 0x000fe80000000a00 */
[----:B------:R-:W-:Y:S04]  /*9ca0*/  STS.64 [R44+0x200], R78 ;  /* 0x0002004e2c007388 */ /* 0x000fe80000000a00 */
[----:B------:R-:W-:Y:S04]  /*9cb0*/  STS.64 [R44+0x20], R72 ;  /* 0x000020482c007388 */ /* 0x000fe80000000a00 */
        /* <DEDUP_REMOVED lines=9> */
[----:B------:R0:W-:Y:S04]  /*9d50*/  STS.64 [R126], R4 ;  /* 0x000000047e007388 */ /* 0x0001e80000000a00 */
[----:B------:R-:W-:Y:S04]  /*9d60*/  STS.64 [R126+0x200], R6 ;  /* 0x000200067e007388 */ /* 0x000fe80000000a00 */
[----:B------:R-:W-:Y:S04]  /*9d70*/  STS.64 [R126+0x20], R8 ;  /* 0x000020087e007388 */ /* 0x000fe80000000a00 */
[----:B------:R4:W-:Y:S01]  /*9d80*/  STS.64 [R126+0x220], R10 ;  /* 0x0002200a7e007388 */ /* 0x0009e20000000a00 */
[----:B0-----:R-:W1:Y:S03]  /*9d90*/  LDC R4, c[0x0][0x39c] ;  /* 0x0000e700ff047b82 */ /* 0x001e660000000800 */
[----:B------:R0:W-:Y:S04]  /*9da0*/  STS.64 [R120], R12 ;  /* 0x0000000c78007388 */ /* 0x0001e80000000a00 */
[----:B------:R5:W-:Y:S04]  /*9db0*/  STS.64 [R120+0x200], R14 ;  /* 0x0002000e78007388 */ /* 0x000be80000000a00 */
[----:B------:R-:W-:Y:S01]  /*9dc0*/  STS.64 [R120+0x20], R16 ;  /* 0x0000201078007388 */ /* 0x000fe20000000a00 */
[----:B----4-:R-:W4:Y:S03]  /*9dd0*/  LDC R11, c[0x0][0x39c] ;  /* 0x0000e700ff0b7b82 */ /* 0x010f260000000800 */
[----:B------:R-:W-:Y:S04]  /*9de0*/  STS.64 [R120+0x220], R18 ;  /* 0x0002201278007388 */ /* 0x000fe80000000a00 */
[----:B------:R-:W-:Y:S01]  /*9df0*/  STS.64 [R122], R20 ;  /* 0x000000147a007388 */ /* 0x000fe20000000a00 */
[----:B0-----:R-:W0:Y:S03]  /*9e00*/  LDC R13, c[0x0][0x39c] ;  /* 0x0000e700ff0d7b82 */ /* 0x001e260000000800 */
[----:B------:R2:W-:Y:S01]  /*9e10*/  STS.64 [R122+0x200], R22 ;  /* 0x000200167a007388 */ /* 0x0005e20000000a00 */
[----:B-1----:R-:W-:-:S03]  /*9e20*/  IMAD R4, R4, UR4, RZ ;  /* 0x0000000404047c24 */ /* 0x002fc6000f8e02ff */
[----:B------:R1:W-:Y:S01]  /*9e30*/  STS.64 [R122+0x20], R24 ;  /* 0x000020187a007388 */ /* 0x0003e20000000a00 */
[----:B-----5:R-:W5:Y:S01]  /*9e40*/  LDC R15, c[0x0][0x39c] ;  /* 0x0000e700ff0f7b82 */ /* 0x020f620000000800 */
[----:B------:R-:W-:Y:S02]  /*9e50*/  LEA R4, R4, R37, 0x7 ;  /* 0x0000002504047211 */ /* 0x000fe400078e38ff */
[----:B------:R3:W-:Y:S04]  /*9e60*/  STS.64 [R122+0x220], R26 ;  /* 0x0002201a7a007388 */ /* 0x0007e80000000a00 */
[----:B------:R4:W-:Y:S01]  /*9e70*/  STS.64 [R128], R28 ;  /* 0x0000001c80007388 */ /* 0x0009e20000000a00 */
[----:B--2---:R-:W2:Y:S03]  /*9e80*/  LDC R23, c[0x0][0x39c] ;  /* 0x0000e700ff177b82 */ /* 0x004ea60000000800 */
[----:B------:R0:W-:Y:S04]  /*9e90*/  STS.64 [R128+0x200], R30 ;  /* 0x0002001e80007388 */ /* 0x0001e80000000a00 */
[----:B------:R0:W-:Y:S01]  /*9ea0*/  STS.64 [R128+0x20], R32 ;  /* 0x0000202080007388 */ /* 0x0001e20000000a00 */
[----:B-1----:R-:W1:Y:S03]  /*9eb0*/  LDC R25, c[0x0][0x39c] ;  /* 0x0000e700ff197b82 */ /* 0x002e660000000800 */
[----:B------:R0:W-:Y:S04]  /*9ec0*/  STS.64 [R128+0x220], R34 ;  /* 0x0002202280007388 */ /* 0x0001e80000000a00 */
[----:B------:R-:W-:Y:S01]  /*9ed0*/  STS.64 [R130], R52 ;  /* 0x0000003482007388 */ /* 0x000fe20000000a00 */
[----:B---3--:R-:W3:Y:S03]  /*9ee0*/  LDC R27, c[0x0][0x39c] ;  /* 0x0000e700ff1b7b82 */ /* 0x008ee60000000800 */
[----:B------:R-:W-:Y:S04]  /*9ef0*/  STS.64 [R130+0x200], R54 ;  /* 0x0002003682007388 */ /* 0x000fe80000000a00 */
[----:B------:R-:W-:Y:S01]  /*9f00*/  STS.64 [R130+0x20], R152 ;  /* 0x0000209882007388 */ /* 0x000fe20000000a00 */
[----:B------:R-:W5:Y:S03]  /*9f10*/  LDC R24, c[0x0][0x39c] ;  /* 0x0000e700ff187b82 */ /* 0x000f660000000800 */
[----:B------:R-:W-:Y:S04]  /*9f20*/  STS.64 [R130+0x220], R154 ;  /* 0x0002209a82007388 */ /* 0x000fe80000000a00 */
[----:B------:R-:W-:Y:S01]  /*9f30*/  STS.64 [R132], R148 ;  /* 0x0000009484007388 */ /* 0x000fe20000000a00 */
[----:B----4-:R-:W4:Y:S03]  /*9f40*/  LDC R29, c[0x0][0x39c] ;  /* 0x0000e700ff1d7b82 */ /* 0x010f260000000800 */
[----:B------:R-:W-:Y:S04]  /*9f50*/  STS.64 [R132+0x200], R150 ;  /* 0x0002009684007388 */ /* 0x000fe80000000a00 */
[----:B------:R-:W-:Y:S01]  /*9f60*/  STS.64 [R132+0x20], R140 ;  /* 0x0000208c84007388 */ /* 0x000fe20000000a00 */
[----:B0-----:R-:W0:Y:S03]  /*9f70*/  LDC R31, c[0x0][0x39c] ;  /* 0x0000e700ff1f7b82 */ /* 0x001e260000000800 */
[----:B------:R-:W-:Y:S04]  /*9f80*/  STS.64 [R132+0x220], R142 ;  /* 0x0002208e84007388 */ /* 0x000fe80000000a00 */
[----:B------:R-:W-:Y:S01]  /*9f90*/  STS.64 [R36], R136 ;  /* 0x0000008824007388 */ /* 0x000fe20000000a00 */
[----:B------:R-:W0:Y:S03]  /*9fa0*/  LDC R33, c[0x0][0x39c] ;  /* 0x0000e700ff217b82 */ /* 0x000e260000000800 */
[----:B------:R-:W-:Y:S04]  /*9fb0*/  STS.64 [R36+0x200], R138 ;  /* 0x0002008a24007388 */ /* 0x000fe80000000a00 */
[----:B------:R-:W-:Y:S01]  /*9fc0*/  STS.64 [R36+0x20], R48 ;  /* 0x0000203024007388 */ /* 0x000fe20000000a00 */
[----:B------:R-:W0:Y:S03]  /*9fd0*/  LDC R35, c[0x0][0x39c] ;  /* 0x0000e700ff237b82 */ /* 0x000e260000000800 */
[----:B------:R-:W-:Y:S05]  /*9fe0*/  STS.64 [R36+0x220], R50 ;  /* 0x0002203224007388 */ /* 0x000fea0000000a00 */
[----:B------:R-:W-:Y:S08]  /*9ff0*/  BAR.SYNC.DEFER_BLOCKING 0x0 ;  /* 0x0000000000007b1d */ /* 0x000ff00000010000 */
[----:B------:R-:W0:Y:S01]  /*a000*/  LDC R30, c[0x0][0x39c] ;  /* 0x0000e700ff1e7b82 */ /* 0x000e220000000800 */
[----:B------:R-:W2:Y:S07]  /*a010*/  S2R R5, SR_CTAID.X ;  /* 0x0000000000057919 */ /* 0x000eae0000002500 */
[----:B------:R-:W0:Y:S01]  /*a020*/  LDC R37, c[0x0][0x39c] ;  /* 0x0000e700ff257b82 */ /* 0x000e220000000800 */
[----:B------:R-:W1:Y:S04]  /*a030*/  LDS R6, [R0] ;  /* 0x0000000000067984 */ /* 0x000e680000000800 */
[----:B------:R-:W3:Y:S04]  /*a040*/  LDS R7, [R0+0x40] ;  /* 0x0000400000077984 */ /* 0x000ee80000000800 */
[----:B------:R-:W4:Y:S04]  /*a050*/  LDS R8, [R0+0x80] ;  /* 0x0000800000087984 */ /* 0x000f280000000800 */
[----:B------:R-:W0:Y:S04]  /*a060*/  LDS R9, [R0+0xc0] ;  /* 0x0000c00000097984 */ /* 0x000e280000000800 */
[----:B------:R-:W0:Y:S01]  /*a070*/  LDS R17, [R0+0x140] ;  /* 0x0001400000117984 */ /* 0x000e220000000800 */
[----:B--2---:R-:W-:-:S03]  /*a080*/  LEA R4, R5, R4, 0x7 ;  /* 0x0000000405047211 */ /* 0x004fc600078e38ff */
[----:B------:R-:W2:Y:S01]  /*a090*/  LDS R16, [R0+0x100] ;  /* 0x0001000000107984 */ /* 0x000ea20000000800 */
[----:B------:R-:W-:-:S03]  /*a0a0*/  LEA R181, R181, R4, 0x6 ;  /* 0x00000004b5b57211 */ /* 0x000fc600078e30ff */
[----:B------:R-:W2:Y:S01]  /*a0b0*/  LDS R18, [R0+0x180] ;  /* 0x0001800000127984 */ /* 0x000ea20000000800 */
[----:B------:R-:W-:-:S03]  /*a0c0*/  LEA R181, R182, R181, 0x5 ;  /* 0x000000b5b6b57211 */ /* 0x000fc600078e28ff */
[----:B------:R-:W2:Y:S02]  /*a0d0*/  LDS R19, [R0+0x1c0] ;  /* 0x0001c00000137984 */ /* 0x000ea40000000800 */
[----:B------:R-:W-:Y:S01]  /*a0e0*/  IMAD.WIDE R2, R181, 0x2, R2 ;  /* 0x00000002b5027825 */ /* 0x000fe200078e0202 */
[----:B-----5:R-:W-:Y:S01]  /*a0f0*/  LEA R181, R24, R181, 0x3 ;  /* 0x000000b518b57211 */ /* 0x020fe200078e18ff */
[----:B------:R-:W5:Y:S02]  /*a100*/  LDS R20, [R0+0x200] ;  /* 0x0002000000147984 */ /* 0x000f640000000800 */
[----:B------:R-:W-:Y:S02]  /*a110*/  IMAD.WIDE R4, R11, 0x2, R2 ;  /* 0x000000020b047825 */ /* 0x000fe400078e0202 */
[----:B------:R-:W5:Y:S01]  /*a120*/  LDS R21, [R0+0x240] ;  /* 0x0002400000157984 */ /* 0x000f620000000800 */
[----:B-1----:R-:W-:-:S03]  /*a130*/  F2FP.F16.F32.PACK_AB R10, RZ, R6 ;  /* 0x00000006ff0a723e */ /* 0x002fc600000000ff */
[----:B------:R-:W1:Y:S01]  /*a140*/  LDS R22, [R0+0x280] ;  /* 0x0002800000167984 */ /* 0x000e620000000800 */
[----:B---3--:R-:W-:Y:S01]  /*a150*/  F2FP.F16.F32.PACK_AB R11, RZ, R7 ;  /* 0x00000007ff0b723e */ /* 0x008fe200000000ff */
[----:B------:R-:W-:Y:S02]  /*a160*/  IMAD.WIDE R6, R13, 0x2, R4 ;  /* 0x000000020d067825 */ /* 0x000fe400078e0204 */
[----:B------:R-:W3:Y:S01]  /*a170*/  LDS R24, [R0+0x2040] ;  /* 0x0020400000187984 */ /* 0x000ee20000000800 */
[----:B----4-:R-:W-:Y:S02]  /*a180*/  F2FP.F16.F32.PACK_AB R12, RZ, R8 ;  /* 0x00000008ff0c723e */ /* 0x010fe400000000ff */
[----:B0-----:R-:W-:Y:S01]  /*a190*/  F2FP.F16.F32.PACK_AB R13, RZ, R9 ;  /* 0x00000009ff0d723e */ /* 0x001fe200000000ff */
[----:B------:R-:W-:Y:S01]  /*a1a0*/  IMAD.WIDE R8, R15, 0x2, R6 ;  /* 0x000000020f087825 */ /* 0x000fe200078e0206 */
[----:B------:R-:W-:Y:S02]  /*a1b0*/  PRMT R15, R10, 0x7610, R15 ;  /* 0x000076100a0f7816 */ /* 0x000fe4000000000f */
[----:B------:R-:W-:-:S02]  /*a1c0*/  PRMT R26, R12, 0x7610, R26 ;  /* 0x000076100c1a7816 */ /* 0x000fc4000000001a */
[----:B------:R-:W-:Y:S01]  /*a1d0*/  F2FP.F16.F32.PACK_AB R17, RZ, R17 ;  /* 0x00000011ff11723e */ /* 0x000fe200000000ff */
[----:B------:R0:W-:Y:S01]  /*a1e0*/  STG.E.U16 desc[UR10][R2.64], R15 ;  /* 0x0000000f02007986 */ /* 0x0001e2000c10150a */
[----:B--2---:R-:W-:-:S03]  /*a1f0*/  F2FP.F16.F32.PACK_AB R16, RZ, R16 ;  /* 0x00000010ff10723e */ /* 0x004fc600000000ff */
[----:B------:R2:W-:Y:S01]  /*a200*/  STG.E.U16 desc[UR10][R4.64], R11 ;  /* 0x0000000b04007986 */ /* 0x0005e2000c10150a */
[----:B------:R-:W-:-:S03]  /*a210*/  F2FP.F16.F32.PACK_AB R18, RZ, R18 ;  /* 0x00000012ff12723e */ /* 0x000fc600000000ff */
[----:B------:R4:W-:Y:S01]  /*a220*/  STG.E.U16 desc[UR10][R6.64], R26 ;  /* 0x0000001a06007986 */ /* 0x0009e2000c10150a */
[----:B------:R-:W-:Y:S01]  /*a230*/  F2FP.F16.F32.PACK_AB R19, RZ, R19 ;  /* 0x00000013ff13723e */ /* 0x000fe200000000ff */
[----:B0-----:R-:W0:Y:S02]  /*a240*/  LDC.64 R14, c[0x0][0x390] ;  /* 0x0000e400ff0e7b82 */ /* 0x001e240000000a00 */
[----:B------:R1:W-:Y:S01]  /*a250*/  STG.E.U16 desc[UR10][R8.64], R13 ;  /* 0x0000000d08007986 */ /* 0x0003e2000c10150a */
[----:B-----5:R-:W-:Y:S01]  /*a260*/  F2FP.F16.F32.PACK_AB R20, RZ, R20 ;  /* 0x00000014ff14723e */ /* 0x020fe200000000ff */
[----:B--2---:R-:W-:Y:S01]  /*a270*/  IMAD.WIDE R10, R23, 0x2, R8 ;  /* 0x00000002170a7825 */ /* 0x004fe200078e0208 */
[----:B------:R-:W-:Y:S01]  /*a280*/  PRMT R5, R16, 0x7610, R5 ;  /* 0x0000761010057816 */ /* 0x000fe20000000005 */
[----:B------:R-:W2:Y:S01]  /*a290*/  LDS R23, [R0+0x2c0] ;  /* 0x0002c00000177984 */ /* 0x000ea20000000800 */
[----:B------:R-:W-:Y:S01]  /*a2a0*/  F2FP.F16.F32.PACK_AB R21, RZ, R21 ;  /* 0x00000015ff15723e */ /* 0x000fe200000000ff */
[----:B----4-:R-:W4:Y:S01]  /*a2b0*/  LDC R26, c[0x0][0x39c] ;  /* 0x0000e700ff1a7b82 */ /* 0x010f220000000800 */
[----:B------:R-:W-:Y:S01]  /*a2c0*/  PRMT R7, R17, 0x7610, R7 ;  /* 0x0000761011077816 */ /* 0x000fe20000000007 */
[----:B------:R-:W5:Y:S01]  /*a2d0*/  LDS R16, [R0+0x300] ;  /* 0x0003000000107984 */ /* 0x000f620000000800 */
[----:B-1----:R-:W-:Y:S01]  /*a2e0*/  F2FP.F16.F32.PACK_AB R22, RZ, R22 ;  /* 0x00000016ff16723e */ /* 0x002fe200000000ff */
[----:B------:R-:W-:-:S02]  /*a2f0*/  IMAD.WIDE R12, R25, 0x2, R10 ;  /* 0x00000002190c7825 */ /* 0x000fc400078e020a */
[----:B------:R-:W1:Y:S01]  /*a300*/  LDS R17, [R0+0x340] ;  /* 0x0003400000117984 */ /* 0x000e620000000800 */
[----:B---3--:R-:W-:Y:S01]  /*a310*/  F2FP.F16.F32.PACK_AB R24, RZ, R24 ;  /* 0x00000018ff18723e */ /* 0x008fe200000000ff */
[----:B------:R-:W3:Y:S02]  /*a320*/  LDC R25, c[0x0][0x39c] ;  /* 0x0000e700ff197b82 */ /* 0x000ee40000000800 */
[----:B------:R0:W-:Y:S01]  /*a330*/  STG.E.U16 desc[UR10][R10.64], R5 ;  /* 0x000000050a007986 */ /* 0x0001e2000c10150a */
[----:B------:R-:W-:-:S03]  /*a340*/  IMAD.WIDE R2, R27, 0x2, R12 ;  /* 0x000000021b027825 */ /* 0x000fc600078e020c */
[----:B------:R2:W-:Y:S02]  /*a350*/  STG.E.U16 desc[UR10][R12.64], R7 ;  /* 0x000000070c007986 */ /* 0x0005e4000c10150a */
[----:B------:R-:W5:Y:S02]  /*a360*/  LDC R9, c[0x0][0x39c] ;  /* 0x0000e700ff097b82 */ /* 0x000f640000000800 */
[----:B------:R3:W-:Y:S04]  /*a370*/  STG.E.U16 desc[UR10][R2.64], R18 ;  /* 0x0000001202007986 */ /* 0x0007e8000c10150a */
[----:B------:R-:W1:Y:S01]  /*a380*/  LDS R18, [R0+0x2000] ;  /* 0x0020000000127984 */ /* 0x000e620000000800 */
[----:B0-----:R-:W-:Y:S01]  /*a390*/  IMAD.WIDE R4, R29, 0x2, R2 ;  /* 0x000000021d047825 */ /* 0x001fe200078e0202 */
[----:B------:R-:W0:Y:S03]  /*a3a0*/  LDC R27, c[0x0][0x39c] ;  /* 0x0000e700ff1b7b82 */ /* 0x000e260000000800 */
[----:B--2---:R-:W-:Y:S01]  /*a3b0*/  IMAD.WIDE R6, R181, 0x2, R14 ;  /* 0x00000002b5067825 */ /* 0x004fe200078e020e */
[----:B------:R-:W-:Y:S01]  /*a3c0*/  STG.E.U16 desc[UR10][R4.64], R19 ;  /* 0x0000001304007986 */ /* 0x000fe2000c10150a */
[----:B----4-:R-:W-:-:S03]  /*a3d0*/  LEA R181, R26, R181, 0x3 ;  /* 0x000000b51ab57211 */ /* 0x010fc600078e18ff */
[----:B------:R-:W2:Y:S01]  /*a3e0*/  LDS R14, [R0+0x380] ;  /* 0x00038000000e7984 */ /* 0x000ea20000000800 */
[----:B------:R-:W4:Y:S01]  /*a3f0*/  LDC R29, c[0x0][0x39c] ;  /* 0x0000e700ff1d7b82 */ /* 0x000f220000000800 */
[----:B---3--:R-:W-:Y:S02]  /*a400*/  IMAD.WIDE R2, R25, 0x2, R6 ;  /* 0x0000000219027825 */ /* 0x008fe400078e0206 */
[----:B------:R-:W3:Y:S01]  /*a410*/  LDS R15, [R0+0x3c0] ;  /* 0x0003c000000f7984 */ /* 0x000ee20000000800 */
[----:B------:R-:W-:Y:S01]  /*a420*/  F2FP.F16.F32.PACK_AB R23, RZ, R23 ;  /* 0x00000017ff17723e */ /* 0x000fe200000000ff */
[----:B-----5:R-:W-:-:S03]  /*a430*/  IMAD.WIDE R8, R9, 0x2, R2 ;  /* 0x0000000209087825 */ /* 0x020fc600078e0202 */
[----:B------:R-:W5:Y:S01]  /*a440*/  LDC.64 R12, c[0x0][0x390] ;  /* 0x0000e400ff0c7b82 */ /* 0x000f620000000a00 */
[----:B------:R0:W-:Y:S01]  /*a450*/  STG.E.U16 desc[UR10][R6.64], R20 ;  /* 0x0000001406007986 */ /* 0x0001e2000c10150a */
[----:B------:R-:W-:Y:S02]  /*a460*/  F2FP.F16.F32.PACK_AB R16, RZ, R16 ;  /* 0x00000010ff10723e */ /* 0x000fe400000000ff */
[----:B-1----:R-:W-:Y:S01]  /*a470*/  F2FP.F16.F32.PACK_AB R17, RZ, R17 ;  /* 0x00000011ff11723e */ /* 0x002fe200000000ff */
[----:B------:R-:W1:Y:S01]  /*a480*/  LDS R19, [R0+0x2080] ;  /* 0x0020800000137984 */ /* 0x000e620000000800 */
[----:B0-----:R-:W-:Y:S02]  /*a490*/  IMAD.WIDE R10, R27, 0x2, R8 ;  /* 0x000000021b0a7825 */ /* 0x001fe400078e0208 */
[----:B------:R-:W0:Y:S01]  /*a4a0*/  LDC R25, c[0x0][0x39c] ;  /* 0x0000e700ff197b82 */ /* 0x000e220000000800 */
[----:B------:R4:W-:Y:S01]  /*a4b0*/  STG.E.U16 desc[UR10][R2.64], R21 ;  /* 0x0000001502007986 */ /* 0x0009e2000c10150a */
[----:B------:R-:W-:-:S03]  /*a4c0*/  PRMT R7, R17, 0x7610, R7 ;  /* 0x0000761011077816 */ /* 0x000fc60000000007 */
[----:B------:R-:W0:Y:S03]  /*a4d0*/  LDS R21, [R0+0x2100] ;  /* 0x0021000000157984 */ /* 0x000e260000000800 */
[----:B------:R-:W0:Y:S01]  /*a4e0*/  LDC R27, c[0x0][0x39c] ;  /* 0x0000e700ff1b7b82 */ /* 0x000e220000000800 */
[----:B------:R-:W0:Y:S01]  /*a4f0*/  LDS R20, [R0+0x20c0] ;  /* 0x0020c00000147984 */ /* 0x000e220000000800 */
[----:B------:R-:W-:Y:S01]  /*a500*/  F2FP.F16.F32.PACK_AB R18, RZ, R18 ;  /* 0x00000012ff12723e */ /* 0x000fe200000000ff */
[----:B----4-:R-:W-:Y:S02]  /*a510*/  IMAD.WIDE R2, R29, 0x2, R10 ;  /* 0x000000021d027825 */ /* 0x010fe400078e020a */
[----:B------:R5:W-:Y:S03]  /*a520*/  STG.E.U16 desc[UR10][R8.64], R22 ;  /* 0x0000001608007986 */ /* 0x000be6000c10150a */
[----:B------:R-:W4:Y:S01]  /*a530*/  LDC R17, c[0x0][0x39c] ;  /* 0x0000e700ff117b82 */ /* 0x000f220000000800 */
[----:B------:R-:W-:Y:S01]  /*a540*/  PRMT R28, R18, 0x7610, R28 ;  /* 0x00007610121c7816 */ /* 0x000fe2000000001c */
[----:B------:R-:W4:Y:S01]  /*a550*/  LDS R22, [R0+0x2140] ;  /* 0x0021400000167984 */ /* 0x000f220000000800 */
[----:B------:R-:W-:-:S03]  /*a560*/  IMAD.WIDE R4, R31, 0x2, R2 ;  /* 0x000000021f047825 */ /* 0x000fc600078e0202 */
[----:B------:R1:W-:Y:S02]  /*a570*/  STG.E.U16 desc[UR10][R10.64], R23 ;  /* 0x000000170a007986 */ /* 0x0003e4000c10150a */
[----:B------:R-:W4:Y:S01]  /*a580*/  LDC R29, c[0x0][0x39c] ;  /* 0x0000e700ff1d7b82 */ /* 0x000f220000000800 */
[----:B--2---:R-:W-:Y:S01]  /*a590*/  F2FP.F16.F32.PACK_AB R14, RZ, R14 ;  /* 0x0000000eff0e723e */ /* 0x004fe200000000ff */
[----:B-----5:R-:W-:Y:S01]  /*a5a0*/  IMAD.WIDE R8, R181, 0x2, R12 ;  /* 0x00000002b5087825 */ /* 0x020fe200078e020c */
[----:B------:R-:W-:Y:S01]  /*a5b0*/  STG.E.U16 desc[UR10][R2.64], R16 ;  /* 0x0000001002007986 */ /* 0x000fe2000c10150a */
[----:B---3--:R-:W-:Y:S02]  /*a5c0*/  F2FP.F16.F32.PACK_AB R15, RZ, R15 ;  /* 0x0000000fff0f723e */ /* 0x008fe400000000ff */
[----:B------:R-:W-:Y:S01]  /*a5d0*/  LEA R181, R30, R181, 0x3 ;  /* 0x000000b51eb57211 */ /* 0x000fe200078e18ff */
[----:B------:R0:W-:Y:S01]  /*a5e0*/  STG.E.U16 desc[UR10][R4.64], R7 ;  /* 0x0000000704007986 */ /* 0x0001e2000c10150a */
[----:B------:R-:W-:Y:S01]  /*a5f0*/  IMAD.WIDE R12, R33, 0x2, R8 ;  /* 0x00000002210c7825 */ /* 0x000fe200078e0208 */
[----:B------:R-:W2:Y:S02]  /*a600*/  LDC R31, c[0x0][0x39c] ;  /* 0x0000e700ff1f7b82 */ /* 0x000ea40000000800 */
[----:B------:R-:W3:Y:S01]  /*a610*/  LDS R23, [R0+0x2180] ;  /* 0x0021800000177984 */ /* 0x000ee20000000800 */
[----:B-1----:R-:W-:Y:S01]  /*a620*/  F2FP.F16.F32.PACK_AB R19, RZ, R19 ;  /* 0x00000013ff13723e */ /* 0x002fe200000000ff */
[----:B------:R-:W-:-:S02]  /*a630*/  IMAD.WIDE R10, R35, 0x2, R12 ;  /* 0x00000002230a7825 */ /* 0x000fc400078e020c */
[----:B------:R-:W1:Y:S02]  /*a640*/  LDS R26, [R0+0x2200] ;  /* 0x00220000001a7984 */ /* 0x000e640000000800 */
[----:B------:R-:W5:Y:S01]  /*a650*/  LDC R33, c[0x0][0x39c] ;  /* 0x0000e700ff217b82 */ /* 0x000f620000000800 */
[----:B0-----:R-:W-:Y:S01]  /*a660*/  IMAD.WIDE R6, R25, 0x2, R4 ;  /* 0x0000000219067825 */ /* 0x001fe200078e0204 */
[----:B------:R-:W-:Y:S01]  /*a670*/  PRMT R5, R14, 0x7610, R5 ;  /* 0x000076100e057816 */ /* 0x000fe20000000005 */
[----:B------:R-:W0:Y:S01]  /*a680*/  LDS R25, [R0+0x21c0] ;  /* 0x0021c00000197984 */ /* 0x000e220000000800 */
[----:B------:R-:W-:-:S03]  /*a690*/  F2FP.F16.F32.PACK_AB R21, RZ, R21 ;  /* 0x00000015ff15723e */ /* 0x000fc600000000ff */
[----:B------:R-:W5:Y:S01]  /*a6a0*/  LDS R18, [R0+0x2280] ;  /* 0x0022800000127984 */ /* 0x000f620000000800 */
[----:B------:R-:W-:Y:S01]  /*a6b0*/  IMAD.WIDE R2, R27, 0x2, R6 ;  /* 0x000000021b027825 */ /* 0x000fe200078e0206 */
[----:B------:R-:W5:Y:S01]  /*a6c0*/  LDC R35, c[0x0][0x39c] ;  /* 0x0000e700ff237b82 */ /* 0x000f620000000800 */
[----:B------:R-:W-:Y:S01]  /*a6d0*/  F2FP.F16.F32.PACK_AB R20, RZ, R20 ;  /* 0x00000014ff14723e */ /* 0x000fe200000000ff */
[----:B------:R-:W5:Y:S04]  /*a6e0*/  LDS R27, [R0+0x2240] ;  /* 0x00224000001b7984 */ /* 0x000f680000000800 */
[----:B------:R3:W-:Y:S01]  /*a6f0*/  STG.E.U16 desc[UR10][R6.64], R5 ;  /* 0x0000000506007986 */ /* 0x0007e2000c10150a */
[----:B----4-:R-:W-:-:S03]  /*a700*/  F2FP.F16.F32.PACK_AB R22, RZ, R22 ;  /* 0x00000016ff16723e */ /* 0x010fc600000000ff */
[----:B------:R4:W-:Y:S04]  /*a710*/  STG.E.U16 desc[UR10][R2.64], R15 ;  /* 0x0000000f02007986 */ /* 0x0009e8000c10150a */
[----:B------:R1:W-:Y:S01]  /*a720*/  STG.E.U16 desc[UR10][R8.64], R28 ;  /* 0x0000001c08007986 */ /* 0x0003e2000c10150a */
[----:B---3--:R-:W-:-:S03]  /*a730*/  IMAD.WIDE R4, R17, 0x2, R10 ;  /* 0x0000000211047825 */ /* 0x008fc600078e020a */
[----:B------:R3:W-:Y:S01]  /*a740*/  STG.E.U16 desc[UR10][R12.64], R24 ;  /* 0x000000180c007986 */ /* 0x0007e2000c10150a */
[----:B------:R-:W5:Y:S01]  /*a750*/  LDC.64 R16, c[0x0][0x390] ;  /* 0x0000e400ff107b82 */ /* 0x000f620000000a00 */
[----:B------:R-:W-:Y:S02]  /*a760*/  PRMT R7, R19, 0x7610, R7 ;  /* 0x0000761013077816 */ /* 0x000fe40000000007 */
[----:B------:R-:W5:Y:S01]  /*a770*/  LDS R24, [R0+0x22c0] ;  /* 0x0022c00000187984 */ /* 0x000f620000000800 */
[----:B----4-:R-:W-:Y:S01]  /*a780*/  IMAD.WIDE R14, R29, 0x2, R4 ;  /* 0x000000021d0e7825 */ /* 0x010fe200078e0204 */
[----:B------:R-:W-:Y:S02]  /*a790*/  F2FP.F16.F32.PACK_AB R23, RZ, R23 ;  /* 0x00000017ff17723e */ /* 0x000fe400000000ff */
[----:B------:R-:W4:Y:S01]  /*a7a0*/  LDS R29, [R0+0x2340] ;  /* 0x00234000001d7984 */ /* 0x000f220000000800 */
[----:B-1----:R-:W-:Y:S01]  /*a7b0*/  PRMT R9, R21, 0x7610, R9 ;  /* 0x0000761015097816 */ /* 0x002fe20000000009 */
[----:B--2---:R-:W-:Y:S01]  /*a7c0*/  IMAD.WIDE R2, R31, 0x2, R14 ;  /* 0x000000021f027825 */ /* 0x004fe200078e020e */
[----:B---3--:R-:W1:Y:S01]  /*a7d0*/  LDC R13, c[0x0][0x39c] ;  /* 0x0000e700ff0d7b82 */ /* 0x008e620000000800 */
[----:B------:R-:W2:Y:S01]  /*a7e0*/  LDS R28, [R0+0x2300] ;  /* 0x00230000001c7984 */ /* 0x000ea20000000800 */
[----:B------:R-:W-:-:S02]  /*a7f0*/  F2FP.F16.F32.PACK_AB R26, RZ, R26 ;  /* 0x0000001aff1a723e */ /* 0x000fc400000000ff */
[----:B0-----:R-:W-:Y:S01]  /*a800*/  F2FP.F16.F32.PACK_AB R25, RZ, R25 ;  /* 0x00000019ff19723e */ /* 0x001fe200000000ff */
[----:B------:R-:W0:Y:S01]  /*a810*/  LDS R19, [R0+0x2380] ;  /* 0x0023800000137984 */ /* 0x000e220000000800 */
[----:B-----5:R-:W-:Y:S02]  /*a820*/  F2FP.F16.F32.PACK_AB R18, RZ, R18 ;  /* 0x00000012ff12723e */ /* 0x020fe400000000ff */
[----:B------:R-:W3:Y:S01]  /*a830*/  LDC R21, c[0x0][0x39c] ;  /* 0x0000e700ff157b82 */ /* 0x000ee20000000800 */
[----:B------:R5:W-:Y:S01]  /*a840*/  STG.E.U16 desc[UR10][R10.64], R7 ;  /* 0x000000070a007986 */ /* 0x000be2000c10150a */
[----:B------:R-:W-:-:S03]  /*a850*/  F2FP.F16.F32.PACK_AB R27, RZ, R27 ;  /* 0x0000001bff1b723e */ /* 0x000fc600000000ff */
[----:B------:R-:W-:Y:S03]  /*a860*/  STG.E.U16 desc[UR10][R4.64], R20 ;  /* 0x0000001404007986 */ /* 0x000fe6000c10150a */
[----:B------:R-:W3:Y:S01]  /*a870*/  LDC R31, c[0x0][0x39c] ;  /* 0x0000e700ff1f7b82 */ /* 0x000ee20000000800 */
[----:B------:R4:W-:Y:S04]  /*a880*/  STG.E.U16 desc[UR10][R14.64], R9 ;  /* 0x000000090e007986 */ /* 0x0009e8000c10150a */
[----:B------:R-:W3:Y:S01]  /*a890*/  LDS R14, [R0+0x23c0] ;  /* 0x0023c000000e7984 */ /* 0x000ee20000000800 */
[----:B-----5:R-:W-:Y:S02]  /*a8a0*/  IMAD.WIDE R6, R33, 0x2, R2 ;  /* 0x0000000221067825 */ /* 0x020fe400078e0202 */
[----:B------:R-:W5:Y:S01]  /*a8b0*/  LDC R33, c[0x0][0x39c] ;  /* 0x0000e700ff217b82 */ /* 0x000f620000000800 */
[----:B------:R-:W5:Y:S01]  /*a8c0*/  LDS R15, [R0+0x4000] ;  /* 0x00400000000f7984 */ /* 0x000f620000000800 */
[----:B----4-:R-:W-:-:S03]  /*a8d0*/  IMAD.WIDE R8, R181, 0x2, R16 ;  /* 0x00000002b5087825 */ /* 0x010fc600078e0210 */
[----:B------:R4:W-:Y:S03]  /*a8e0*/  STG.E.U16 desc[UR10][R2.64], R22 ;  /* 0x0000001602007986 */ /* 0x0009e6000c10150a */
[----:B------:R-:W5:Y:S01]  /*a8f0*/  LDC R17, c[0x0][0x39c] ;  /* 0x0000e700ff117b82 */ /* 0x000f620000000800 */
[----:B------:R-:W-:Y:S01]  /*a900*/  F2FP.F16.F32.PACK_AB R24, RZ, R24 ;  /* 0x00000018ff18723e */ /* 0x000fe200000000ff */
[----:B------:R5:W-:Y:S01]  /*a910*/  STG.E.U16 desc[UR10][R6.64], R23 ;  /* 0x0000001706007986 */ /* 0x000be2000c10150a */
[----:B------:R-:W-:Y:S01]  /*a920*/  IMAD.WIDE R4, R37, 0x2, R8 ;  /* 0x0000000225047825 */ /* 0x000fe200078e0208 */
[----:B------:R-:W-:Y:S02]  /*a930*/  F2FP.F16.F32.PACK_AB R29, RZ, R29 ;  /* 0x0000001dff1d723e */ /* 0x000fe400000000ff */
[----:B------:R-:W5:Y:S02]  /*a940*/  LDS R16, [R0+0x4040] ;  /* 0x0040400000107984 */ /* 0x000f640000000800 */
[----:B------:R-:W5:Y:S01]  /*a950*/  LDC R20, c[0x0][0x39c] ;  /* 0x0000e700ff147b82 */ /* 0x000f620000000800 */
[----:B-1----:R-:W-:Y:S01]  /*a960*/  IMAD.WIDE R10, R13, 0x2, R4 ;  /* 0x000000020d0a7825 */ /* 0x002fe200078e0204 */
[----:B--2---:R-:W-:Y:S01]  /*a970*/  F2FP.F16.F32.PACK_AB R28, RZ, R28 ;  /* 0x0000001cff1c723e */ /* 0x004fe200000000ff */
[----:B------:R-:W1:Y:S02]  /*a980*/  LDS R23, [R0+0x4200] ;  /* 0x0042000000177984 */ /* 0x000e640000000800 */
[----:B----4-:R-:W-:Y:S01]  /*a990*/  IMAD.WIDE R2, R35, 0x2, R6 ;  /* 0x0000000223027825 */ /* 0x010fe200078e0206 */
[----:B0-----:R-:W-:Y:S01]  /*a9a0*/  F2FP.F16.F32.PACK_AB R19, RZ, R19 ;  /* 0x00000013ff13723e */ /* 0x001fe200000000ff */
[----:B------:R-:W0:Y:S01]  /*a9b0*/  LDS R22, [R0+0x41c0] ;  /* 0x0041c00000167984 */ /* 0x000e220000000800 */
[----:B------:R-:W2:Y:S01]  /*a9c0*/  LDC R35, c[0x0][0x39c] ;  /* 0x0000e700ff237b82 */ /* 0x000ea20000000800 */
[----:B---3--:R-:W-:-:S02]  /*a9d0*/  IMAD.WIDE R12, R21, 0x2, R10 ;  /* 0x00000002150c7825 */ /* 0x008fc400078e020a */
[----:B------:R3:W-:Y:S04]  /*a9e0*/  STG.E.U16 desc[UR10][R2.64], R25 ;  /* 0x0000001902007986 */ /* 0x0007e8000c10150a */
[----:B------:R4:W-:Y:S01]  /*a9f0*/  STG.E.U16 desc[UR10][R8.64], R26 ;  /* 0x0000001a08007986 */ /* 0x0009e2000c10150a */
[----:B-----5:R-:W-:Y:S01]  /*aa00*/  IMAD.WIDE R6, R17, 0x2, R12 ;  /* 0x0000000211067825 */ /* 0x020fe200078e020c */
[----:B------:R-:W5:Y:S02]  /*aa10*/  LDC R37, c[0x0][0x39c] ;  /* 0x0000e700ff257b82 */ /* 0x000f640000000800 */
[----:B------:R-:W-:Y:S01]  /*aa20*/  STG.E.U16 desc[UR10][R4.64], R27 ;  /* 0x0000001b04007986 */ /* 0x000fe2000c10150a */
[----:B------:R-:W-:Y:S02]  /*aa30*/  F2FP.F16.F32.PACK_AB R14, RZ, R14 ;  /* 0x0000000eff0e723e */ /* 0x000fe400000000ff */
[----:B---3--:R-:W-:Y:S01]  /*aa40*/  PRMT R3, R18, 0x7610, R3 ;  /* 0x0000761012037816 */ /* 0x008fe20000000003 */
[----:B------:R-:W3:Y:S02]  /*aa50*/  LDS R17, [R0+0x4080] ;  /* 0x0040800000117984 */ /* 0x000ee40000000800 */
[----:B------:R-:W2:Y:S01]  /*aa60*/  LDC R25, c[0x0][0x39c] ;  /* 0x0000e700ff197b82 */ /* 0x000ea20000000800 */
[----:B------:R-:W-:Y:S01]  /*aa70*/  LEA R181, R20, R181, 0x3 ;  /* 0x000000b514b57211 */ /* 0x000fe200078e18ff */
[----:B------:R1:W-:Y:S01]  /*aa80*/  STG.E.U16 desc[UR10][R10.64], R3 ;  /* 0x000000030a007986 */ /* 0x0003e2000c10150a */
[----:B----4-:R-:W-:-:S02]  /*aa90*/  PRMT R26, R19, 0x7610, R26 ;  /* 0x00007610131a7816 */ /* 0x010fc4000000001a */
[----:B------:R-:W-:Y:S01]  /*aaa0*/  F2FP.F16.F32.PACK_AB R15, RZ, R15 ;  /* 0x0000000fff0f723e */ /* 0x000fe200000000ff */
[----:B------:R-:W4:Y:S02]  /*aab0*/  LDS R18, [R0+0x40c0] ;  /* 0x0040c00000127984 */ /* 0x000f240000000800 */
[----:B------:R-:W3:Y:S02]  /*aac0*/  LDC.64 R8, c[0x0][0x390] ;  /* 0x0000e400ff087b82 */ /* 0x000ee40000000a00 */
[----:B------:R-:W-:Y:S01]  /*aad0*/  STG.E.U16 desc[UR10][R12.64], R24 ;  /* 0x000000180c007986 */ /* 0x000fe2000c10150a */
[----:B------:R-:W-:Y:S01]  /*aae0*/  F2FP.F16.F32.PACK_AB R16, RZ, R16 ;  /* 0x00000010ff10723e */ /* 0x000fe200000000ff */
[----:B-1----:R-:W-:-:S04]  /*aaf0*/  IMAD.WIDE R2, R31, 0x2, R6 ;  /* 0x000000021f027825 */ /* 0x002fc800078e0206 */
[----:B------:R-:W1:Y:S01]  /*ab00*/  LDC R11, c[0x0][0x39c] ;  /* 0x0000e700ff0b7b82 */ /* 0x000e620000000800 */
[----:B------:R-:W-:Y:S01]  /*ab10*/  PRMT R10, R29, 0x7610, R10 ;  /* 0x000076101d0a7816 */ /* 0x000fe2000000000a */
[----:B------:R-:W5:Y:S01]  /*ab20*/  LDS R21, [R0+0x4180] ;  /* 0x0041800000157984 */ /* 0x000f620000000800 */
[----:B------:R-:W-:Y:S01]  /*ab30*/  F2FP.F16.F32.PACK_AB R23, RZ, R23 ;  /* 0x00000017ff17723e */ /* 0x000fe200000000ff */
[----:B------:R-:W-:Y:S02]  /*ab40*/  IMAD.WIDE R4, R33, 0x2, R2 ;  /* 0x0000000221047825 */ /* 0x000fe400078e0202 */
[----:B------:R-:W-:Y:S01]  /*ab50*/  STG.E.U16 desc[UR10][R6.64], R28 ;  /* 0x0000001c06007986 */ /* 0x000fe2000c10150a */
[----:B0-----:R-:W-:Y:S01]  /*ab60*/  F2FP.F16.F32.PACK_AB R22, RZ, R22 ;  /* 0x00000016ff16723e */ /* 0x001fe200000000ff */
[----:B------:R-:W0:Y:S01]  /*ab70*/  LDC R27, c[0x0][0x39c] ;  /* 0x0000e700ff1b7b82 */ /* 0x000e220000000800 */
[----:B------:R-:W-:Y:S01]  /*ab80*/  PRMT R32, R23, 0x7610, R32 ;  /* 0x0000761017207816 */ /* 0x000fe20000000020 */
[----:B------:R3:W-:Y:S01]  /*ab90*/  STG.E.U16 desc[UR10][R2.64], R10 ;  /* 0x0000000a02007986 */ /* 0x0007e2000c10150a */
[----:B------:R-:W-:-:S03]  /*aba0*/  PRMT R30, R22, 0x7610, R30 ;  /* 0x00007610161e7816 */ /* 0x000fc6000000001e */
[----:B------:R-:W0:Y:S02]  /*abb0*/  LDS R19, [R0+0x4100] ;  /* 0x0041000000137984 */ /* 0x000e240000000800 */
[----:B------:R-:W0:Y:S02]  /*abc0*/  LDC R29, c[0x0][0x39c] ;  /* 0x0000e700ff1d7b82 */ /* 0x000e240000000800 */
[----:B------:R-:W0:Y:S01]  /*abd0*/  LDS R20, [R0+0x4140] ;  /* 0x0041400000147984 */ /* 0x000e220000000800 */
[----:B---3--:R-:W-:-:S03]  /*abe0*/  IMAD.WIDE R2, R181, 0x2, R8 ;  /* 0x00000002b5027825 */ /* 0x008fc600078e0208 */
[----:B------:R2:W-:Y:S02]  /*abf0*/  STG.E.U16 desc[UR10][R4.64], R26 ;  /* 0x0000001a04007986 */ /* 0x0005e4000c10150a */
[----:B------:R-:W3:Y:S01]  /*ac00*/  LDC R13, c[0x0][0x39c] ;  /* 0x0000e700ff0d7b82 */ /* 0x000ee20000000800 */
[----:B------:R-:W-:Y:S01]  /*ac10*/  PRMT R9, R14, 0x7610, R9 ;  /* 0x000076100e097816 */ /* 0x000fe20000000009 */
[----:B------:R-:W3:Y:S01]  /*ac20*/  LDS R24, [R0+0x4240] ;  /* 0x0042400000187984 */ /* 0x000ee20000000800 */
[----:B-1----:R-:W-:Y:S01]  /*ac30*/  IMAD.WIDE R6, R11, 0x2, R2 ;  /* 0x000000020b067825 */ /* 0x002fe200078e0202 */
[----:B------:R-:W-:Y:S02]  /*ac40*/  F2FP.F16.F32.PACK_AB R17, RZ, R17 ;  /* 0x00000011ff11723e */ /* 0x000fe400000000ff */
[----:B------:R-:W1:Y:S02]  /*ac50*/  LDS R26, [R0+0x42c0] ;  /* 0x0042c000001a7984 */ /* 0x000e640000000800 */
[----:B------:R-:W1:Y:S01]  /*ac60*/  LDC R31, c[0x0][0x39c] ;  /* 0x0000e700ff1f7b82 */ /* 0x000e620000000800 */
[----:B----4-:R-:W-:Y:S01]  /*ac70*/  F2FP.F16.F32.PACK_AB R18, RZ, R18 ;  /* 0x00000012ff12723e */ /* 0x010fe200000000ff */
[----:B--2---:R-:W-:Y:S01]  /*ac80*/  IMAD.WIDE R4, R25, 0x2, R4 ;  /* 0x0000000219047825 */ /* 0x004fe200078e0204 */
[----:B------:R-:W2:Y:S05]  /*ac90*/  LDS R28, [R0+0x6000] ;  /* 0x00600000001c7984 */ /* 0x000eaa0000000800 */
[----:B------:R-:W4:Y:S01]  /*aca0*/  LDC R12, c[0x0][0x39c] ;  /* 0x0000e700ff0c7b82 */ /* 0x000f220000000800 */
[----:B------:R0:W-:Y:S01]  /*acb0*/  STG.E.U16 desc[UR10][R4.64], R9 ;  /* 0x0000000904007986 */ /* 0x0001e2000c10150a */
[----:B-----5:R-:W-:-:S03]  /*acc0*/  F2FP.F16.F32.PACK_AB R21, RZ, R21 ;  /* 0x00000015ff15723e */ /* 0x020fc600000000ff */
[----:B------:R5:W-:Y:S03]  /*acd0*/  STG.E.U16 desc[UR10][R2.64], R15 ;  /* 0x0000000f02007986 */ /* 0x000be6000c10150a */
[----:B------:R-:W2:Y:S01]  /*ace0*/  LDC R33, c[0x0][0x39c] ;  /* 0x0000e700ff217b82 */ /* 0x000ea20000000800 */
[----:B------:R-:W2:Y:S01]  /*acf0*/  LDS R25, [R0+0x4280] ;  /* 0x0042800000197984 */ /* 0x000ea20000000800 */
[----:B0-----:R-:W-:Y:S01]  /*ad00*/  IMAD.WIDE R8, R27, 0x2, R6 ;  /* 0x000000021b087825 */ /* 0x001fe200078e0206 */
[----:B------:R-:W-:-:S05]  /*ad10*/  PRMT R5, R16, 0x7610, R5 ;  /* 0x0000761010057816 */ /* 0x000fca0000000005 */
[----:B------:R-:W0:Y:S01]  /*ad20*/  LDC R27, c[0x0][0x39c] ;  /* 0x0000e700ff1b7b82 */ /* 0x000e220000000800 */
[----:B------:R-:W0:Y:S01]  /*ad30*/  LDS R16, [R0+0x4300] ;  /* 0x0043000000107984 */ /* 0x000e220000000800 */
[----:B------:R-:W-:Y:S01]  /*ad40*/  F2FP.F16.F32.PACK_AB R19, RZ, R19 ;  /* 0x00000013ff13723e */ /* 0x000fe200000000ff */
[----:B------:R-:W-:Y:S01]  /*ad50*/  IMAD.WIDE R10, R29, 0x2, R8 ;  /* 0x000000021d0a7825 */ /* 0x000fe200078e0208 */
[----:B------:R-:W-:Y:S01]  /*ad60*/  F2FP.F16.F32.PACK_AB R20, RZ, R20 ;  /* 0x00000014ff14723e */ /* 0x000fe200000000ff */
[----:B------:R1:W-:Y:S03]  /*ad70*/  STG.E.U16 desc[UR10][R6.64], R5 ;  /* 0x0000000506007986 */ /* 0x0003e6000c10150a */
[----:B-----5:R-:W5:Y:S01]  /*ad80*/  LDC.64 R14, c[0x0][0x390] ;  /* 0x0000e400ff0e7b82 */ /* 0x020f620000000a00 */
[----:B---3--:R-:W-:Y:S01]  /*ad90*/  IMAD.WIDE R2, R13, 0x2, R10 ;  /* 0x000000020d027825 */ /* 0x008fe200078e020a */
[----:B----4-:R-:W-:Y:S01]  /*ada0*/  LEA R181, R12, R181, 0x3 ;  /* 0x000000b50cb57211 */ /* 0x010fe200078e18ff */
[----:B------:R-:W-:Y:S01]  /*adb0*/  STG.E.U16 desc[UR10][R8.64], R17 ;  /* 0x0000001108007986 */ /* 0x000fe2000c10150a */
[----:B------:R-:W-:-:S03]  /*adc0*/  F2FP.F16.F32.PACK_AB R24, RZ, R24 ;  /* 0x00000018ff18723e */ /* 0x000fc600000000ff */
[----:B------:R-:W3:Y:S01]  /*add0*/  LDS R17, [R0+0x4340] ;  /* 0x0043400000117984 */ /* 0x000ee20000000800 */
[----:B------:R-:W4:Y:S01]  /*ade0*/  LDC R29, c[0x0][0x39c] ;  /* 0x0000e700ff1d7b82 */ /* 0x000f220000000800 */
[----:B-1----:R-:W-:Y:S01]  /*adf0*/  IMAD.WIDE R4, R31, 0x2, R2 ;  /* 0x000000021f047825 */ /* 0x002fe200078e0202 */
[----:B------:R-:W-:Y:S01]  /*ae00*/  F2FP.F16.F32.PACK_AB R26, RZ, R26 ;  /* 0x0000001aff1a723e */ /* 0x000fe200000000ff */
[----:B------:R1:W-:Y:S01]  /*ae10*/  STG.E.U16 desc[UR10][R10.64], R18 ;  /* 0x000000120a007986 */ /* 0x0003e2000c10150a */
[----:B--2---:R-:W-:-:S03]  /*ae20*/  F2FP.F16.F32.PACK_AB R28, RZ, R28 ;  /* 0x0000001cff1c723e */ /* 0x004fc600000000ff */
[----:B------:R-:W2:Y:S01]  /*ae30*/  LDS R18, [R0+0x4380] ;  /* 0x0043800000127984 */ /* 0x000ea20000000800 */
[----:B------:R-:W3:Y:S01]  /*ae40*/  LDC R31, c[0x0][0x39c] ;  /* 0x0000e700ff1f7b82 */ /* 0x000ee20000000800 */
[----:B0-----:R-:W-:Y:S02]  /*ae50*/  IMAD.WIDE R12, R27, 0x2, R4 ;  /* 0x000000021b0c7825 */ /* 0x001fe400078e0204 */
[----:B------:R-:W-:Y:S01]  /*ae60*/  STG.E.U16 desc[UR10][R2.64], R19 ;  /* 0x0000001302007986 */ /* 0x000fe2000c10150a */
[----:B-1----:R-:W-:Y:S01]  /*ae70*/  PRMT R11, R21, 0x7610, R11 ;  /* 0x00007610150b7816 */ /* 0x002fe2000000000b */
[----:B-----5:R-:W-:-:S03]  /*ae80*/  IMAD.WIDE R14, R181, 0x2, R14 ;  /* 0x00000002b50e7825 */ /* 0x020fc600078e020e */
[----:B------:R-:W0:Y:S01]  /*ae90*/  LDC R21, c[0x0][0x39c] ;  /* 0x0000e700ff157b82 */ /* 0x000e220000000800 */
[----:B------:R-:W-:Y:S01]  /*aea0*/  STG.E.U16 desc[UR10][R4.64], R20 ;  /* 0x0000001404007986 */ /* 0x000fe2000c10150a */
[----:B------:R-:W-:Y:S01]  /*aeb0*/  F2FP.F16.F32.PACK_AB R25, RZ, R25 ;  /* 0x00000019ff19723e */ /* 0x000fe200000000ff */
[----:B------:R-:W-:Y:S02]  /*aec0*/  IMAD.WIDE R6, R33, 0x2, R12 ;  /* 0x0000000221067825 */ /* 0x000fe400078e020c */
[----:B------:R4:W-:Y:S02]  /*aed0*/  STG.E.U16 desc[UR10][R12.64], R11 ;  /* 0x0000000b0c007986 */ /* 0x0009e4000c10150a */
[----:B------:R-:W-:Y:S01]  /*aee0*/  IMAD.WIDE R8, R35, 0x2, R14 ;  /* 0x0000000223087825 */ /* 0x000fe200078e020e */
[----:B------:R-:W1:Y:S01]  /*aef0*/  LDC R23, c[0x0][0x39c] ;  /* 0x0000e700ff177b82 */ /* 0x000e620000000800 */
[----:B------:R-:W5:Y:S01]  /*af00*/  LDS R27, [R0+0x43c0] ;  /* 0x0043c000001b7984 */ /* 0x000f620000000800 */
[----:B------:R-:W-:-:S03]  /*af10*/  F2FP.F16.F32.PACK_AB R16, RZ, R16 ;  /* 0x00000010ff10723e */ /* 0x000fc600000000ff */
[----:B------:R2:W-:Y:S03]  /*af20*/  STG.E.U16 desc[UR10][R6.64], R30 ;  /* 0x0000001e06007986 */ /* 0x0005e6000c10150a */
[----:B------:R-:W0:Y:S01]  /*af30*/  LDC R22, c[0x0][0x39c] ;  /* 0x0000e700ff167b82 */ /* 0x000e220000000800 */
[----:B----4-:R-:W-:Y:S01]  /*af40*/  IMAD.WIDE R10, R29, 0x2, R8 ;  /* 0x000000021d0a7825 */ /* 0x010fe200078e0208 */
[----:B------:R-:W4:Y:S04]  /*af50*/  LDS R19, [R0+0x60c0] ;  /* 0x0060c00000137984 */ /* 0x000f280000000800 */
[----:B------:R-:W-:Y:S01]  /*af60*/  STG.E.U16 desc[UR10][R14.64], R32 ;  /* 0x000000200e007986 */ /* 0x000fe2000c10150a */
[----:B---3--:R-:W-:Y:S01]  /*af70*/  IMAD.WIDE R2, R31, 0x2, R10 ;  /* 0x000000021f027825 */ /* 0x008fe200078e020a */
[----:B------:R-:W3:Y:S01]  /*af80*/  LDC.64 R12, c[0x0][0x390] ;  /* 0x0000e400ff0c7b82 */ /* 0x000ee20000000a00 */
[----:B--2---:R-:W-:Y:S01]  /*af90*/  PRMT R7, R25, 0x7610, R7 ;  /* 0x0000761019077816 */ /* 0x004fe20000000007 */
[----:B------:R-:W2:Y:S01]  /*afa0*/  LDS R20, [R0+0x6100] ;  /* 0x0061000000147984 */ /* 0x000ea20000000800 */
[----:B------:R-:W-:Y:S01]  /*afb0*/  F2FP.F16.F32.PACK_AB R17, RZ, R17 ;  /* 0x00000011ff11723e */ /* 0x000fe200000000ff */
[----:B------:R-:W-:-:S02]  /*afc0*/  IMAD.WIDE R4, R37, 0x2, R2 ;  /* 0x0000000225047825 */ /* 0x000fc400078e0202 */
[----:B------:R-:W-:Y:S01]  /*afd0*/  LDS R14, [R0+0x6040] ;  /* 0x00604000000e7984 */ /* 0x000fe20000000800 */
[----:B------:R-:W-:Y:S01]  /*afe0*/  F2FP.F16.F32.PACK_AB R18, RZ, R18 ;  /* 0x00000012ff12723e */ /* 0x000fe200000000ff */
[----:B------:R-:W2:Y:S02]  /*aff0*/  LDC R25, c[0x0][0x39c] ;  /* 0x0000e700ff197b82 */ /* 0x000ea40000000800 */
[----:B------:R-:W2:Y:S04]  /*b000*/  LDS R15, [R0+0x6080] ;  /* 0x00608000000f7984 */ /* 0x000ea80000000800 */
[----:B------:R-:W-:Y:S02]  /*b010*/  STG.E.U16 desc[UR10][R8.64], R24 ;  /* 0x0000001808007986 */ /* 0x000fe4000c10150a */
[----:B------:R-:W2:Y:S01]  /*b020*/  LDC R29, c[0x0][0x39c] ;  /* 0x0000e700ff1d7b82 */ /* 0x000ea20000000800 */
[----:B0-----:R-:W-:Y:S01]  /*b030*/  LEA R181, R22, R181, 0x3 ;  /* 0x000000b516b57211 */ /* 0x001fe200078e18ff */
[----:B------:R0:W-:Y:S04]  /*b040*/  STG.E.U16 desc[UR10][R10.64], R7 ;  /* 0x000000070a007986 */ /* 0x0001e8000c10150a */
[----:B------:R3:W-:Y:S02]  /*b050*/  STG.E.U16 desc[UR10][R2.64], R26 ;  /* 0x0000001a02007986 */ /* 0x0007e4000c10150a */
[----:B------:R-:W2:Y:S01]  /*b060*/  LDC R31, c[0x0][0x39c] ;  /* 0x0000e700ff1f7b82 */ /* 0x000ea20000000800 */
[----:B-----5:R-:W-:Y:S01]  /*b070*/  F2FP.F16.F32.PACK_AB R27, RZ, R27 ;  /* 0x0000001bff1b723e */ /* 0x020fe200000000ff */
[----:B------:R5:W-:Y:S01]  /*b080*/  STG.E.U16 desc[UR10][R4.64], R16 ;  /* 0x0000001004007986 */ /* 0x000be2000c10150a */
[----:B0-----:R-:W-:-:S03]  /*b090*/  IMAD.WIDE R6, R21, 0x2, R4 ;  /* 0x0000000215067825 */ /* 0x001fc600078e0204 */
[----:B------:R-:W0:Y:S01]  /*b0a0*/  LDS R16, [R0+0x6140] ;  /* 0x0061400000107984 */ /* 0x000e220000000800 */
[----:B------:R-:W-:Y:S01]  /*b0b0*/  PRMT R11, R17, 0x7610, R11 ;  /* 0x00007610110b7816 */ /* 0x000fe2000000000b */
[----:B------:R-:W0:Y:S01]  /*b0c0*/  LDC R33, c[0x0][0x39c] ;  /* 0x0000e700ff217b82 */ /* 0x000e220000000800 */
[----:B----4-:R-:W-:Y:S01]  /*b0d0*/  F2FP.F16.F32.PACK_AB R19, RZ, R19 ;  /* 0x00000013ff13723e */ /* 0x010fe200000000ff */
[----:B------:R-:W4:Y:S01]  /*b0e0*/  LDS R17, [R0+0x61c0] ;  /* 0x0061c00000117984 */ /* 0x000f220000000800 */
[----:B-1----:R-:W-:Y:S02]  /*b0f0*/  IMAD.WIDE R8, R23, 0x2, R6 ;  /* 0x0000000217087825 */ /* 0x002fe400078e0206 */
[----:B---3--:R-:W-:Y:S01]  /*b100*/  PRMT R26, R19, 0x7610, R26 ;  /* 0x00007610131a7816 */ /* 0x008fe2000000001a */
[----:B------:R1:W-:Y:S01]  /*b110*/  STG.E.U16 desc[UR10][R6.64], R11 ;  /* 0x0000000b06007986 */ /* 0x0003e2000c10150a */
[----:B-----5:R-:W-:Y:S01]  /*b120*/  IMAD.WIDE R4, R181, 0x2, R12 ;  /* 0x00000002b5047825 */ /* 0x020fe200078e020c */
[----:B------:R-:W3:Y:S01]  /*b130*/  LDC R23, c[0x0][0x39c] ;  /* 0x0000e700ff177b82 */ /* 0x000ee20000000800 */
[----:B------:R-:W-:Y:S01]  /*b140*/  PRMT R13, R18, 0x7610, R13 ;  /* 0x00007610120d7816 */ /* 0x000fe2000000000d */
[----:B------:R-:W5:Y:S01]  /*b150*/  LDS R21, [R0+0x6180] ;  /* 0x0061800000157984 */ /* 0x000f620000000800 */
[----:B--2---:R-:W-:Y:S01]  /*b160*/  IMAD.WIDE R2, R29, 0x2, R8 ;  /* 0x000000021d027825 */ /* 0x004fe200078e0208 */
[----:B------:R-:W-:-:S02]  /*b170*/  F2FP.F16.F32.PACK_AB R20, RZ, R20 ;  /* 0x00000014ff14723e */ /* 0x000fc400000000ff */
[----:B------:R2:W-:Y:S02]  /*b180*/  STG.E.U16 desc[UR10][R8.64], R13 ;  /* 0x0000000d08007986 */ /* 0x0005e4000c10150a */
[----:B------:R-:W4:Y:S01]  /*b190*/  LDC R24, c[0x0][0x39c] ;  /* 0x0000e700ff187b82 */ /* 0x000f220000000800 */
[----:B-1----:R-:W-:Y:S01]  /*b1a0*/  IMAD.WIDE R10, R25, 0x2, R4 ;  /* 0x00000002190a7825 */ /* 0x002fe200078e0204 */
[----:B------:R3:W-:Y:S01]  /*b1b0*/  STG.E.U16 desc[UR10][R2.64], R27 ;  /* 0x0000001b02007986 */ /* 0x0007e2000c10150a */
[----:B------:R-:W-:-:S03]  /*b1c0*/  F2FP.F16.F32.PACK_AB R7, RZ, R15 ;  /* 0x0000000fff07723e */ /* 0x000fc600000000ff */
[----:B------:R1:W-:Y:S02]  /*b1d0*/  STG.E.U16 desc[UR10][R4.64], R28 ;  /* 0x0000001c04007986 */ /* 0x0003e4000c10150a */
[----:B------:R-:W5:Y:S01]  /*b1e0*/  LDC R25, c[0x0][0x39c] ;  /* 0x0000e700ff197b82 */ /* 0x000f620000000800 */
[----:B--2---:R-:W-:Y:S01]  /*b1f0*/  IMAD.WIDE R12, R31, 0x2, R10 ;  /* 0x000000021f0c7825 */ /* 0x004fe200078e020a */
[----:B------:R-:W2:Y:S04]  /*b200*/  LDS R18, [R0+0x6200] ;  /* 0x0062000000127984 */ /* 0x000ea80000000800 */
[----:B------:R-:W2:Y:S02]  /*b210*/  LDS R22, [R0+0x6240] ;  /* 0x0062400000167984 */ /* 0x000ea40000000800 */
[----:B------:R-:W2:Y:S01]  /*b220*/  LDC R9, c[0x0][0x39c] ;  /* 0x0000e700ff097b82 */ /* 0x000ea20000000800 */
[----:B---3--:R-:W-:-:S02]  /*b230*/  IMAD.WIDE R2, R23, 0x2, R12 ;  /* 0x0000000217027825 */ /* 0x008fc400078e020c */
[----:B------:R-:W3:Y:S01]  /*b240*/  LDS R23, [R0+0x6280] ;  /* 0x0062800000177984 */ /* 0x000ee20000000800 */
[----:B-1----:R-:W-:Y:S02]  /*b250*/  F2FP.F16.F32.PACK_AB R5, RZ, R14 ;  /* 0x0000000eff05723e */ /* 0x002fe400000000ff */
[----:B------:R-:W-:Y:S01]  /*b260*/  PRMT R28, R20, 0x7610, R28 ;  /* 0x00007610141c7816 */ /* 0x000fe2000000001c */
[----:B------:R-:W1:Y:S01]  /*b270*/  LDS R19, [R0+0x62c0] ;  /* 0x0062c00000137984 */ /* 0x000e620000000800 */
[----:B------:R-:W3:Y:S01]  /*b280*/  LDC R27, c[0x0][0x39c] ;  /* 0x0000e700ff1b7b82 */ /* 0x000ee20000000800 */
[----:B------:R-:W-:Y:S01]  /*b290*/  PRMT R8, R5, 0x7610, R8 ;  /* 0x0000761005087816 */ /* 0x000fe20000000008 */
[----:B0-----:R-:W-:Y:S01]  /*b2a0*/  IMAD.WIDE R4, R33, 0x2, R2 ;  /* 0x0000000221047825 */ /* 0x001fe200078e0202 */
[----:B------:R-:W0:Y:S01]  /*b2b0*/  LDS R20, [R0+0x6300] ;  /* 0x0063000000147984 */ /* 0x000e220000000800 */
[----:B------:R-:W-:Y:S02]  /*b2c0*/  F2FP.F16.F32.PACK_AB R16, RZ, R16 ;  /* 0x00000010ff10723e */ /* 0x000fe400000000ff */
[----:B----4-:R-:W-:Y:S01]  /*b2d0*/  LEA R181, R24, R181, 0x3 ;  /* 0x000000b518b57211 */ /* 0x010fe200078e18ff */
[----:B------:R4:W-:Y:S01]  /*b2e0*/  STG.E.U16 desc[UR10][R10.64], R8 ;  /* 0x000000080a007986 */ /* 0x0009e2000c10150a */
[----:B------:R-:W0:Y:S01]  /*b2f0*/  LDC.64 R14, c[0x0][0x390] ;  /* 0x0000e400ff0e7b82 */ /* 0x000e220000000a00 */
[----:B------:R-:W-:-:S02]  /*b300*/  F2FP.F16.F32.PACK_AB R17, RZ, R17 ;  /* 0x00000011ff11723e */ /* 0x000fc400000000ff */
[----:B------:R4:W-:Y:S01]  /*b310*/  STG.E.U16 desc[UR10][R12.64], R7 ;  /* 0x000000070c007986 */ /* 0x0009e2000c10150a */
[----:B-----5:R-:W-:-:S03]  /*b320*/  F2FP.F16.F32.PACK_AB R21, RZ, R21 ;  /* 0x00000015ff15723e */ /* 0x020fc600000000ff */
[----:B------:R-:W-:Y:S01]  /*b330*/  STG.E.U16 desc[UR10][R2.64], R26 ;  /* 0x0000001a02007986 */ /* 0x000fe2000c10150a */
[----:B------:R-:W5:Y:S03]  /*b340*/  LDC R29, c[0x0][0x39c] ;  /* 0x0000e700ff1d7b82 */ /* 0x000f660000000800 */
[----:B------:R2:W-:Y:S01]  /*b350*/  STG.E.U16 desc[UR10][R4.64], R28 ;  /* 0x0000001c04007986 */ /* 0x0005e2000c10150a */
[----:B----4-:R-:W-:Y:S01]  /*b360*/  PRMT R11, R17, 0x7610, R11 ;  /* 0x00007610110b7816 */ /* 0x010fe2000000000b */
[----:B------:R-:W-:-:S03]  /*b370*/  IMAD.WIDE R6, R25, 0x2, R4 ;  /* 0x0000000219067825 */ /* 0x000fc600078e0204 */
[----:B------:R-:W4:Y:S01]  /*b380*/  LDC R31, c[0x0][0x39c] ;  /* 0x0000e700ff1f7b82 */ /* 0x000f220000000800 */
[----:B------:R-:W4:Y:S01]  /*b390*/  LDS R24, [R0+0x6340] ;  /* 0x0063400000187984 */ /* 0x000f220000000800 */
[----:B--2---:R-:W-:Y:S01]  /*b3a0*/  F2FP.F16.F32.PACK_AB R18, RZ, R18 ;  /* 0x00000012ff12723e */ /* 0x004fe200000000ff */
[----:B------:R-:W-:Y:S02]  /*b3b0*/  IMAD.WIDE R8, R9, 0x2, R6 ;  /* 0x0000000209087825 */ /* 0x000fe400078e0206 */
[----:B------:R-:W2:Y:S01]  /*b3c0*/  LDS R17, [R0+0x8040] ;  /* 0x0080400000117984 */ /* 0x000ea20000000800 */
[----:B------:R-:W-:Y:S02]  /*b3d0*/  PRMT R5, R16, 0x7610, R5 ;  /* 0x0000761010057816 */ /* 0x000fe40000000005 */
[----:B------:R-:W2:Y:S01]  /*b3e0*/  LDC R25, c[0x0][0x39c] ;  /* 0x0000e700ff197b82 */ /* 0x000ea20000000800 */
[----:B------:R-:W-:Y:S01]  /*b3f0*/  F2FP.F16.F32.PACK_AB R22, RZ, R22 ;  /* 0x00000016ff16723e */ /* 0x000fe200000000ff */
[----:B------:R-:W4:Y:S01]  /*b400*/  LDS R16, [R0+0x8000] ;  /* 0x0080000000107984 */ /* 0x000f220000000800 */
[----:B---3--:R-:W-:Y:S01]  /*b410*/  IMAD.WIDE R2, R27, 0x2, R8 ;  /* 0x000000021b027825 */ /* 0x008fe200078e0208 */
[----:B------:R-:W-:-:S02]  /*b420*/  F2FP.F16.F32.PACK_AB R23, RZ, R23 ;  /* 0x00000017ff17723e */ /* 0x000fc400000000ff */
[----:B------:R3:W-:Y:S01]  /*b430*/  STG.E.U16 desc[UR10][R6.64], R5 ;  /* 0x0000000506007986 */ /* 0x0007e2000c10150a */
[----:B-1----:R-:W-:Y:S01]  /*b440*/  F2FP.F16.F32.PACK_AB R19, RZ, R19 ;  /* 0x00000013ff13723e */ /* 0x002fe200000000ff */
[----:B------:R-:W1:Y:S02]  /*b450*/  LDC R27, c[0x0][0x39c] ;  /* 0x0000e700ff1b7b82 */ /* 0x000e640000000800 */
[----:B------:R5:W-:Y:S01]  /*b460*/  STG.E.U16 desc[UR10][R8.64], R21 ;  /* 0x0000001508007986 */ /* 0x000be2000c10150a */
[----:B0-----:R-:W-:-:S03]  /*b470*/  F2FP.F16.F32.PACK_AB R20, RZ, R20 ;  /* 0x00000014ff14723e */ /* 0x001fc600000000ff */
[----:B------:R0:W-:Y:S02]  /*b480*/  STG.E.U16 desc[UR10][R2.64], R11 ;  /* 0x0000000b02007986 */ /* 0x0001e4000c10150a */
[----:B------:R-:W1:Y:S01]  /*b490*/  LDC R26, c[0x0][0x39c] ;  /* 0x0000e700ff1a7b82 */ /* 0x000e620000000800 */
[----:B---3--:R-:W-:Y:S01]  /*b4a0*/  IMAD.WIDE R4, R181, 0x2, R14 ;  /* 0x00000002b5047825 */ /* 0x008fe200078e020e */
[----:B------:R-:W3:Y:S01]  /*b4b0*/  LDS R21, [R0+0x8080] ;  /* 0x0080800000157984 */ /* 0x000ee20000000800 */
[----:B-----5:R-:W-:-:S03]  /*b4c0*/  PRMT R9, R23, 0x7610, R9 ;  /* 0x0000761017097816 */ /* 0x020fc60000000009 */
[----:B------:R-:W5:Y:S02]  /*b4d0*/  LDS R14, [R0+0x6380] ;  /* 0x00638000000e7984 */ /* 0x000f640000000800 */
[----:B------:R-:W5:Y:S01]  /*b4e0*/  LDC.64 R12, c[0x0][0x390] ;  /* 0x0000e400ff0c7b82 */ /* 0x000f620000000a00 */
[----:B0-----:R-:W-:Y:S01]  /*b4f0*/  IMAD.WIDE R10, R29, 0x2, R4 ;  /* 0x000000021d0a7825 */ /* 0x001fe200078e0204 */
[----:B------:R-:W0:Y:S04]  /*b500*/  LDS R15, [R0+0x63c0] ;  /* 0x0063c000000f7984 */ /* 0x000e280000000800 */
[----:B------:R-:W-:Y:S02]  /*b510*/  STG.E.U16 desc[UR10][R4.64], R18 ;  /* 0x0000001204007986 */ /* 0x000fe4000c10150a */
[----:B------:R-:W3:Y:S01]  /*b520*/  LDC R33, c[0x0][0x39c] ;  /* 0x0000e700ff217b82 */ /* 0x000ee20000000800 */
[----:B--2---:R-:W-:Y:S01]  /*b530*/  IMAD.WIDE R2, R25, 0x2, R10 ;  /* 0x0000000219027825 */ /* 0x004fe200078e020a */
[----:B----4-:R-:W-:Y:S01]  /*b540*/  F2FP.F16.F32.PACK_AB R24, RZ, R24 ;  /* 0x00000018ff18723e */ /* 0x010fe200000000ff */
[----:B------:R2:W-:Y:S01]  /*b550*/  STG.E.U16 desc[UR10][R10.64], R22 ;  /* 0x000000160a007986 */ /* 0x0005e2000c10150a */
[----:B------:R-:W-:Y:S01]  /*b560*/  F2FP.F16.F32.PACK_AB R17, RZ, R17 ;  /* 0x00000011ff11723e */ /* 0x000fe200000000ff */
[----:B------:R-:W-:-:S03]  /*b570*/  IMAD.WIDE R6, R31, 0x2, R2 ;  /* 0x000000021f067825 */ /* 0x000fc600078e0202 */
[----:B------:R-:W4:Y:S01]  /*b580*/  LDC R29, c[0x0][0x39c] ;  /* 0x0000e700ff1d7b82 */ /* 0x000f220000000800 */
[----:B------:R2:W-:Y:S01]  /*b590*/  STG.E.U16 desc[UR10][R2.64], R9 ;  /* 0x0000000902007986 */ /* 0x0005e2000c10150a */
[----:B-1----:R-:W-:Y:S02]  /*b5a0*/  LEA R181, R26, R181, 0x3 ;  /* 0x000000b51ab57211 */ /* 0x002fe400078e18ff */
[----:B------:R-:W-:Y:S01]  /*b5b0*/  F2FP.F16.F32.PACK_AB R16, RZ, R16 ;  /* 0x00000010ff10723e */ /* 0x000fe200000000ff */
[----:B------:R-:W1:Y:S01]  /*b5c0*/  LDS R18, [R0+0x80c0] ;  /* 0x0080c00000127984 */ /* 0x000e620000000800 */
[----:B--2---:R-:W-:Y:S02]  /*b5d0*/  PRMT R11, R20, 0x7610, R11 ;  /* 0x00007610140b7816 */ /* 0x004fe4000000000b */
[----:B------:R-:W2:Y:S01]  /*b5e0*/  LDC R23, c[0x0][0x39c] ;  /* 0x0000e700ff177b82 */ /* 0x000ea20000000800 */
[----:B------:R-:W1:Y:S01]  /*b5f0*/  LDS R22, [R0+0x8100] ;  /* 0x0081000000167984 */ /* 0x000e620000000800 */
[----:B------:R-:W-:Y:S01]  /*b600*/  PRMT R3, R19, 0x7610, R3 ;  /* 0x0000761013037816 */ /* 0x000fe20000000003 */
[----:B------:R-:W-:-:S02]  /*b610*/  IMAD.WIDE R8, R27, 0x2, R6 ;  /* 0x000000021b087825 */ /* 0x000fc400078e0206 */
[----:B------:R-:W1:Y:S03]  /*b620*/  LDS R19, [R0+0x8140] ;  /* 0x0081400000137984 */ /* 0x000e660000000800 */
[----:B------:R-:W4:Y:S01]  /*b630*/  LDC R25, c[0x0][0x39c] ;  /* 0x0000e700ff197b82 */ /* 0x000f220000000800 */
[----:B------:R2:W-:Y:S01]  /*b640*/  STG.E.U16 desc[UR10][R6.64], R3 ;  /* 0x0000000306007986 */ /* 0x0005e2000c10150a */
[----:B---3--:R-:W-:Y:S01]  /*b650*/  IMAD.WIDE R4, R33, 0x2, R8 ;  /* 0x0000000221047825 */ /* 0x008fe200078e0208 */
[----:B------:R-:W-:Y:S02]  /*b660*/  F2FP.F16.F32.PACK_AB R21, RZ, R21 ;  /* 0x00000015ff15723e */ /* 0x000fe400000000ff */
[----:B------:R3:W-:Y:S03]  /*b670*/  STG.E.U16 desc[UR10][R8.64], R11 ;  /* 0x0000000b08007986 */ /* 0x0007e6000c10150a */
[----:B------:R-:W1:Y:S01]  /*b680*/  LDC R27, c[0x0][0x39c] ;  /* 0x0000e700ff1b7b82 */ /* 0x000e620000000800 */
[----:B-----5:R-:W-:Y:S01]  /*b690*/  F2FP.F16.F32.PACK_AB R14, RZ, R14 ;  /* 0x0000000eff0e723e */ /* 0x020fe200000000ff */
[----:B------:R4:W-:Y:S01]  /*b6a0*/  STG.E.U16 desc[UR10][R4.64], R24 ;  /* 0x0000001804007986 */ /* 0x0009e2000c10150a */
[----:B0-----:R-:W-:-:S03]  /*b6b0*/  F2FP.F16.F32.PACK_AB R15, RZ, R15 ;  /* 0x0000000fff0f723e */ /* 0x001fc600000000ff */
[----:B------:R-:W0:Y:S02]  /*b6c0*/  LDS R24, [R0+0x8200] ;  /* 0x0082000000187984 */ /* 0x000e240000000800 */
[----:B------:R-:W5:Y:S01]  /*b6d0*/  LDC R31, c[0x0][0x39c] ;  /* 0x0000e700ff1f7b82 */ /* 0x000f620000000800 */
[----:B--2---:R-:W-:Y:S01]  /*b6e0*/  IMAD.WIDE R2, R23, 0x2, R4 ;  /* 0x0000000217027825 */ /* 0x004fe200078e0204 */
[----:B---3--:R-:W-:Y:S01]  /*b6f0*/  PRMT R9, R16, 0x7610, R9 ;  /* 0x0000761010097816 */ /* 0x008fe20000000009 */
[----:B------:R-:W2:Y:S02]  /*b700*/  LDS R20, [R0+0x8180] ;  /* 0x0081800000147984 */ /* 0x000ea40000000800 */
[----:B------:R-:W-:-:S03]  /*b710*/  IMAD.WIDE R10, R181, 0x2, R12 ;  /* 0x00000002b50a7825 */ /* 0x000fc600078e020c */
[----:B------:R-:W3:Y:S01]  /*b720*/  LDC R33, c[0x0][0x39c] ;  /* 0x0000e700ff217b82 */ /* 0x000ee20000000800 */
[----:B----4-:R-:W-:Y:S01]  /*b730*/  IMAD.WIDE R4, R25, 0x2, R2 ;  /* 0x0000000219047825 */ /* 0x010fe200078e0202 */
[----:B------:R-:W4:Y:S03]  /*b740*/  LDS R23, [R0+0x81c0] ;  /* 0x0081c00000177984 */ /* 0x000f260000000800 */
[----:B------:R-:W-:Y:S01]  /*b750*/  IMAD.WIDE R12, R29, 0x2, R10 ;  /* 0x000000021d0c7825 */ /* 0x000fe200078e020a */
[----:B------:R0:W-:Y:S01]  /*b760*/  STG.E.U16 desc[UR10][R2.64], R14 ;  /* 0x0000000e02007986 */ /* 0x0001e2000c10150a */
[----:B-1----:R-:W-:Y:S01]  /*b770*/  F2FP.F16.F32.PACK_AB R18, RZ, R18 ;  /* 0x00000012ff12723e */ /* 0x002fe200000000ff */
[----:B------:R-:W1:Y:S01]  /*b780*/  LDC R29, c[0x0][0x39c] ;  /* 0x0000e700ff1d7b82 */ /* 0x000e620000000800 */
[----:B------:R-:W-:Y:S01]  /*b790*/  F2FP.F16.F32.PACK_AB R22, RZ, R22 ;  /* 0x00000016ff16723e */ /* 0x000fe200000000ff */
[----:B------:R-:W3:Y:S01]  /*b7a0*/  LDS R25, [R0+0x8240] ;  /* 0x0082400000197984 */ /* 0x000ee20000000800 */
[----:B------:R-:W-:-:S03]  /*b7b0*/  IMAD.WIDE R6, R27, 0x2, R12 ;  /* 0x000000021b067825 */ /* 0x000fc600078e020c */
[----:B------:R-:W-:Y:S01]  /*b7c0*/  STG.E.U16 desc[UR10][R4.64], R15 ;  /* 0x0000000f04007986 */ /* 0x000fe2000c10150a */
[----:B------:R-:W-:Y:S01]  /*b7d0*/  F2FP.F16.F32.PACK_AB R19, RZ, R19 ;  /* 0x00000013ff13723e */ /* 0x000fe200000000ff */
[----:B------:R-:W3:Y:S02]  /*b7e0*/  LDC R35, c[0x0][0x39c] ;  /* 0x0000e700ff237b82 */ /* 0x000ee40000000800 */
[----:B------:R5:W-:Y:S01]  /*b7f0*/  STG.E.U16 desc[UR10][R10.64], R9 ;  /* 0x000000090a007986 */ /* 0x000be2000c10150a */
[----:B0-----:R-:W-:-:S03]  /*b800*/  PRMT R3, R17, 0x7610, R3 ;  /* 0x0000761011037816 */ /* 0x001fc60000000003 */
[----:B------:R-:W0:Y:S02]  /*b810*/  LDS R16, [R0+0x8280] ;  /* 0x0082800000107984 */ /* 0x000e240000000800 */
[----:B------:R-:W0:Y:S02]  /*b820*/  LDC R27, c[0x0][0x39c] ;  /* 0x0000e700ff1b7b82 */ /* 0x000e240000000800 */
[----:B------:R1:W-:Y:S01]  /*b830*/  STG.E.U16 desc[UR10][R12.64], R3 ;  /* 0x000000030c007986 */ /* 0x0003e2000c10150a */
[----:B-----5:R-:W-:-:S03]  /*b840*/  IMAD.WIDE R8, R31, 0x2, R6 ;  /* 0x000000021f087825 */ /* 0x020fc600078e0206 */
[----:B------:R5:W-:Y:S02]  /*b850*/  STG.E.U16 desc[UR10][R6.64], R21 ;  /* 0x0000001506007986 */ /* 0x000be4000c10150a */
[----:B------:R-:W0:Y:S01]  /*b860*/  LDC R28, c[0x0][0x39c] ;  /* 0x0000e700ff1c7b82 */ /* 0x000e220000000800 */
[----:B------:R-:W-:Y:S01]  /*b870*/  F2FP.F16.F32.PACK_AB R24, RZ, R24 ;  /* 0x00000018ff18723e */ /* 0x000fe200000000ff */
[----:B------:R-:W0:Y:S01]  /*b880*/  LDS R17, [R0+0x82c0] ;  /* 0x0082c00000117984 */ /* 0x000e220000000800 */
[----:B--2---:R-:W-:Y:S01]  /*b890*/  F2FP.F16.F32.PACK_AB R20, RZ, R20 ;  /* 0x00000014ff14723e */ /* 0x004fe200000000ff */
[----:B-1----:R-:W-:Y:S02]  /*b8a0*/  IMAD.WIDE R2, R29, 0x2, R8 ;  /* 0x000000021d027825 */ /* 0x002fe400078e0208 */
[----:B------:R-:W1:Y:S02]  /*b8b0*/  LDS R21, [R0+0x8300] ;  /* 0x0083000000157984 */ /* 0x000e640000000800 */
[----:B------:R-:W2:Y:S01]  /*b8c0*/  LDC.64 R14, c[0x0][0x390] ;  /* 0x0000e400ff0e7b82 */ /* 0x000ea20000000a00 */
[----:B----4-:R-:W-:Y:S01]  /*b8d0*/  F2FP.F16.F32.PACK_AB R23, RZ, R23 ;  /* 0x00000017ff17723e */ /* 0x010fe200000000ff */
[----:B------:R2:W-:Y:S01]  /*b8e0*/  STG.E.U16 desc[UR10][R8.64], R18 ;  /* 0x0000001208007986 */ /* 0x0005e2000c10150a */
[----:B---3--:R-:W-:-:S03]  /*b8f0*/  IMAD.WIDE R4, R33, 0x2, R2 ;  /* 0x0000000221047825 */ /* 0x008fc600078e0202 */
[----:B------:R-:W3:Y:S02]  /*b900*/  LDS R26, [R0+0x8340] ;  /* 0x00834000001a7984 */ /* 0x000ee40000000800 */
[----:B------:R-:W4:Y:S01]  /*b910*/  LDC R13, c[0x0][0x39c] ;  /* 0x0000e700ff0d7b82 */ /* 0x000f220000000800 */
[----:B-----5:R-:W-:Y:S01]  /*b920*/  IMAD.WIDE R6, R35, 0x2, R4 ;  /* 0x0000000223067825 */ /* 0x020fe200078e0204 */
[----:B------:R-:W-:Y:S01]  /*b930*/  STG.E.U16 desc[UR10][R2.64], R22 ;  /* 0x0000001602007986 */ /* 0x000fe2000c10150a */
[----:B------:R-:W-:-:S03]  /*b940*/  F2FP.F16.F32.PACK_AB R25, RZ, R25 ;  /* 0x00000019ff19723e */ /* 0x000fc600000000ff */
[----:B------:R5:W-:Y:S02]  /*b950*/  STG.E.U16 desc[UR10][R4.64], R19 ;  /* 0x0000001304007986 */ /* 0x000be4000c10150a */
[----:B------:R-:W3:Y:S01]  /*b960*/  LDC R29, c[0x0][0x39c] ;  /* 0x0000e700ff1d7b82 */ /* 0x000ee20000000800 */
[----:B0-----:R-:W-:Y:S01]  /*b970*/  IMAD.WIDE R10, R27, 0x2, R6 ;  /* 0x000000021b0a7825 */ /* 0x001fe200078e0206 */
[----:B------:R-:W-:Y:S01]  /*b980*/  LEA R181, R28, R181, 0x3 ;  /* 0x000000b51cb57211 */ /* 0x000fe200078e18ff */
[----:B------:R-:W0:Y:S01]  /*b990*/  LDS R18, [R0+0xa000] ;  /* 0x00a0000000127984 */ /* 0x000e220000000800 */
[----:B------:R-:W-:-:S03]  /*b9a0*/  F2FP.F16.F32.PACK_AB R16, RZ, R16 ;  /* 0x00000010ff10723e */ /* 0x000fc600000000ff */
[----:B------:R1:W-:Y:S01]  /*b9b0*/  STG.E.U16 desc[UR10][R6.64], R20 ;  /* 0x0000001406007986 */ /* 0x0003e2000c10150a */
[----:B------:R-:W0:Y:S01]  /*b9c0*/  LDC R27, c[0x0][0x39c] ;  /* 0x0000e700ff1b7b82 */ /* 0x000e220000000800 */
[----:B--2---:R-:W-:Y:S02]  /*b9d0*/  IMAD.WIDE R8, R181, 0x2, R14 ;  /* 0x00000002b5087825 */ /* 0x004fe400078e020e */
[----:B------:R-:W2:Y:S01]  /*b9e0*/  LDS R14, [R0+0x8380] ;  /* 0x00838000000e7984 */ /* 0x000ea20000000800 */
[----:B-----5:R-:W-:-:S03]  /*b9f0*/  PRMT R5, R24, 0x7610, R5 ;  /* 0x0000761018057816 */ /* 0x020fc60000000005 */
[----:B------:R-:W5:Y:S01]  /*ba00*/  LDS R15, [R0+0x83c0] ;  /* 0x0083c000000f7984 */ /* 0x000f620000000800 */
[----:B------:R-:W2:Y:S01]  /*ba10*/  LDC R31, c[0x0][0x39c] ;  /* 0x0000e700ff1f7b82 */ /* 0x000ea20000000800 */
[----:B----4-:R-:W-:Y:S02]  /*ba20*/  IMAD.WIDE R2, R13, 0x2, R8 ;  /* 0x000000020d027825 */ /* 0x010fe400078e0208 */
[----:B------:R-:W-:Y:S01]  /*ba30*/  STG.E.U16 desc[UR10][R10.64], R23 ;  /* 0x000000170a007986 */ /* 0x000fe2000c10150a */
[----:B-1----:R-:W-:Y:S02]  /*ba40*/  PRMT R7, R25, 0x7610, R7 ;  /* 0x0000761019077816 */ /* 0x002fe40000000007 */
[----:B------:R-:W-:Y:S01]  /*ba50*/  F2FP.F16.F32.PACK_AB R17, RZ, R17 ;  /* 0x00000011ff11723e */ /* 0x000fe200000000ff */
[----:B------:R1:W-:Y:S01]  /*ba60*/  STG.E.U16 desc[UR10][R8.64], R5 ;  /* 0x0000000508007986 */ /* 0x0003e2000c10150a */
[----:B------:R-:W4:Y:S01]  /*ba70*/  LDC R33, c[0x0][0x39c] ;  /* 0x0000e700ff217b82 */ /* 0x000f220000000800 */
[----:B------:R-:W-:-:S02]  /*ba80*/  F2FP.F16.F32.PACK_AB R21, RZ, R21 ;  /* 0x00000015ff15723e */ /* 0x000fc400000000ff */
[----:B------:R-:W4:Y:S04]  /*ba90*/  LDS R19, [R0+0xa040] ;  /* 0x00a0400000137984 */ /* 0x000f280000000800 */
[----:B------:R0:W-:Y:S01]  /*baa0*/  STG.E.U16 desc[UR10][R2.64], R7 ;  /* 0x0000000702007986 */ /* 0x0001e2000c10150a */
[----:B------:R-:W4:Y:S01]  /*bab0*/  LDC R24, c[0x0][0x39c] ;  /* 0x0000e700ff187b82 */ /* 0x000f220000000800 */
[----:B---3--:R-:W-:Y:S01]  /*bac0*/  F2FP.F16.F32.PACK_AB R26, RZ, R26 ;  /* 0x0000001aff1a723e */ /* 0x008fe200000000ff */
[----:B-1----:R-:W-:Y:S01]  /*bad0*/  IMAD.WIDE R4, R29, 0x2, R2 ;  /* 0x000000021d047825 */ /* 0x002fe200078e0202 */
[----:B------:R-:W1:Y:S01]  /*bae0*/  LDS R23, [R0+0xa140] ;  /* 0x00a1400000177984 */ /* 0x000e620000000800 */
[----:B------:R-:W-:-:S04]  /*baf0*/  PRMT R9, R16, 0x7610, R9 ;  /* 0x0000761010097816 */ /* 0x000fc80000000009 */
[----:B------:R-:W3:Y:S01]  /*bb00*/  LDC R25, c[0x0][0x39c] ;  /* 0x0000e700ff197b82 */ /* 0x000ee20000000800 */
[----:B------:R-:W1:Y:S01]  /*bb10*/  LDS R20, [R0+0xa080] ;  /* 0x00a0800000147984 */ /* 0x000e620000000800 */
[----:B0-----:R-:W-:Y:S01]  /*bb20*/  IMAD.WIDE R6, R27, 0x2, R4 ;  /* 0x000000021b067825 */ /* 0x001fe200078e0204 */
[----:B------:R-:W-:Y:S02]  /*bb30*/  F2FP.F16.F32.PACK_AB R18, RZ, R18 ;  /* 0x00000012ff12723e */ /* 0x000fe400000000ff */
[----:B------:R-:W0:Y:S03]  /*bb40*/  LDS R22, [R0+0xa0c0] ;  /* 0x00a0c00000167984 */ /* 0x000e260000000800 */
[----:B------:R-:W0:Y:S01]  /*bb50*/  LDC.64 R12, c[0x0][0x390] ;  /* 0x0000e400ff0c7b82 */ /* 0x000e220000000a00 */
[----:B--2---:R-:W-:Y:S01]  /*bb60*/  IMAD.WIDE R2, R31, 0x2, R6 ;  /* 0x000000021f027825 */ /* 0x004fe200078e0206 */
[----:B------:R-:W2:Y:S01]  /*bb70*/  LDS R16, [R0+0xa100] ;  /* 0x00a1000000107984 */ /* 0x000ea20000000800 */
[----:B------:R-:W-:-:S03]  /*bb80*/  F2FP.F16.F32.PACK_AB R14, RZ, R14 ;  /* 0x0000000eff0e723e */ /* 0x000fc600000000ff */
[----:B------:R1:W-:Y:S01]  /*bb90*/  STG.E.U16 desc[UR10][R4.64], R9 ;  /* 0x0000000904007986 */ /* 0x0003e2000c10150a */
[----:B-----5:R-:W-:Y:S01]  /*bba0*/  F2FP.F16.F32.PACK_AB R15, RZ, R15 ;  /* 0x0000000fff0f723e */ /* 0x020fe200000000ff */
[----:B------:R-:W5:Y:S01]  /*bbb0*/  LDC R27, c[0x0][0x39c] ;  /* 0x0000e700ff1b7b82 */ /* 0x000f620000000800 */
[----:B----4-:R-:W-:Y:S01]  /*bbc0*/  LEA R181, R24, R181, 0x3 ;  /* 0x000000b518b57211 */ /* 0x010fe200078e18ff */
[----:B------:R-:W-:Y:S04]  /*bbd0*/  STG.E.U16 desc[UR10][R6.64], R17 ;  /* 0x0000001106007986 */ /* 0x000fe8000c10150a */
[----:B------:R-:W4:Y:S02]  /*bbe0*/  LDS R17, [R0+0xa180] ;  /* 0x00a1800000117984 */ /* 0x000f240000000800 */
[----:B------:R-:W2:Y:S01]  /*bbf0*/  LDC R29, c[0x0][0x39c] ;  /* 0x0000e700ff1d7b82 */ /* 0x000ea20000000800 */
[----:B-1----:R-:W-:Y:S01]  /*bc00*/  IMAD.WIDE R8, R33, 0x2, R2 ;  /* 0x0000000221087825 */ /* 0x002fe200078e0202 */
[----:B------:R5:W-:Y:S01]  /*bc10*/  STG.E.U16 desc[UR10][R2.64], R21 ;  /* 0x0000001502007986 */ /* 0x000be2000c10150a */
[----:B------:R-:W-:-:S03]  /*bc20*/  F2FP.F16.F32.PACK_AB R19, RZ, R19 ;  /* 0x00000013ff13723e */ /* 0x000fc600000000ff */
[----:B------:R-:W1:Y:S02]  /*bc30*/  LDS R21, [R0+0xa1c0] ;  /* 0x00a1c00000157984 */ /* 0x000e640000000800 */
[----:B------:R-:W4:Y:S01]  /*bc40*/  LDC R31, c[0x0][0x39c] ;  /* 0x0000e700ff1f7b82 */ /* 0x000f220000000800 */
[----:B---3--:R-:W-:Y:S02]  /*bc50*/  IMAD.WIDE R10, R25, 0x2, R8 ;  /* 0x00000002190a7825 */ /* 0x008fe400078e0208 */
[----:B------:R-:W3:Y:S01]  /*bc60*/  LDS R25, [R0+0xa240] ;  /* 0x00a2400000197984 */ /* 0x000ee20000000800 */
[----:B------:R-:W-:Y:S01]  /*bc70*/  F2FP.F16.F32.PACK_AB R23, RZ, R23 ;  /* 0x00000017ff17723e */ /* 0x000fe200000000ff */
[----:B0-----:R-:W-:Y:S02]  /*bc80*/  IMAD.WIDE R12, R181, 0x2, R12 ;  /* 0x00000002b50c7825 */ /* 0x001fe400078e020c */
[----:B------:R-:W0:Y:S01]  /*bc90*/  LDS R24, [R0+0xa200] ;  /* 0x00a2000000187984 */ /* 0x000e220000000800 */
[----:B------:R-:W1:Y:S01]  /*bca0*/  LDC R33, c[0x0][0x39c] ;  /* 0x0000e700ff217b82 */ /* 0x000e620000000800 */
[----:B-----5:R-:W-:Y:S01]  /*bcb0*/  IMAD.WIDE R2, R27, 0x2, R10 ;  /* 0x000000021b027825 */ /* 0x020fe200078e020a */
[----:B------:R-:W-:Y:S01]  /*bcc0*/  F2FP.F16.F32.PACK_AB R20, RZ, R20 ;  /* 0x00000014ff14723e */ /* 0x000fe200000000ff */
[----:B------:R-:W-:Y:S01]  /*bcd0*/  STG.E.U16 desc[UR10][R8.64], R26 ;  /* 0x0000001a08007986 */ /* 0x000fe2000c10150a */
[----:B------:R-:W-:-:S03]  /*bce0*/  F2FP.F16.F32.PACK_AB R22, RZ, R22 ;  /* 0x00000016ff16723e */ /* 0x000fc600000000ff */
[----:B------:R5:W-:Y:S01]  /*bcf0*/  STG.E.U16 desc[UR10][R10.64], R14 ;  /* 0x0000000e0a007986 */ /* 0x000be2000c10150a */
[----:B------:R-:W3:Y:S01]  /*bd00*/  LDC R35, c[0x0][0x39c] ;  /* 0x0000e700ff237b82 */ /* 0x000ee20000000800 */
[----:B--2---:R-:W-:Y:S01]  /*bd10*/  IMAD.WIDE R4, R29, 0x2, R12 ;  /* 0x000000021d047825 */ /* 0x004fe200078e020c */
[----:B------:R-:W-:Y:S01]  /*bd20*/  F2FP.F16.F32.PACK_AB R16, RZ, R16 ;  /* 0x00000010ff10723e */ /* 0x000fe200000000ff */
[----:B------:R3:W-:Y:S04]  /*bd30*/  STG.E.U16 desc[UR10][R2.64], R15 ;  /* 0x0000000f02007986 */ /* 0x0007e8000c10150a */
[----:B------:R2:W-:Y:S01]  /*bd40*/  STG.E.U16 desc[UR10][R12.64], R18 ;  /* 0x000000120c007986 */ /* 0x0005e2000c10150a */
[----:B------:R-:W0:Y:S01]  /*bd50*/  LDC R27, c[0x0][0x39c] ;  /* 0x0000e700ff1b7b82 */ /* 0x000e220000000800 */
[----:B----4-:R-:W-:-:S02]  /*bd60*/  IMAD.WIDE R6, R31, 0x2, R4 ;  /* 0x000000021f067825 */ /* 0x010fc400078e0204 */
[----:B------:R0:W-:Y:S01]  /*bd70*/  STG.E.U16 desc[UR10][R4.64], R19 ;  /* 0x0000001304007986 */ /* 0x0001e2000c10150a */
[----:B-----5:R-:W-:Y:S02]  /*bd80*/  PRMT R11, R23, 0x7610, R11 ;  /* 0x00007610170b7816 */ /* 0x020fe4000000000b */
[----:B------:R-:W-:Y:S01]  /*bd90*/  F2FP.F16.F32.PACK_AB R17, RZ, R17 ;  /* 0x00000011ff11723e */ /* 0x000fe200000000ff */
[----:B------:R-:W4:Y:S01]  /*bda0*/  LDS R19, [R0+0xa340] ;  /* 0x00a3400000137984 */ /* 0x000f220000000800 */
[----:B------:R-:W5:Y:S01]  /*bdb0*/  LDC R26, c[0x0][0x39c] ;  /* 0x0000e700ff1a7b82 */ /* 0x000f620000000800 */
[----:B-1----:R-:W-:Y:S02]  /*bdc0*/  IMAD.WIDE R8, R33, 0x2, R6 ;  /* 0x0000000221087825 */ /* 0x002fe400078e0206 */
[----:B------:R-:W1:Y:S04]  /*bdd0*/  LDS R14, [R0+0xa280] ;  /* 0x00a28000000e7984 */ /* 0x000e680000000800 */
[----:B------:R-:W-:Y:S01]  /*bde0*/  STG.E.U16 desc[UR10][R6.64], R20 ;  /* 0x0000001406007986 */ /* 0x000fe2000c10150a */
[----:B------:R-:W4:Y:S01]  /*bdf0*/  LDC R29, c[0x0][0x39c] ;  /* 0x0000e700ff1d7b82 */ /* 0x000f220000000800 */
[----:B---3--:R-:W-:Y:S01]  /*be00*/  IMAD.WIDE R2, R35, 0x2, R8 ;  /* 0x0000000223027825 */ /* 0x008fe200078e0208 */
[----:B------:R-:W-:Y:S01]  /*be10*/  F2FP.F16.F32.PACK_AB R21, RZ, R21 ;  /* 0x00000015ff15723e */ /* 0x000fe200000000ff */
[----:B------:R3:W-:Y:S01]  /*be20*/  STG.E.U16 desc[UR10][R8.64], R22 ;  /* 0x0000001608007986 */ /* 0x0007e2000c10150a */
[----:B------:R-:W-:-:S03]  /*be30*/  F2FP.F16.F32.PACK_AB R25, RZ, R25 ;  /* 0x00000019ff19723e */ /* 0x000fc600000000ff */
[----:B------:R-:W1:Y:S01]  /*be40*/  LDS R15, [R0+0xa2c0] ;  /* 0x00a2c000000f7984 */ /* 0x000e620000000800 */
[----:B--2---:R-:W2:Y:S01]  /*be50*/  LDC.64 R12, c[0x0][0x390] ;  /* 0x0000e400ff0c7b82 */ /* 0x004ea20000000a00 */
[----:B0-----:R-:W-:Y:S01]  /*be60*/  IMAD.WIDE R4, R27, 0x2, R2 ;  /* 0x000000021b047825 */ /* 0x001fe200078e0202 */
[----:B------:R-:W-:Y:S01]  /*be70*/  F2FP.F16.F32.PACK_AB R24, RZ, R24 ;  /* 0x00000018ff18723e */ /* 0x000fe200000000ff */
[----:B------:R-:W-:Y:S04]  /*be80*/  STG.E.U16 desc[UR10][R2.64], R16 ;  /* 0x0000001002007986 */ /* 0x000fe8000c10150a */
[----:B------:R4:W-:Y:S01]  /*be90*/  STG.E.U16 desc[UR10][R4.64], R11 ;  /* 0x0000000b04007986 */ /* 0x0009e2000c10150a */
[----:B------:R-:W0:Y:S01]  /*bea0*/  LDC R31, c[0x0][0x39c] ;  /* 0x0000e700ff1f7b82 */ /* 0x000e220000000800 */
[----:B-----5:R-:W-:-:S02]  /*beb0*/  LEA R181, R26, R181, 0x3 ;  /* 0x000000b51ab57211 */ /* 0x020fc400078e18ff */
[----:B------:R-:W5:Y:S01]  /*bec0*/  LDS R18, [R0+0xa300] ;  /* 0x00a3000000127984 */ /* 0x000f620000000800 */
[----:B---3--:R-:W-:-:S03]  /*bed0*/  PRMT R9, R17, 0x7610, R9 ;  /* 0x0000761011097816 */ /* 0x008fc60000000009 */
[----:B------:R-:W3:Y:S01]  /*bee0*/  LDS R16, [R0+0xa380] ;  /* 0x00a3800000107984 */ /* 0x000ee20000000800 */
[----:B------:R-:W5:Y:S01]  /*bef0*/  LDC R33, c[0x0][0x39c] ;  /* 0x0000e700ff217b82 */ /* 0x000f620000000800 */
[----:B----4-:R-:W-:Y:S02]  /*bf00*/  IMAD.WIDE R10, R29, 0x2, R4 ;  /* 0x000000021d0a7825 */ /* 0x010fe400078e0204 */
[----:B------:R-:W4:Y:S01]  /*bf10*/  LDS R20, [R0+0xa3c0] ;  /* 0x00a3c00000147984 */ /* 0x000f220000000800 */
[----:B------:R-:W-:-:S04]  /*bf20*/  F2FP.F16.F32.PACK_AB R19, RZ, R19 ;  /* 0x00000013ff13723e */ /* 0x000fc800000000ff */
[----:B------:R-:W3:Y:S01]  /*bf30*/  LDC R23, c[0x0][0x39c] ;  /* 0x0000e700ff177b82 */ /* 0x000ee20000000800 */
[----:B--2---:R-:W-:Y:S01]  /*bf40*/  IMAD.WIDE R6, R181, 0x2, R12 ;  /* 0x00000002b5067825 */ /* 0x004fe200078e020c */
[----:B------:R3:W-:Y:S01]  /*bf50*/  STG.E.U16 desc[UR10][R10.64], R9 ;  /* 0x000000090a007986 */ /* 0x0007e2000c10150a */
[----:B------:R-:W-:Y:S02]  /*bf60*/  PRMT R13, R24, 0x7610, R13 ;  /* 0x00007610180d7816 */ /* 0x000fe4000000000d */
[----:B-1----:R-:W-:Y:S01]  /*bf70*/  F2FP.F16.F32.PACK_AB R14, RZ, R14 ;  /* 0x0000000eff0e723e */ /* 0x002fe200000000ff */
[----:B------:R-:W1:Y:S01]  /*bf80*/  LDS R17, [R0+0xc000] ;  /* 0x00c0000000117984 */ /* 0x000e620000000800 */
[----:B------:R-:W-:Y:S01]  /*bf90*/  PRMT R28, R19, 0x7610, R28 ;  /* 0x00007610131c7816 */ /* 0x000fe2000000001c */
[----:B------:R-:W2:Y:S01]  /*bfa0*/  LDC R27, c[0x0][0x39c] ;  /* 0x0000e700ff1b7b82 */ /* 0x000ea20000000800 */
[----:B0-----:R-:W-:Y:S01]  /*bfb0*/  IMAD.WIDE R2, R31, 0x2, R10 ;  /* 0x000000021f027825 */ /* 0x001fe200078e020a */
[----:B------:R-:W0:Y:S04]  /*bfc0*/  LDS R22, [R0+0xc080] ;  /* 0x00c0800000167984 */ /* 0x000e280000000800 */
[----:B------:R4:W-:Y:S01]  /*bfd0*/  STG.E.U16 desc[UR10][R2.64], R21 ;  /* 0x0000001502007986 */ /* 0x0009e2000c10150a */
[----:B------:R-:W-:Y:S01]  /*bfe0*/  F2FP.F16.F32.PACK_AB R15, RZ, R15 ;  /* 0x0000000fff0f723e */ /* 0x000fe200000000ff */
[----:B------:R-:W1:Y:S01]  /*bff0*/  LDC R29, c[0x0][0x39c] ;  /* 0x0000e700ff1d7b82 */ /* 0x000e620000000800 */
[----:B-----5:R-:W-:Y:S01]  /*c000*/  IMAD.WIDE R4, R33, 0x2, R6 ;  /* 0x0000000221047825 */ /* 0x020fe200078e0206 */
[----:B------:R5:W-:Y:S01]  /*c010*/  STG.E.U16 desc[UR10][R6.64], R13 ;  /* 0x0000000d06007986 */ /* 0x000be2000c10150a */
[----:B------:R-:W-:-:S03]  /*c020*/  PRMT R26, R15, 0x7610, R26 ;  /* 0x000076100f1a7816 */ /* 0x000fc6000000001a */
[----:B------:R-:W0:Y:S02]  /*c030*/  LDS R21, [R0+0xc040] ;  /* 0x00c0400000157984 */ /* 0x000e240000000800 */
[----:B------:R-:W0:Y:S01]  /*c040*/  LDC R35, c[0x0][0x39c] ;  /* 0x0000e700ff237b82 */ /* 0x000e220000000800 */
[----:B---3--:R-:W-:Y:S01]  /*c050*/  IMAD.WIDE R8, R23, 0x2, R4 ;  /* 0x0000000217087825 */ /* 0x008fe200078e0204 */
[----:B----4-:R-:W-:Y:S01]  /*c060*/  PRMT R3, R25, 0x7610, R3 ;  /* 0x0000761019037816 */ /* 0x010fe20000000003 */
[----:B------:R-:W3:Y:S01]  /*c070*/  LDS R23, [R0+0xc0c0] ;  /* 0x00c0c00000177984 */ /* 0x000ee20000000800 */
[----:B------:R-:W-:Y:S02]  /*c080*/  F2FP.F16.F32.PACK_AB R18, RZ, R18 ;  /* 0x00000012ff12723e */ /* 0x000fe400000000ff */
[----:B-----5:R-:W-:Y:S01]  /*c090*/  PRMT R7, R14, 0x7610, R7 ;  /* 0x000076100e077816 */ /* 0x020fe20000000007 */
[----:B------:R1:W-:Y:S01]  /*c0a0*/  STG.E.U16 desc[UR10][R4.64], R3 ;  /* 0x0000000304007986 */ /* 0x0003e2000c10150a */
[----:B------:R-:W4:Y:S01]  /*c0b0*/  LDC R25, c[0x0][0x39c] ;  /* 0x0000e700ff197b82 */ /* 0x000f220000000800 */
[----:B--2---:R-:W-:Y:S01]  /*c0c0*/  IMAD.WIDE R12, R27, 0x2, R8 ;  /* 0x000000021b0c7825 */ /* 0x004fe200078e0208 */
[----:B------:R-:W-:Y:S01]  /*c0d0*/  F2FP.F16.F32.PACK_AB R16, RZ, R16 ;  /* 0x00000010ff10723e */ /* 0x000fe200000000ff */
[----:B------:R4:W-:Y:S01]  /*c0e0*/  STG.E.U16 desc[UR10][R8.64], R7 ;  /* 0x0000000708007986 */ /* 0x0009e2000c10150a */
[----:B------:R-:W-:-:S03]  /*c0f0*/  F2FP.F16.F32.PACK_AB R20, RZ, R20 ;  /* 0x00000014ff14723e */ /* 0x000fc600000000ff */
[----:B------:R-:W2:Y:S01]  /*c100*/  LDS R14, [R0+0xc100] ;  /* 0x00c10000000e7984 */ /* 0x000ea20000000800 */
[----:B------:R-:W5:Y:S01]  /*c110*/  LDC R24, c[0x0][0x39c] ;  /* 0x0000e700ff187b82 */ /* 0x000f620000000800 */
[----:B-1----:R-:W-:Y:S02]  /*c120*/  IMAD.WIDE R2, R29, 0x2, R12 ;  /* 0x000000021d027825 */ /* 0x002fe400078e020c */
[----:B------:R-:W-:Y:S01]  /*c130*/  STG.E.U16 desc[UR10][R12.64], R26 ;  /* 0x0000001a0c007986 */ /* 0x000fe2000c10150a */
[----:B------:R-:W-:-:S04]  /*c140*/  F2FP.F16.F32.PACK_AB R17, RZ, R17 ;  /* 0x00000011ff11723e */ /* 0x000fc800000000ff */
[----:B------:R-:W1:Y:S01]  /*c150*/  LDC R27, c[0x0][0x39c] ;  /* 0x0000e700ff1b7b82 */ /* 0x000e620000000800 */
[----:B0-----:R-:W-:Y:S01]  /*c160*/  IMAD.WIDE R4, R35, 0x2, R2 ;  /* 0x0000000223047825 */ /* 0x001fe200078e0202 */
[----:B------:R1:W-:Y:S01]  /*c170*/  STG.E.U16 desc[UR10][R2.64], R18 ;  /* 0x0000001202007986 */ /* 0x0003e2000c10150a */
[----:B------:R-:W-:-:S03]  /*c180*/  F2FP.F16.F32.PACK_AB R22, RZ, R22 ;  /* 0x00000016ff16723e */ /* 0x000fc600000000ff */
[----:B------:R-:W0:Y:S02]  /*c190*/  LDS R12, [R0+0xc180] ;  /* 0x00c18000000c7984 */ /* 0x000e240000000800 */
[----:B------:R-:W0:Y:S01]  /*c1a0*/  LDC.64 R10, c[0x0][0x390] ;  /* 0x0000e400ff0a7b82 */ /* 0x000e220000000a00 */
[----:B----4-:R-:W-:Y:S01]  /*c1b0*/  IMAD.WIDE R6, R25, 0x2, R4 ;  /* 0x0000000219067825 */ /* 0x010fe200078e0204 */
[----:B------:R0:W-:Y:S04]  /*c1c0*/  STG.E.U16 desc[UR10][R4.64], R28 ;  /* 0x0000001c04007986 */ /* 0x0001e8000c10150a */
[----:B------:R-:W4:Y:S01]  /*c1d0*/  LDS R15, [R0+0xc140] ;  /* 0x00c14000000f7984 */ /* 0x000f220000000800 */
[----:B------:R-:W-:Y:S01]  /*c1e0*/  F2FP.F16.F32.PACK_AB R21, RZ, R21 ;  /* 0x00000015ff15723e */ /* 0x000fe200000000ff */
[----:B------:R-:W4:Y:S01]  /*c1f0*/  LDC R19, c[0x0][0x39c] ;  /* 0x0000e700ff137b82 */ /* 0x000f220000000800 */
[----:B-----5:R-:W-:Y:S01]  /*c200*/  LEA R181, R24, R181, 0x3 ;  /* 0x000000b518b57211 */ /* 0x020fe200078e18ff */
[----:B------:R-:W5:Y:S01]  /*c210*/  LDS R13, [R0+0xc1c0] ;  /* 0x00c1c000000d7984 */ /* 0x000f620000000800 */
[----:B---3--:R-:W-:-:S03]  /*c220*/  F2FP.F16.F32.PACK_AB R23, RZ, R23 ;  /* 0x00000017ff17723e */ /* 0x008fc600000000ff */
[----:B------:R-:W3:Y:S02]  /*c230*/  LDS R18, [R0+0xc200] ;  /* 0x00c2000000127984 */ /* 0x000ee40000000800 */
[----:B------:R-:W5:Y:S01]  /*c240*/  LDC R25, c[0x0][0x39c] ;  /* 0x0000e700ff197b82 */ /* 0x000f620000000800 */
[----:B-1----:R-:W-:Y:S01]  /*c250*/  IMAD.WIDE R2, R27, 0x2, R6 ;  /* 0x000000021b027825 */ /* 0x002fe200078e0206 */
[----:B------:R5:W-:Y:S04]  /*c260*/  STG.E.U16 desc[UR10][R6.64], R16 ;  /* 0x0000001006007986 */ /* 0x000be8000c10150a */
[----:B------:R1:W-:Y:S01]  /*c270*/  STG.E.U16 desc[UR10][R2.64], R20 ;  /* 0x0000001402007986 */ /* 0x0003e2000c10150a */
[----:B--2---:R-:W-:Y:S01]  /*c280*/  F2FP.F16.F32.PACK_AB R14, RZ, R14 ;  /* 0x0000000eff0e723e */ /* 0x004fe200000000ff */
[----:B------:R-:W1:Y:S01]  /*c290*/  LDC R29, c[0x0][0x39c] ;  /* 0x0000e700ff1d7b82 */ /* 0x000e620000000800 */
[----:B0-----:R-:W-:Y:S01]  /*c2a0*/  IMAD.WIDE R4, R181, 0x2, R10 ;  /* 0x00000002b5047825 */ /* 0x001fe200078e020a */
[----:B------:R-:W0:Y:S04]  /*c2b0*/  LDS R16, [R0+0xc240] ;  /* 0x00c2400000107984 */ /* 0x000e280000000800 */
[----:B------:R2:W-:Y:S02]  /*c2c0*/  STG.E.U16 desc[UR10][R4.64], R17 ;  /* 0x0000001104007986 */ /* 0x0005e4000c10150a */
[----:B------:R-:W2:Y:S01]  /*c2d0*/  LDC R27, c[0x0][0x39c] ;  /* 0x0000e700ff1b7b82 */ /* 0x000ea20000000800 */
[----:B----4-:R-:W-:Y:S01]  /*c2e0*/  IMAD.WIDE R8, R19, 0x2, R4 ;  /* 0x0000000213087825 */ /* 0x010fe200078e0204 */
[----:B------:R-:W4:Y:S04]  /*c2f0*/  LDS R17, [R0+0xc280] ;  /* 0x00c2800000117984 */ /* 0x000f280000000800 */
[----:B------:R-:W4:Y:S01]  /*c300*/  LDS R19, [R0+0xc2c0] ;  /* 0x00c2c00000137984 */ /* 0x000f220000000800 */
[----:B------:R-:W-:Y:S01]  /*c310*/  F2FP.F16.F32.PACK_AB R12, RZ, R12 ;  /* 0x0000000cff0c723e */ /* 0x000fe200000000ff */
[----:B------:R-:W0:Y:S01]  /*c320*/  LDC R31, c[0x0][0x39c] ;  /* 0x0000e700ff1f7b82 */ /* 0x000e220000000800 */
[----:B-----5:R-:W-:Y:S01]  /*c330*/  IMAD.WIDE R6, R25, 0x2, R8 ;  /* 0x0000000219067825 */ /* 0x020fe200078e0208 */
[----:B------:R-:W-:Y:S01]  /*c340*/  STG.E.U16 desc[UR10][R8.64], R21 ;  /* 0x0000001508007986 */ /* 0x000fe2000c10150a */
[----:B------:R-:W-:-:S03]  /*c350*/  PRMT R26, R12, 0x7610, R26 ;  /* 0x000076100c1a7816 */ /* 0x000fc6000000001a */
[----:B------:R-:W5:Y:S01]  /*c360*/  LDS R20, [R0+0xc300] ;  /* 0x00c3000000147984 */ /* 0x000f620000000800 */
[----:B------:R-:W-:Y:S01]  /*c370*/  F2FP.F16.F32.PACK_AB R15, RZ, R15 ;  /* 0x0000000fff0f723e */ /* 0x000fe200000000ff */
[----:B------:R-:W4:Y:S01]  /*c380*/  LDC R33, c[0x0][0x39c] ;  /* 0x0000e700ff217b82 */ /* 0x000f220000000800 */
[----:B-1----:R-:W-:Y:S01]  /*c390*/  IMAD.WIDE R2, R29, 0x2, R6 ;  /* 0x000000021d027825 */ /* 0x002fe200078e0206 */
[----:B------:R0:W-:Y:S01]  /*c3a0*/  STG.E.U16 desc[UR10][R6.64], R22 ;  /* 0x0000001606007986 */ /* 0x0001e2000c10150a */
[----:B------:R-:W-:-:S03]  /*c3b0*/  F2FP.F16.F32.PACK_AB R13, RZ, R13 ;  /* 0x0000000dff0d723e */ /* 0x000fc600000000ff */
[----:B------:R-:W1:Y:S01]  /*c3c0*/  LDS R21, [R0+0xc340] ;  /* 0x00c3400000157984 */ /* 0x000e620000000800 */
[----:B---3--:R-:W-:Y:S01]  /*c3d0*/  F2FP.F16.F32.PACK_AB R18, RZ, R18 ;  /* 0x00000012ff12723e */ /* 0x008fe200000000ff */
[----:B------:R-:W3:Y:S01]  /*c3e0*/  LDC R24, c[0x0][0x39c] ;  /* 0x0000e700ff187b82 */ /* 0x000ee20000000800 */
[----:B--2---:R-:W-:Y:S01]  /*c3f0*/  IMAD.WIDE R4, R27, 0x2, R2 ;  /* 0x000000021b047825 */ /* 0x004fe200078e0202 */
[----:B------:R4:W-:Y:S04]  /*c400*/  STG.E.U16 desc[UR10][R2.64], R23 ;  /* 0x0000001702007986 */ /* 0x0009e8000c10150a */
[----:B------:R-:W2:Y:S02]  /*c410*/  LDS R23, [R0+0xc3c0] ;  /* 0x00c3c00000177984 */ /* 0x000ea40000000800 */
[----:B------:R-:W1:Y:S01]  /*c420*/  LDC.64 R10, c[0x0][0x390] ;  /* 0x0000e400ff0a7b82 */ /* 0x000e620000000a00 */
[----:B0-----:R-:W-:Y:S01]  /*c430*/  IMAD.WIDE R6, R31, 0x2, R4 ;  /* 0x000000021f067825 */ /* 0x001fe200078e0204 */
[----:B------:R-:W0:Y:S01]  /*c440*/  LDS R22, [R0+0xc380] ;  /* 0x00c3800000167984 */ /* 0x000e220000000800 */
[----:B------:R-:W-:-:S05]  /*c450*/  F2FP.F16.F32.PACK_AB R16, RZ, R16 ;  /* 0x00000010ff10723e */ /* 0x000fca00000000ff */
[----:B------:R-:W2:Y:S01]  /*c460*/  LDC R25, c[0x0][0x39c] ;  /* 0x0000e700ff197b82 */ /* 0x000ea20000000800 */
[----:B----4-:R-:W-:Y:S01]  /*c470*/  IMAD.WIDE R2, R33, 0x2, R6 ;  /* 0x0000000221027825 */ /* 0x010fe200078e0206 */
[----:B------:R-:W-:Y:S02]  /*c480*/  F2FP.F16.F32.PACK_AB R17, RZ, R17 ;  /* 0x00000011ff11723e */ /* 0x000fe400000000ff */
[----:B------:R-:W-:-:S04]  /*c490*/  F2FP.F16.F32.PACK_AB R19, RZ, R19 ;  /* 0x00000013ff13723e */ /* 0x000fc800000000ff */
[----:B------:R-:W4:Y:S01]  /*c4a0*/  LDC R27, c[0x0][0x39c] ;  /* 0x0000e700ff1b7b82 */ /* 0x000f220000000800 */
[----:B---3--:R-:W-:Y:S02]  /*c4b0*/  LEA R181, R24, R181, 0x3 ;  /* 0x000000b518b57211 */ /* 0x008fe400078e18ff */
[----:B------:R-:W-:Y:S02]  /*c4c0*/  PRMT R24, R14, 0x7610, R24 ;  /* 0x000076100e187816 */ /* 0x000fe40000000018 */
[----:B------:R-:W3:Y:S01]  /*c4d0*/  LDS R14, [R0+0xe000] ;  /* 0x00e00000000e7984 */ /* 0x000ee20000000800 */
[----:B-----5:R-:W-:Y:S02]  /*c4e0*/  F2FP.F16.F32.PACK_AB R20, RZ, R20 ;  /* 0x00000014ff14723e */ /* 0x020fe400000000ff */
[----:B------:R-:W5:Y:S01]  /*c4f0*/  LDC R29, c[0x0][0x39c] ;  /* 0x0000e700ff1d7b82 */ /* 0x000f620000000800 */
[----:B-1----:R-:W-:Y:S01]  /*c500*/  IMAD.WIDE R10, R181, 0x2, R10 ;  /* 0x00000002b50a7825 */ /* 0x002fe200078e020a */
[----:B------:R1:W-:Y:S01]  /*c510*/  STG.E.U16 desc[UR10][R4.64], R24 ;  /* 0x0000001804007986 */ /* 0x0003e2000c10150a */
[----:B------:R-:W-:-:S03]  /*c520*/  PRMT R28, R20, 0x7610, R28 ;  /* 0x00007610141c7816 */ /* 0x000fc6000000001c */
[----:B------:R-:W-:Y:S01]  /*c530*/  STG.E.U16 desc[UR10][R6.64], R15 ;  /* 0x0000000f06007986 */ /* 0x000fe2000c10150a */
[----:B------:R-:W-:Y:S01]  /*c540*/  F2FP.F16.F32.PACK_AB R21, RZ, R21 ;  /* 0x00000015ff15723e */ /* 0x000fe200000000ff */
[----:B------:R-:W3:Y:S01]  /*c550*/  LDC R31, c[0x0][0x39c] ;  /* 0x0000e700ff1f7b82 */ /* 0x000ee20000000800 */
[----:B--2---:R-:W-:Y:S01]  /*c560*/  IMAD.WIDE R8, R25, 0x2, R2 ;  /* 0x0000000219087825 */ /* 0x004fe200078e0202 */
[----:B------:R-:W-:Y:S04]  /*c570*/  STG.E.U16 desc[UR10][R2.64], R26 ;  /* 0x0000001a02007986 */ /* 0x000fe8000c10150a */
[----:B------:R4:W-:Y:S01]  /*c580*/  STG.E.U16 desc[UR10][R8.64], R13 ;  /* 0x0000000d08007986 */ /* 0x0009e2000c10150a */
[----:B-1----:R-:W-:Y:S01]  /*c590*/  PRMT R5, R18, 0x7610, R5 ;  /* 0x0000761012057816 */ /* 0x002fe20000000005 */
[----:B------:R-:W1:Y:S01]  /*c5a0*/  LDC R35, c[0x0][0x39c] ;  /* 0x0000e700ff237b82 */ /* 0x000e620000000800 */
[----:B------:R-:W-:Y:S01]  /*c5b0*/  F2FP.F16.F32.PACK_AB R23, RZ, R23 ;  /* 0x00000017ff17723e */ /* 0x000fe200000000ff */
[----:B------:R-:W2:Y:S01]  /*c5c0*/  LDS R15, [R0+0xe040] ;  /* 0x00e04000000f7984 */ /* 0x000ea20000000800 */
[----:B0-----:R-:W-:-:S03]  /*c5d0*/  F2FP.F16.F32.PACK_AB R22, RZ, R22 ;  /* 0x00000016ff16723e */ /* 0x001fc600000000ff */
[----:B------:R5:W-:Y:S02]  /*c5e0*/  STG.E.U16 desc[UR10][R10.64], R5 ;  /* 0x000000050a007986 */ /* 0x000be4000c10150a */
[----:B------:R-:W0:Y:S01]  /*c5f0*/  LDC R25, c[0x0][0x39c] ;  /* 0x0000e700ff197b82 */ /* 0x000e220000000800 */
[----:B----4-:R-:W-:Y:S01]  /*c600*/  IMAD.WIDE R12, R27, 0x2, R10 ;  /* 0x000000021b0c7825 */ /* 0x010fe200078e020a */
[----:B------:R-:W-:Y:S01]  /*c610*/  PRMT R9, R17, 0x7610, R9 ;  /* 0x0000761011097816 */ /* 0x000fe20000000009 */
[----:B------:R-:W4:Y:S05]  /*c620*/  LDS R18, [R0+0xe080] ;  /* 0x00e0800000127984 */ /* 0x000f2a0000000800 */
[----:B------:R-:W4:Y:S01]  /*c630*/  LDC R27, c[0x0][0x39c] ;  /* 0x0000e700ff1b7b82 */ /* 0x000f220000000800 */
[----:B------:R-:W-:Y:S01]  /*c640*/  STG.E.U16 desc[UR10][R12.64], R16 ;  /* 0x000000100c007986 */ /* 0x000fe2000c10150a */
[----:B-----5:R-:W-:Y:S01]  /*c650*/  IMAD.WIDE R4, R29, 0x2, R12 ;  /* 0x000000021d047825 */ /* 0x020fe200078e020c */
[----:B------:R-:W-:-:S02]  /*c660*/  PRMT R11, R19, 0x7610, R11 ;  /* 0x00007610130b7816 */ /* 0x000fc4000000000b */
[----:B------:R-:W-:Y:S01]  /*c670*/  LDS R19, [R0+0xe0c0] ;  /* 0x00e0c00000137984 */ /* 0x000fe20000000800 */
[----:B---3--:R-:W-:Y:S01]  /*c680*/  F2FP.F16.F32.PACK_AB R14, RZ, R14 ;  /* 0x0000000eff0e723e */ /* 0x008fe200000000ff */
[----:B------:R-:W-:Y:S01]  /*c690*/  IMAD.WIDE R2, R31, 0x2, R4 ;  /* 0x000000021f027825 */ /* 0x000fe200078e0204 */
[----:B------:R-:W3:Y:S01]  /*c6a0*/  LDC R26, c[0x0][0x39c] ;  /* 0x0000e700ff1a7b82 */ /* 0x000ee20000000800 */
[----:B------:R0:W-:Y:S04]  /*c6b0*/  STG.E.U16 desc[UR10][R4.64], R9 ;  /* 0x0000000904007986 */ /* 0x0001e8000c10150a */
[----:B------:R4:W-:Y:S01]  /*c6c0*/  STG.E.U16 desc[UR10][R2.64], R11 ;  /* 0x0000000b02007986 */ /* 0x0009e2000c10150a */
[----:B-1----:R-:W-:Y:S02]  /*c6d0*/  IMAD.WIDE R6, R35, 0x2, R2 ;  /* 0x0000000223067825 */ /* 0x002fe400078e0202 */
[----:B------:R-:W1:Y:S01]  /*c6e0*/  LDC R29, c[0x0][0x39c] ;  /* 0x0000e700ff1d7b82 */ /* 0x000e620000000800 */
[----:B------:R-:W-:Y:S01]  /*c6f0*/  LDS R20, [R0+0xe100] ;  /* 0x00e1000000147984 */ /* 0x000fe20000000800 */
[----:B0-----:R-:W-:Y:S01]  /*c700*/  IMAD.WIDE R8, R25, 0x2, R6 ;  /* 0x0000000219087825 */ /* 0x001fe200078e0206 */
[----:B------:R-:W-:-:S02]  /*c710*/  PRMT R5, R21, 0x7610, R5 ;  /* 0x0000761015057816 */ /* 0x000fc40000000005 */
[----:B------:R0:W-:Y:S03]  /*c720*/  STG.E.U16 desc[UR10][R6.64], R28 ;  /* 0x0000001c06007986 */ /* 0x0001e6000c10150a */
[----:B------:R-:W5:Y:S01]  /*c730*/  LDC R17, c[0x0][0x39c] ;  /* 0x0000e700ff117b82 */ /* 0x000f620000000800 */
[----:B--2---:R-:W-:Y:S01]  /*c740*/  F2FP.F16.F32.PACK_AB R15, RZ, R15 ;  /* 0x0000000fff0f723e */ /* 0x004fe200000000ff */
[----:B----4-:R-:W-:Y:S01]  /*c750*/  IMAD.WIDE R2, R27, 0x2, R8 ;  /* 0x000000021b027825 */ /* 0x010fe200078e0208 */
[----:B------:R2:W-:Y:S05]  /*c760*/  STG.E.U16 desc[UR10][R8.64], R5 ;  /* 0x0000000508007986 */ /* 0x0005ea000c10150a */
[----:B------:R-:W4:Y:S01]  /*c770*/  LDC.64 R10, c[0x0][0x390] ;  /* 0x0000e400ff0a7b82 */ /* 0x000f220000000a00 */
[----:B---3--:R-:W-:Y:S01]  /*c780*/  LEA R181, R26, R181, 0x3 ;  /* 0x000000b51ab57211 */ /* 0x008fe200078e18ff */
[----:B------:R-:W3:Y:S01]  /*c790*/  LDS R24, [R0+0xe140] ;  /* 0x00e1400000187984 */ /* 0x000ee20000000800 */
[----:B0-----:R-:W-:-:S03]  /*c7a0*/  PRMT R7, R22, 0x7610, R7 ;  /* 0x0000761016077816 */ /* 0x001fc60000000007 */
[----:B------:R-:W0:Y:S02]  /*c7b0*/  LDS R16, [R0+0xe200] ;  /* 0x00e2000000107984 */ /* 0x000e240000000800 */
[----:B------:R-:W3:Y:S01]  /*c7c0*/  LDC R21, c[0x0][0x39c] ;  /* 0x0000e700ff157b82 */ /* 0x000ee20000000800 */
[----:B--2---:R-:W-:Y:S01]  /*c7d0*/  PRMT R9, R23, 0x7610, R9 ;  /* 0x0000761017097816 */ /* 0x004fe20000000009 */
[----:B------:R2:W-:Y:S01]  /*c7e0*/  STG.E.U16 desc[UR10][R2.64], R7 ;  /* 0x0000000702007986 */ /* 0x0005e2000c10150a */
[----:B-1----:R-:W-:-:S03]  /*c7f0*/  IMAD.WIDE R4, R29, 0x2, R2 ;  /* 0x000000021d047825 */ /* 0x002fc600078e0202 */
[----:B------:R-:W1:Y:S02]  /*c800*/  LDS R25, [R0+0xe180] ;  /* 0x00e1800000197984 */ /* 0x000e640000000800 */
[----:B------:R-:W1:Y:S02]  /*c810*/  LDC R23, c[0x0][0x39c] ;  /* 0x0000e700ff177b82 */ /* 0x000e640000000800 */
[----:B------:R5:W-:Y:S04]  /*c820*/  STG.E.U16 desc[UR10][R4.64], R9 ;  /* 0x0000000904007986 */ /* 0x000be8000c10150a */
[----:B------:R-:W1:Y:S01]  /*c830*/  LDS R26, [R0+0xe1c0] ;  /* 0x00e1c000001a7984 */ /* 0x000e620000000800 */
[----:B--2---:R-:W-:Y:S01]  /*c840*/  F2FP.F16.F32.PACK_AB R3, RZ, R18 ;  /* 0x00000012ff03723e */ /* 0x004fe200000000ff */
[----:B------:R-:W2:Y:S01]  /*c850*/  LDC R22, c[0x0][0x39c] ;  /* 0x0000e700ff167b82 */ /* 0x000ea20000000800 */
[----:B----4-:R-:W-:Y:S01]  /*c860*/  IMAD.WIDE R6, R181, 0x2, R10 ;  /* 0x00000002b5067825 */ /* 0x010fe200078e020a */
[----:B------:R-:W-:Y:S01]  /*c870*/  PRMT R11, R15, 0x7610, R11 ;  /* 0x000076100f0b7816 */ /* 0x000fe2000000000b */
[----:B------:R-:W4:Y:S02]  /*c880*/  LDS R18, [R0+0xe280] ;  /* 0x00e2800000127984 */ /* 0x000f240000000800 */
[----:B-----5:R-:W-:-:S03]  /*c890*/  IMAD.WIDE R8, R17, 0x2, R6 ;  /* 0x0000000211087825 */ /* 0x020fc600078e0206 */
[----:B------:R-:W5:Y:S01]  /*c8a0*/  LDC R27, c[0x0][0x39c] ;  /* 0x0000e700ff1b7b82 */ /* 0x000f620000000800 */
[----:B------:R-:W4:Y:S01]  /*c8b0*/  LDS R17, [R0+0xe240] ;  /* 0x00e2400000117984 */ /* 0x000f220000000800 */
[----:B---3--:R-:W-:-:S03]  /*c8c0*/  IMAD.WIDE R4, R21, 0x2, R8 ;  /* 0x0000000215047825 */ /* 0x008fc600078e0208 */
[----:B------:R3:W-:Y:S01]  /*c8d0*/  STG.E.U16 desc[UR10][R6.64], R14 ;  /* 0x0000000e06007986 */ /* 0x0007e2000c10150a */
[----:B------:R-:W-:Y:S02]  /*c8e0*/  PRMT R21, R3, 0x7610, R21 ;  /* 0x0000761003157816 */ /* 0x000fe40000000015 */
[----:B------:R-:W4:Y:S01]  /*c8f0*/  LDC.64 R12, c[0x0][0x390] ;  /* 0x0000e400ff0c7b82 */ /* 0x000f220000000a00 */
[----:B------:R1:W-:Y:S01]  /*c900*/  STG.E.U16 desc[UR10][R8.64], R11 ;  /* 0x0000000b08007986 */ /* 0x0003e2000c10150a */
[----:B------:R-:W-:-:S03]  /*c910*/  F2FP.F16.F32.PACK_AB R24, RZ, R24 ;  /* 0x00000018ff18723e */ /* 0x000fc600000000ff */
[----:B------:R1:W-:Y:S01]  /*c920*/  STG.E.U16 desc[UR10][R4.64], R21 ;  /* 0x0000001504007986 */ /* 0x0003e2000c10150a */
[----:B0-----:R-:W-:Y:S02]  /*c930*/  F2FP.F16.F32.PACK_AB R16, RZ, R16 ;  /* 0x00000010ff10723e */ /* 0x001fe400000000ff */
[----:B------:R-:W0:Y:S01]  /*c940*/  LDC R15, c[0x0][0x39c] ;  /* 0x0000e700ff0f7b82 */ /* 0x000e220000000800 */
[----:B--2---:R-:W-:Y:S01]  /*c950*/  LEA R3, R22, R181, 0x3 ;  /* 0x000000b516037211 */ /* 0x004fe200078e18ff */
[----:B------:R-:W2:Y:S01]  /*c960*/  LDS R21, [R0+0xe340] ;  /* 0x00e3400000157984 */ /* 0x000ea20000000800 */
[----:B---3--:R-:W-:Y:S01]  /*c970*/  F2FP.F16.F32.PACK_AB R7, RZ, R20 ;  /* 0x00000014ff07723e */ /* 0x008fe200000000ff */
[----:B-1----:R-:W-:Y:S02]  /*c980*/  IMAD.WIDE R10, R23, 0x2, R4 ;  /* 0x00000002170a7825 */ /* 0x002fe400078e0204 */
[----:B------:R-:W1:Y:S02]  /*c990*/  LDS R20, [R0+0xe300] ;  /* 0x00e3000000147984 */ /* 0x000e640000000800 */
[----:B------:R-:W3:Y:S01]  /*c9a0*/  LDC R31, c[0x0][0x39c] ;  /* 0x0000e700ff1f7b82 */ /* 0x000ee20000000800 */
[----:B------:R-:W-:-:S02]  /*c9b0*/  F2FP.F16.F32.PACK_AB R25, RZ, R25 ;  /* 0x00000019ff19723e */ /* 0x000fc400000000ff */
[----:B------:R-:W-:Y:S01]  /*c9c0*/  F2FP.F16.F32.PACK_AB R5, RZ, R19 ;  /* 0x00000013ff05723e */ /* 0x000fe200000000ff */
[----:B-----5:R-:W-:Y:S01]  /*c9d0*/  IMAD.WIDE R8, R27, 0x2, R10 ;  /* 0x000000021b087825 */ /* 0x020fe200078e020a */
[----:B------:R-:W5:Y:S01]  /*c9e0*/  LDS R19, [R0+0xe2c0] ;  /* 0x00e2c00000137984 */ /* 0x000f620000000800 */
[----:B------:R-:W-:Y:S02]  /*c9f0*/  F2FP.F16.F32.PACK_AB R26, RZ, R26 ;  /* 0x0000001aff1a723e */ /* 0x000fe400000000ff */
[----:B------:R-:W2:Y:S01]  /*ca00*/  LDC R29, c[0x0][0x39c] ;  /* 0x0000e700ff1d7b82 */ /* 0x000ea20000000800 */
[----:B----4-:R-:W-:Y:S01]  /*ca10*/  IMAD.WIDE R2, R3, 0x2, R12 ;  /* 0x0000000203027825 */ /* 0x010fe200078e020c */
[----:B------:R-:W4:Y:S01]  /*ca20*/  LDS R22, [R0+0xe380] ;  /* 0x00e3800000167984 */ /* 0x000f220000000800 */
[----:B------:R-:W-:-:S03]  /*ca30*/  F2FP.F16.F32.PACK_AB R18, RZ, R18 ;  /* 0x00000012ff12723e */ /* 0x000fc600000000ff */
[----:B------:R1:W4:Y:S02]  /*ca40*/  LDS R23, [R0+0xe3c0] ;  /* 0x00e3c00000177984 */ /* 0x0003240000000800 */
[----:B------:R-:W5:Y:S01]  /*ca50*/  LDC R33, c[0x0][0x39c] ;  /* 0x0000e700ff217b82 */ /* 0x000f620000000800 */
[----:B0-----:R-:W-:Y:S01]  /*ca60*/  IMAD.WIDE R12, R15, 0x2, R8 ;  /* 0x000000020f0c7825 */ /* 0x001fe200078e0208 */
[----:B------:R3:W-:Y:S04]  /*ca70*/  STG.E.U16 desc[UR10][R10.64], R5 ;  /* 0x000000050a007986 */ /* 0x0007e8000c10150a */
[----:B------:R-:W-:Y:S01]  /*ca80*/  STG.E.U16 desc[UR10][R8.64], R7 ;  /* 0x0000000708007986 */ /* 0x000fe2000c10150a */
[----:B-1----:R-:W-:Y:S01]  /*ca90*/  F2FP.F16.F32.PACK_AB R0, RZ, R17 ;  /* 0x00000011ff00723e */ /* 0x002fe200000000ff */
[----:B------:R-:W0:Y:S02]  /*caa0*/  LDC R35, c[0x0][0x39c] ;  /* 0x0000e700ff237b82 */ /* 0x000e240000000800 */
[----:B------:R1:W-:Y:S01]  /*cab0*/  STG.E.U16 desc[UR10][R12.64], R24 ;  /* 0x000000180c007986 */ /* 0x0003e2000c10150a */
[----:B---3--:R-:W-:-:S05]  /*cac0*/  IMAD.WIDE R4, R31, 0x2, R2 ;  /* 0x000000021f047825 */ /* 0x008fca00078e0202 */
[----:B------:R-:W3:Y:S01]  /*cad0*/  LDC R27, c[0x0][0x39c] ;  /* 0x0000e700ff1b7b82 */ /* 0x000ee20000000800 */
[----:B--2---:R-:W-:Y:S01]  /*cae0*/  IMAD.WIDE R14, R29, 0x2, R12 ;  /* 0x000000021d0e7825 */ /* 0x004fe200078e020c */
[----:B------:R-:W-:Y:S02]  /*caf0*/  F2FP.F16.F32.PACK_AB R21, RZ, R21 ;  /* 0x00000015ff15723e */ /* 0x000fe400000000ff */
[----:B-1----:R-:W-:Y:S02]  /*cb00*/  PRMT R13, R16, 0x7610, R13 ;  /* 0x00007610100d7816 */ /* 0x002fe4000000000d */
[----:B------:R-:W-:Y:S02]  /*cb10*/  STG.E.U16 desc[UR10][R14.64], R25 ;  /* 0x000000190e007986 */ /* 0x000fe4000c10150a */
[----:B------:R-:W1:Y:S01]  /*cb20*/  LDC R37, c[0x0][0x39c] ;  /* 0x0000e700ff257b82 */ /* 0x000e620000000800 */
[----:B-----5:R-:W-:Y:S01]  /*cb30*/  IMAD.WIDE R6, R33, 0x2, R4 ;  /* 0x0000000221067825 */ /* 0x020fe200078e0204 */
[----:B------:R-:W-:-:S02]  /*cb40*/  F2FP.F16.F32.PACK_AB R20, RZ, R20 ;  /* 0x00000014ff14723e */ /* 0x000fc400000000ff */
[----:B------:R-:W-:-:S04]  /*cb50*/  F2FP.F16.F32.PACK_AB R19, RZ, R19 ;  /* 0x00000013ff13723e */ /* 0x000fc800000000ff */
[----:B------:R-:W2:Y:S01]  /*cb60*/  LDC R29, c[0x0][0x39c] ;  /* 0x0000e700ff1d7b82 */ /* 0x000ea20000000800 */
[----:B0-----:R-:W-:Y:S01]  /*cb70*/  IMAD.WIDE R8, R35, 0x2, R6 ;  /* 0x0000000223087825 */ /* 0x001fe200078e0206 */
[----:B----4-:R-:W-:Y:S02]  /*cb80*/  F2FP.F16.F32.PACK_AB R22, RZ, R22 ;  /* 0x00000016ff16723e */ /* 0x010fe400000000ff */
[----:B------:R-:W-:-:S04]  /*cb90*/  F2FP.F16.F32.PACK_AB R23, RZ, R23 ;  /* 0x00000017ff17723e */ /* 0x000fc800000000ff */
[----:B------:R-:W0:Y:S01]  /*cba0*/  LDC R31, c[0x0][0x39c] ;  /* 0x0000e700ff1f7b82 */ /* 0x000e220000000800 */
[----:B---3--:R-:W-:-:S05]  /*cbb0*/  IMAD.WIDE R16, R27, 0x2, R14 ;  /* 0x000000021b107825 */ /* 0x008fca00078e020e */
[----:B------:R-:W-:Y:S01]  /*cbc0*/  STG.E.U16 desc[UR10][R16.64], R26 ;  /* 0x0000001a10007986 */ /* 0x000fe2000c10150a */
[----:B-1----:R-:W-:-:S03]  /*cbd0*/  IMAD.WIDE R10, R37, 0x2, R8 ;  /* 0x00000002250a7825 */ /* 0x002fc600078e0208 */
[----:B------:R1:W-:Y:S04]  /*cbe0*/  STG.E.U16 desc[UR10][R2.64], R13 ;  /* 0x0000000d02007986 */ /* 0x0003e8000c10150a */
[----:B------:R-:W-:Y:S04]  /*cbf0*/  STG.E.U16 desc[UR10][R4.64], R0 ;  /* 0x0000000004007986 */ /* 0x000fe8000c10150a */
[----:B------:R-:W-:Y:S01]  /*cc00*/  STG.E.U16 desc[UR10][R6.64], R18 ;  /* 0x0000001206007986 */ /* 0x000fe2000c10150a */
[----:B-1----:R-:W-:-:S03]  /*cc10*/  IMAD.WIDE R12, R39, 0x2, R10 ;  /* 0x00000002270c7825 */ /* 0x002fc600078e020a */
[----:B------:R-:W-:Y:S04]  /*cc20*/  STG.E.U16 desc[UR10][R8.64], R19 ;  /* 0x0000001308007986 */ /* 0x000fe8000c10150a */
[----:B------:R-:W-:Y:S01]  /*cc30*/  STG.E.U16 desc[UR10][R10.64], R20 ;  /* 0x000000140a007986 */ /* 0x000fe2000c10150a */
[----:B--2---:R-:W-:-:S03]  /*cc40*/  IMAD.WIDE R14, R29, 0x2, R12 ;  /* 0x000000021d0e7825 */ /* 0x004fc600078e020c */
[----:B------:R-:W-:Y:S01]  /*cc50*/  STG.E.U16 desc[UR10][R12.64], R21 ;  /* 0x000000150c007986 */ /* 0x000fe2000c10150a */
[----:B0-----:R-:W-:-:S03]  /*cc60*/  IMAD.WIDE R2, R31, 0x2, R14 ;  /* 0x000000021f027825 */ /* 0x001fc600078e020e */
[----:B------:R-:W-:Y:S04]  /*cc70*/  STG.E.U16 desc[UR10][R14.64], R22 ;  /* 0x000000160e007986 */ /* 0x000fe8000c10150a */
[----:B------:R-:W-:Y:S01]  /*cc80*/  STG.E.U16 desc[UR10][R2.64], R23 ;  /* 0x0000001702007986 */ /* 0x000fe2000c10150a */
[----:B------:R-:W-:Y:S05]  /*cc90*/  EXIT ;  /* 0x000000000000794d */ /* 0x000fea0003800000 */
.L_x_6:
[----:B------:R-:W-:-:S00]  /*cca0*/  BRA `(.L_x_6) ;  /* 0xfffffffc00fc7947 */ /* 0x000fc0000383ffff */
[----:B------:R-:W-:-:S00]  /*ccb0*/  NOP ;  /* 0x0000000000007918 */ /* 0x000fc00000000000 */
        /* <DEDUP_REMOVED lines=12> */
.L_x_7:


//--------------------- .nv.shared._Z6matmulP6__halfS0_S0_iii --------------------------
	.section	.nv.shared._Z6matmulP6__halfS0_S0_iii,"aw",@nobits
	.sectionflags	@""
	.align	16
	.zero		1024


//--------------------- .nv.shared.reserved.0     --------------------------
	.section	.nv.shared.reserved.0,"aw",@nobits
	.weak		__nv_reservedSMEM_offset_0_alias
	.size		__nv_reservedSMEM_offset_0_alias, 0, 64
	.other		__nv_reservedSMEM_offset_0_alias,@"STO_CUDA_RESERVED_SHARED STV_DEFAULT"
__nv_reservedSMEM_offset_0_alias:
	.zero		0
	.zero		64


//--------------------- .nv.constant0._Z6matmulP6__halfS0_S0_iii --------------------------
	.section	.nv.constant0._Z6matmulP6__halfS0_S0_iii,"a",@progbits
	.sectionflags	@""
	.align	4
.nv.constant0._Z6matmulP6__halfS0_S0_iii:
	.zero		932


//--------------------- SYMBOLS --------------------------

	.type		.nv.reservedSmem.offset0,@object
	.size		.nv.reservedSmem.offset0,0x4
	.type		.nv.reservedSmem.cap,@object
	.size		.nv.reservedSmem.cap,0x4
